	.target	sm_80

	.elftype	@"ET_EXEC"


//--------------------- .note.nv.tkinfo           --------------------------
	.section	.note.nv.tkinfo,"",@"SHT_NOTE"
	.sectionflags	@"SHF_NOTE_NV_TKINFO"
	.tkinfo
        /*0018*/ 	.word	0x00000002
        /*0030*/ 	.string	""
        /*0030*/ 	.string	"ptxas"
        /*0030*/ 	.string	"Cuda compilation tools, release 13.0, V13.0.88"
        /*0030*/ 	.string	"Build cuda_13.0.r13.0/compiler.36424714_0"
        /*0030*/ 	.string	"-v  -suppress-debug-info  -lineinfo  -arch sm_80 "



//--------------------- .note.nv.cuinfo           --------------------------
	.section	.note.nv.cuinfo,"",@"SHT_NOTE"
	.sectionflags	@"SHF_NOTE_NV_CUINFO"
        /*0018*/ 	.short	0x0002
        /*001a*/ 	.short	0x0050
        /*001c*/ 	.short	0x0082
	.zero		2


//--------------------- .nv.info                  --------------------------
	.section	.nv.info,"",@"SHT_CUDA_INFO"
	.align	4


	//----- nvinfo : EIATTR_REGCOUNT
	.align		4
        /*0000*/ 	.byte	0x04, 0x2f
        /*0002*/ 	.short	(.L_1 - .L_0)
	.align		4
.L_0:
        /*0004*/ 	.word	index@(matmul_kernel)
        /*0008*/ 	.word	0x00000020


	//----- nvinfo : EIATTR_FRAME_SIZE
	.align		4
.L_1:
        /*000c*/ 	.byte	0x04, 0x11
        /*000e*/ 	.short	(.L_3 - .L_2)
	.align		4
.L_2:
        /*0010*/ 	.word	index@(matmul_kernel)
        /*0014*/ 	.word	0x00003d10


	//----- nvinfo : EIATTR_MIN_STACK_SIZE
	.align		4
.L_3:
        /*0018*/ 	.byte	0x04, 0x12
        /*001a*/ 	.short	(.L_5 - .L_4)
	.align		4
.L_4:
        /*001c*/ 	.word	index@(matmul_kernel)
        /*0020*/ 	.word	0x00003d10
.L_5:


//--------------------- .nv.info.matmul_kernel    --------------------------
	.section	.nv.info.matmul_kernel,"",@"SHT_CUDA_INFO"
	.sectionflags	@""
	.align	4


	//----- nvinfo : EIATTR_CUDA_API_VERSION
	.align		4
        /*0000*/ 	.byte	0x04, 0x37
        /*0002*/ 	.short	(.L_7 - .L_6)
.L_6:
        /*0004*/ 	.word	0x00000082


	//----- nvinfo : EIATTR_SW2861232_WAR
	.align		4
.L_7:
        /*0008*/ 	.byte	0x01, 0x35
	.zero		2


	//----- nvinfo : EIATTR_PARAM_CBANK
	.align		4
        /*000c*/ 	.byte	0x04, 0x0a
        /*000e*/ 	.short	(.L_9 - .L_8)
	.align		4
.L_8:
        /*0010*/ 	.word	index@(.nv.constant0.matmul_kernel)
        /*0014*/ 	.short	0x0160
        /*0016*/ 	.short	0x0050


	//----- nvinfo : EIATTR_CBANK_PARAM_SIZE
	.align		4
.L_9:
        /*0018*/ 	.byte	0x03, 0x19
        /*001a*/ 	.short	0x0050


	//----- nvinfo : EIATTR_KPARAM_INFO
	.align		4
        /*001c*/ 	.byte	0x04, 0x17
        /*001e*/ 	.short	(.L_11 - .L_10)
.L_10:
        /*0020*/ 	.word	0x00000000
        /*0024*/ 	.short	0x000d
        /*0026*/ 	.short	0x0048
        /*0028*/ 	.byte	0x00, 0xf4, 0x21, 0x00


	//----- nvinfo : EIATTR_KPARAM_INFO
	.align		4
.L_11:
        /*002c*/ 	.byte	0x04, 0x17
        /*002e*/ 	.short	(.L_13 - .L_12)
.L_12:
        /*0030*/ 	.word	0x00000000
        /*0034*/ 	.short	0x000c
        /*0036*/ 	.short	0x0040
        /*0038*/ 	.byte	0x00, 0xf4, 0x21, 0x00


	//----- nvinfo : EIATTR_KPARAM_INFO
	.align		4
.L_13:
        /*003c*/ 	.byte	0x04, 0x17
        /*003e*/ 	.short	(.L_15 - .L_14)
.L_14:
        /*0040*/ 	.word	0x00000000
        /*0044*/ 	.short	0x000b
        /*0046*/ 	.short	0x0038
        /*0048*/ 	.byte	0x00, 0xf0, 0x11, 0x00


	//----- nvinfo : EIATTR_KPARAM_INFO
	.align		4
.L_15:
        /*004c*/ 	.byte	0x04, 0x17
        /*004e*/ 	.short	(.L_17 - .L_16)
.L_16:
        /*0050*/ 	.word	0x00000000
        /*0054*/ 	.short	0x000a
        /*0056*/ 	.short	0x0034
        /*0058*/ 	.byte	0x00, 0xf0, 0x11, 0x00


	//----- nvinfo : EIATTR_KPARAM_INFO
	.align		4
.L_17:
        /*005c*/ 	.byte	0x04, 0x17
        /*005e*/ 	.short	(.L_19 - .L_18)
.L_18:
        /*0060*/ 	.word	0x00000000
        /*0064*/ 	.short	0x0009
        /*0066*/ 	.short	0x0030
        /*0068*/ 	.byte	0x00, 0xf0, 0x11, 0x00


	//----- nvinfo : EIATTR_KPARAM_INFO
	.align		4
.L_19:
        /*006c*/ 	.byte	0x04, 0x17
        /*006e*/ 	.short	(.L_21 - .L_20)
.L_20:
        /*0070*/ 	.word	0x00000000
        /*0074*/ 	.short	0x0008
        /*0076*/ 	.short	0x002c
        /*0078*/ 	.byte	0x00, 0xf0, 0x11, 0x00


	//----- nvinfo : EIATTR_KPARAM_INFO
	.align		4
.L_21:
        /*007c*/ 	.byte	0x04, 0x17
        /*007e*/ 	.short	(.L_23 - .L_22)
.L_22:
        /*0080*/ 	.word	0x00000000
        /*0084*/ 	.short	0x0007
        /*0086*/ 	.short	0x0028
        /*0088*/ 	.byte	0x00, 0xf0, 0x11, 0x00


	//----- nvinfo : EIATTR_KPARAM_INFO
	.align		4
.L_23:
        /*008c*/ 	.byte	0x04, 0x17
        /*008e*/ 	.short	(.L_25 - .L_24)
.L_24:
        /*0090*/ 	.word	0x00000000
        /*0094*/ 	.short	0x0006
        /*0096*/ 	.short	0x0024
        /*0098*/ 	.byte	0x00, 0xf0, 0x11, 0x00


	//----- nvinfo : EIATTR_KPARAM_INFO
	.align		4
.L_25:
        /*009c*/ 	.byte	0x04, 0x17
        /*009e*/ 	.short	(.L_27 - .L_26)
.L_26:
        /*00a0*/ 	.word	0x00000000
        /*00a4*/ 	.short	0x0005
        /*00a6*/ 	.short	0x0020
        /*00a8*/ 	.byte	0x00, 0xf0, 0x11, 0x00


	//----- nvinfo : EIATTR_KPARAM_INFO
	.align		4
.L_27:
        /*00ac*/ 	.byte	0x04, 0x17
        /*00ae*/ 	.short	(.L_29 - .L_28)
.L_28:
        /*00b0*/ 	.word	0x00000000
        /*00b4*/ 	.short	0x0004
        /*00b6*/ 	.short	0x001c
        /*00b8*/ 	.byte	0x00, 0xf0, 0x11, 0x00


	//----- nvinfo : EIATTR_KPARAM_INFO
	.align		4
.L_29:
        /*00bc*/ 	.byte	0x04, 0x17
        /*00be*/ 	.short	(.L_31 - .L_30)
.L_30:
        /*00c0*/ 	.word	0x00000000
        /*00c4*/ 	.short	0x0003
        /*00c6*/ 	.short	0x0018
        /*00c8*/ 	.byte	0x00, 0xf0, 0x11, 0x00


	//----- nvinfo : EIATTR_KPARAM_INFO
	.align		4
.L_31:
        /*00cc*/ 	.byte	0x04, 0x17
        /*00ce*/ 	.short	(.L_33 - .L_32)
.L_32:
        /*00d0*/ 	.word	0x00000000
        /*00d4*/ 	.short	0x0002
        /*00d6*/ 	.short	0x0010
        /*00d8*/ 	.byte	0x00, 0xf4, 0x21, 0x00


	//----- nvinfo : EIATTR_KPARAM_INFO
	.align		4
.L_33:
        /*00dc*/ 	.byte	0x04, 0x17
        /*00de*/ 	.short	(.L_35 - .L_34)
.L_34:
        /*00e0*/ 	.word	0x00000000
        /*00e4*/ 	.short	0x0001
        /*00e6*/ 	.short	0x0008
        /*00e8*/ 	.byte	0x00, 0xf4, 0x21, 0x00


	//----- nvinfo : EIATTR_KPARAM_INFO
	.align		4
.L_35:
        /*00ec*/ 	.byte	0x04, 0x17
        /*00ee*/ 	.short	(.L_37 - .L_36)
.L_36:
        /*00f0*/ 	.word	0x00000000
        /*00f4*/ 	.short	0x0000
        /*00f6*/ 	.short	0x0000
        /*00f8*/ 	.byte	0x00, 0xf4, 0x21, 0x00


	//----- nvinfo : EIATTR_MAXREG_COUNT
	.align		4
.L_37:
        /*00fc*/ 	.byte	0x03, 0x1b
        /*00fe*/ 	.short	0x00ff


	//----- nvinfo : EIATTR_NUM_BARRIERS
	.align		4
        /*0100*/ 	.byte	0x02, 0x4c
        /*0102*/ 	.byte	0x01
	.zero		1


	//----- nvinfo : EIATTR_ANNOTATIONS
	.align		4
        /*0104*/ 	.byte	0x04, 0x55
        /*0106*/ 	.short	(.L_39 - .L_38)


	//   ....[0]....
.L_38:
        /*0108*/ 	.word	0x00000001
        /*010c*/ 	.byte	0xe0, 0x04, 0x00, 0x00, 0x01, 0x00, 0x00, 0x00, 0xf0, 0x04, 0x00, 0x00, 0x01, 0x00, 0x00, 0x00
        /* <DEDUP_REMOVED lines=1903> */
        /*780c*/ 	.byte	0x90, 0xf7, 0x01, 0x00, 0x01, 0x00, 0x00, 0x00, 0xa0, 0xf7, 0x01, 0x00


	//----- nvinfo : EIATTR_MERCURY_ISA_VERSION
	.align		4
.L_39:
        /*7818*/ 	.byte	0x03, 0x5f
        /*781a*/ 	.short	0x0000


	//----- nvinfo : EIATTR_EXIT_INSTR_OFFSETS
	.align		4
        /*781c*/ 	.byte	0x04, 0x1c
        /*781e*/ 	.short	(.L_41 - .L_40)


	//   ....[0]....
.L_40:
        /*7820*/ 	.word	0x00054590


	//   ....[1]....
        /*7824*/ 	.word	0x000545c0


	//----- nvinfo : EIATTR_REQNTID
	.align		4
.L_41:
        /*7828*/ 	.byte	0x04, 0x10
        /*782a*/ 	.short	(.L_43 - .L_42)
.L_42:
        /*782c*/ 	.word	0x00000080
        /*7830*/ 	.word	0x00000001
        /*7834*/ 	.word	0x00000001
.L_43:


//--------------------- .nv.callgraph             --------------------------
	.section	.nv.callgraph,"",@"SHT_CUDA_CALLGRAPH"
	.align	4
	.sectionentsize	8
	.align		4
        /*0000*/ 	.word	0x00000000
	.align		4
        /*0004*/ 	.word	0xffffffff
	.align		4
        /*0008*/ 	.word	0x00000000
	.align		4
        /*000c*/ 	.word	0xfffffffe
	.align		4
        /*0010*/ 	.word	0x00000000
	.align		4
        /*0014*/ 	.word	0xfffffffd
	.align		4
        /*0018*/ 	.word	0x00000000
	.align		4
        /*001c*/ 	.word	0xfffffffc


//--------------------- .nv.rel.action            --------------------------
	.section	.nv.rel.action,"",@"SHT_CUDA_RELOCINFO"
	.align	8
	.sectionentsize	8
        /*0000*/ 	.byte	0x73, 0x00, 0x00, 0x00, 0x00, 0x00, 0x00, 0x00, 0x00, 0x00, 0x00, 0x11, 0x25, 0x00, 0x05, 0x36


//--------------------- .nv.constant0.matmul_kernel --------------------------
	.section	.nv.constant0.matmul_kernel,"a",@progbits
	.sectionflags	@""
	.align	4
.nv.constant0.matmul_kernel:
	.zero		432


//--------------------- .text.matmul_kernel       --------------------------
	.section	.text.matmul_kernel,"ax",@progbits
	.sectioninfo	@"SHI_REGISTERS=32"
	.align	128
        .global         matmul_kernel
        .type           matmul_kernel,@function
        .size           matmul_kernel,(.L_x_5 - matmul_kernel)
        .other          matmul_kernel,@"STO_CUDA_ENTRY STV_DEFAULT"
matmul_kernel:
.text.matmul_kernel:
[----:B------:R-:W-:-:S03]  /*0000*/  IMAD.MOV.U32 R1, RZ, RZ, c[0x0][0x28] ;  /* 0x00000a00ff017624 */ /* 0x000fc600078e00ff */
[----:B------:R-:W-:Y:S01]  /*0010*/  IMAD.MOV.U32 R6, RZ, RZ, 0xff ;  /* 0x000000ffff067424 */ /* 0x000fe200078e00ff */
[----:B------:R-:W0:Y:S01]  /*0020*/  S2R R12, SR_TID.X ;  /* 0x00000000000c7919 */ /* 0x000e220000002100 */
[----:B------:R-:W-:Y:S01]  /*0030*/  IADD3 R1, R1, -0x3d10, RZ ;  /* 0xffffc2f001017810 */ /* 0x000fe20007ffe0ff */
[----:B------:R-:W-:Y:S02]  /*0040*/  ULDC.64 UR6, c[0x0][0x118] ;  /* 0x0000460000067ab9 */ /* 0x000fe40000000a00 */
[----:B------:R-:W-:-:S04]  /*0050*/  IADD3 R0, R6, c[0x0][0x17c], RZ ;  /* 0x00005f0006007a10 */ /* 0x000fc80007ffe0ff */
[----:B------:R-:W-:-:S04]  /*0060*/  SHF.R.S32.HI R3, RZ, 0x1f, R0 ;  /* 0x0000001fff037819 */ /* 0x000fc80000011400 */
[----:B------:R-:W-:Y:S02]  /*0070*/  LEA.HI R0, R3, R0, RZ, 0x8 ;  /* 0x0000000003007211 */ /* 0x000fe400078f40ff */
[----:B------:R-:W1:Y:S02]  /*0080*/  S2R R3, SR_CTAID.X ;  /* 0x0000000000037919 */ /* 0x000e640000002500 */
[----:B------:R-:W-:-:S04]  /*0090*/  SHF.R.S32.HI R0, RZ, 0x8, R0 ;  /* 0x00000008ff007819 */ /* 0x000fc80000011400 */
[-C--:B------:R-:W-:Y:S02]  /*00a0*/  IABS R7, R0.reuse ;  /* 0x0000000000077213 */ /* 0x080fe40000000000 */
[----:B------:R-:W-:Y:S02]  /*00b0*/  IABS R11, R0 ;  /* 0x00000000000b7213 */ /* 0x000fe40000000000 */
[----:B------:R-:W2:Y:S01]  /*00c0*/  I2F.RP R2, R7 ;  /* 0x0000000700027306 */ /* 0x000ea20000209400 */
[----:B0-----:R-:W-:Y:S02]  /*00d0*/  LOP3.LUT R13, R12, 0x7f, RZ, 0xc0, !PT ;  /* 0x0000007f0c0d7812 */ /* 0x001fe400078ec0ff */
[----:B-1----:R-:W-:-:S05]  /*00e0*/  IABS R10, R3 ;  /* 0x00000003000a7213 */ /* 0x002fca0000000000 */
[----:B--2---:R-:W0:Y:S02]  /*00f0*/  MUFU.RCP R2, R2 ;  /* 0x0000000200027308 */ /* 0x004e240000001000 */
[----:B0-----:R-:W-:-:S06]  /*0100*/  IADD3 R4, R2, 0xffffffe, RZ ;  /* 0x0ffffffe02047810 */ /* 0x001fcc0007ffe0ff */
[----:B------:R0:W1:Y:S02]  /*0110*/  F2I.FTZ.U32.TRUNC.NTZ R5, R4 ;  /* 0x0000000400057305 */ /* 0x000064000021f000 */
[----:B0-----:R-:W-:Y:S02]  /*0120*/  IMAD.MOV.U32 R4, RZ, RZ, RZ ;  /* 0x000000ffff047224 */ /* 0x001fe400078e00ff */
[----:B-1----:R-:W-:-:S04]  /*0130*/  IMAD.MOV R8, RZ, RZ, -R5 ;  /* 0x000000ffff087224 */ /* 0x002fc800078e0a05 */
[----:B------:R-:W-:Y:S02]  /*0140*/  IMAD R9, R8, R7, RZ ;  /* 0x0000000708097224 */ /* 0x000fe400078e02ff */
[----:B------:R-:W-:Y:S02]  /*0150*/  IMAD.MOV.U32 R8, RZ, RZ, R10 ;  /* 0x000000ffff087224 */ /* 0x000fe400078e000a */
[----:B------:R-:W-:-:S04]  /*0160*/  IMAD.HI.U32 R5, R5, R9, R4 ;  /* 0x0000000905057227 */ /* 0x000fc800078e0004 */
[----:B------:R-:W-:Y:S02]  /*0170*/  IMAD.MOV R9, RZ, RZ, -R11 ;  /* 0x000000ffff097224 */ /* 0x000fe400078e0a0b */
[----:B------:R-:W-:-:S04]  /*0180*/  IMAD.HI.U32 R2, R5, R8, RZ ;  /* 0x0000000805027227 */ /* 0x000fc800078e00ff */
[----:B------:R-:W-:-:S05]  /*0190*/  IMAD R4, R2, R9, R8 ;  /* 0x0000000902047224 */ /* 0x000fca00078e0208 */
[----:B------:R-:W-:-:S13]  /*01a0*/  ISETP.GT.U32.AND P1, PT, R7, R4, PT ;  /* 0x000000040700720c */ /* 0x000fda0003f24070 */
[----:B------:R-:W-:Y:S01]  /*01b0*/  @!P1 IMAD.IADD R4, R4, 0x1, -R7 ;  /* 0x0000000104049824 */ /* 0x000fe200078e0a07 */
[----:B------:R-:W-:Y:S02]  /*01c0*/  @!P1 IADD3 R2, R2, 0x1, RZ ;  /* 0x0000000102029810 */ /* 0x000fe40007ffe0ff */
[----:B------:R-:W-:Y:S02]  /*01d0*/  ISETP.NE.AND P1, PT, R0, RZ, PT ;  /* 0x000000ff0000720c */ /* 0x000fe40003f25270 */
[----:B------:R-:W-:Y:S02]  /*01e0*/  ISETP.GE.U32.AND P0, PT, R4, R7, PT ;  /* 0x000000070400720c */ /* 0x000fe40003f06070 */
[----:B------:R-:W-:-:S04]  /*01f0*/  LOP3.LUT R4, R3, R0, RZ, 0x3c, !PT ;  /* 0x0000000003047212 */ /* 0x000fc800078e3cff */
[----:B------:R-:W-:Y:S02]  /*0200*/  ISETP.GE.AND P2, PT, R4, RZ, PT ;  /* 0x000000ff0400720c */ /* 0x000fe40003f46270 */
[----:B------:R-:W-:-:S04]  /*0210*/  IADD3 R4, R6, c[0x0][0x178], RZ ;  /* 0x00005e0006047a10 */ /* 0x000fc80007ffe0ff */
[----:B------:R-:W-:Y:S02]  /*0220*/  SHF.R.S32.HI R5, RZ, 0x1f, R4 ;  /* 0x0000001fff057819 */ /* 0x000fe40000011404 */
[----:B------:R-:W-:Y:S02]  /*0230*/  @P0 IADD3 R2, R2, 0x1, RZ ;  /* 0x0000000102020810 */ /* 0x000fe40007ffe0ff */
[----:B------:R-:W-:-:S03]  /*0240*/  LEA.HI R5, R5, R4, RZ, 0x8 ;  /* 0x0000000405057211 */ /* 0x000fc600078f40ff */
[----:B------:R-:W-:Y:S01]  /*0250*/  @!P2 IMAD.MOV R2, RZ, RZ, -R2 ;  /* 0x000000ffff02a224 */ /* 0x000fe200078e0a02 */
[----:B------:R-:W-:-:S04]  /*0260*/  @!P1 LOP3.LUT R2, RZ, R0, RZ, 0x33, !PT ;  /* 0x00000000ff029212 */ /* 0x000fc800078e33ff */
[----:B------:R-:W-:Y:S01]  /*0270*/  LEA.HI.SX32 R5, R5, -R2, 0x18 ;  /* 0x8000000205057211 */ /* 0x000fe200078fc2ff */
[----:B------:R-:W-:-:S03]  /*0280*/  IMAD.MOV R7, RZ, RZ, -R2 ;  /* 0x000000ffff077224 */ /* 0x000fc600078e0a02 */
[----:B------:R-:W-:Y:S01]  /*0290*/  IMNMX R8, R5, 0x1, PT ;  /* 0x0000000105087817 */ /* 0x000fe20003800200 */
[----:B------:R-:W-:-:S03]  /*02a0*/  IMAD R7, R0, R7, R3 ;  /* 0x0000000700077224 */ /* 0x000fc600078e0203 */
[-C--:B------:R-:W-:Y:S02]  /*02b0*/  IABS R9, R8.reuse ;  /* 0x0000000800097213 */ /* 0x080fe40000000000 */
[----:B------:R-:W-:Y:S02]  /*02c0*/  IABS R11, R8 ;  /* 0x00000008000b7213 */ /* 0x000fe40000000000 */
[----:B------:R-:W0:Y:S08]  /*02d0*/  I2F.RP R6, R9 ;  /* 0x0000000900067306 */ /* 0x000e300000209400 */
[----:B0-----:R-:W0:Y:S02]  /*02e0*/  MUFU.RCP R6, R6 ;  /* 0x0000000600067308 */ /* 0x001e240000001000 */
[----:B0-----:R-:W-:-:S06]  /*02f0*/  IADD3 R4, R6, 0xffffffe, RZ ;  /* 0x0ffffffe06047810 */ /* 0x001fcc0007ffe0ff */
[----:B------:R0:W1:Y:S02]  /*0300*/  F2I.FTZ.U32.TRUNC.NTZ R5, R4 ;  /* 0x0000000400057305 */ /* 0x000064000021f000 */
[----:B0-----:R-:W-:Y:S02]  /*0310*/  IMAD.MOV.U32 R4, RZ, RZ, RZ ;  /* 0x000000ffff047224 */ /* 0x001fe400078e00ff */
[----:B-1----:R-:W-:-:S04]  /*0320*/  IMAD.MOV R10, RZ, RZ, -R5 ;  /* 0x000000ffff0a7224 */ /* 0x002fc800078e0a05 */
[----:B------:R-:W-:Y:S01]  /*0330*/  IMAD.MOV.U32 R0, RZ, RZ, R10 ;  /* 0x000000ffff007224 */ /* 0x000fe200078e000a */
[----:B------:R-:W-:-:S03]  /*0340*/  IABS R10, R7 ;  /* 0x00000007000a7213 */ /* 0x000fc60000000000 */
[----:B------:R-:W-:Y:S02]  /*0350*/  IMAD R3, R0, R9, RZ ;  /* 0x0000000900037224 */ /* 0x000fe400078e02ff */
[----:B------:R-:W-:Y:S02]  /*0360*/  IMAD.MOV.U32 R0, RZ, RZ, R10 ;  /* 0x000000ffff007224 */ /* 0x000fe400078e000a */
[----:B------:R-:W-:-:S04]  /*0370*/  IMAD.HI.U32 R5, R5, R3, R4 ;  /* 0x0000000305057227 */ /* 0x000fc800078e0004 */
[----:B------:R-:W-:Y:S02]  /*0380*/  IMAD.MOV R3, RZ, RZ, -R11 ;  /* 0x000000ffff037224 */ /* 0x000fe400078e0a0b */
[----:B------:R-:W-:-:S04]  /*0390*/  IMAD.HI.U32 R5, R5, R0, RZ ;  /* 0x0000000005057227 */ /* 0x000fc800078e00ff */
[----:B------:R-:W-:Y:S02]  /*03a0*/  IMAD R0, R5, R3, R0 ;  /* 0x0000000305007224 */ /* 0x000fe400078e0200 */
[----:B------:R-:W-:-:S03]  /*03b0*/  IMAD.MOV.U32 R4, RZ, RZ, 0x3f ;  /* 0x0000003fff047424 */ /* 0x000fc600078e00ff */
[----:B------:R-:W-:Y:S02]  /*03c0*/  ISETP.GT.U32.AND P1, PT, R9, R0, PT ;  /* 0x000000000900720c */ /* 0x000fe40003f24070 */
[----:B------:R-:W-:-:S11]  /*03d0*/  IADD3 R4, R4, c[0x0][0x180], RZ ;  /* 0x0000600004047a10 */ /* 0x000fd60007ffe0ff */
[----:B------:R-:W-:Y:S01]  /*03e0*/  @!P1 IMAD.IADD R0, R0, 0x1, -R9 ;  /* 0x0000000100009824 */ /* 0x000fe200078e0a09 */
[----:B------:R-:W-:Y:S02]  /*03f0*/  @!P1 IADD3 R5, R5, 0x1, RZ ;  /* 0x0000000105059810 */ /* 0x000fe40007ffe0ff */
[----:B------:R-:W-:Y:S02]  /*0400*/  ISETP.NE.AND P1, PT, R8, RZ, PT ;  /* 0x000000ff0800720c */ /* 0x000fe40003f25270 */
[----:B------:R-:W-:Y:S02]  /*0410*/  ISETP.GE.U32.AND P0, PT, R0, R9, PT ;  /* 0x000000090000720c */ /* 0x000fe40003f06070 */
[----:B------:R-:W-:-:S04]  /*0420*/  LOP3.LUT R0, R7, R8, RZ, 0x3c, !PT ;  /* 0x0000000807007212 */ /* 0x000fc800078e3cff */
[----:B------:R-:W-:-:S07]  /*0430*/  ISETP.GE.AND P2, PT, R0, RZ, PT ;  /* 0x000000ff0000720c */ /* 0x000fce0003f46270 */
[----:B------:R-:W-:Y:S02]  /*0440*/  @P0 IADD3 R5, R5, 0x1, RZ ;  /* 0x0000000105050810 */ /* 0x000fe40007ffe0ff */
[----:B------:R-:W-:-:S04]  /*0450*/  ISETP.GT.AND P0, PT, R4, 0x3f, PT ;  /* 0x0000003f0400780c */ /* 0x000fc80003f04270 */
[----:B------:R-:W-:Y:S01]  /*0460*/  @!P2 IMAD.MOV R5, RZ, RZ, -R5 ;  /* 0x000000ffff05a224 */ /* 0x000fe200078e0a05 */
[----:B------:R-:W-:-:S05]  /*0470*/  @!P1 LOP3.LUT R5, RZ, R8, RZ, 0x33, !PT ;  /* 0x00000008ff059212 */ /* 0x000fca00078e33ff */
[----:B------:R-:W-:Y:S02]  /*0480*/  IMAD.MOV R3, RZ, RZ, -R5 ;  /* 0x000000ffff037224 */ /* 0x000fe400078e0a05 */
[----:B------:R-:W-:Y:S02]  /*0490*/  IMAD.SHL.U32 R0, R5, 0x100, RZ ;  /* 0x0000010005007824 */ /* 0x000fe400078e00ff */
[----:B------:R-:W-:-:S04]  /*04a0*/  IMAD R3, R8, R3, R7 ;  /* 0x0000000308037224 */ /* 0x000fc800078e0207 */
[----:B------:R-:W-:-:S04]  /*04b0*/  IMAD.IADD R3, R2, 0x1, R3 ;  /* 0x0000000102037824 */ /* 0x000fc800078e0203 */
[----:B------:R-:W-:-:S05]  /*04c0*/  IMAD R29, R3, 0x100, R13 ;  /* 0x00000100031d7824 */ /* 0x000fca00078e020d */
[----:B------:R-:W-:Y:S01]  /*04d0*/  IADD3 R28, R29, 0x80, RZ ;  /* 0x000000801d1c7810 */ /* 0x000fe20007ffe0ff */
[----:B------:R0:W-:Y:S04]  /*04e0*/  STL [R1+0xcec], R29 ;  /* 0x000cec1d01007387 */ /* 0x0001e80000100800 */
[----:B------:R0:W-:Y:S04]  /*04f0*/  STL [R1+0xce8], R0 ;  /* 0x000ce80001007387 */ /* 0x0001e80000100800 */
[----:B------:R0:W-:Y:S01]  /*0500*/  STL [R1+0xcf0], R28 ;  /* 0x000cf01c01007387 */ /* 0x0001e20000100800 */
[----:B------:R-:W-:Y:S05]  /*0510*/  @P0 BRA `(.L_x_0) ;  /* 0x00000f7000000947 */ /* 0x000fea0003800000 */
[----:B0-----:R-:W-:Y:S01]  /*0520*/  IMAD.SHL.U32 R0, R12, 0x20, RZ ;  /* 0x000000200c007824 */ /* 0x001fe200078e00ff */
[----:B------:R-:W-:Y:S01]  /*0530*/  CS2R R24, SRZ ;  /* 0x0000000000187805 */ /* 0x000fe2000001ff00 */
[----:B------:R-:W-:Y:S01]  /*0540*/  CS2R R26, SRZ ;  /* 0x00000000001a7805 */ /* 0x000fe2000001ff00 */
[----:B------:R-:W-:Y:S01]  /*0550*/  CS2R R20, SRZ ;  /* 0x0000000000147805 */ /* 0x000fe2000001ff00 */
[----:B------:R-:W-:Y:S01]  /*0560*/  CS2R R22, SRZ ;  /* 0x0000000000167805 */ /* 0x000fe2000001ff00 */
[----:B------:R0:W-:Y:S01]  /*0570*/  STL [R1+0x151c], R0 ;  /* 0x00151c0001007387 */ /* 0x0001e20000100800 */
[----:B------:R-:W-:Y:S01]  /*0580*/  CS2R R16, SRZ ;  /* 0x0000000000107805 */ /* 0x000fe2000001ff00 */
[----:B------:R-:W-:Y:S01]  /*0590*/  CS2R R18, SRZ ;  /* 0x0000000000127805 */ /* 0x000fe2000001ff00 */
[----:B------:R-:W-:Y:S01]  /*05a0*/  CS2R R12, SRZ ;  /* 0x00000000000c7805 */ /* 0x000fe2000001ff00 */
[----:B------:R0:W-:Y:S01]  /*05b0*/  STL [R1], RZ ;  /* 0x000000ff01007387 */ /* 0x0001e20000100800 */
[----:B------:R-:W-:Y:S01]  /*05c0*/  CS2R R14, SRZ ;  /* 0x00000000000e7805 */ /* 0x000fe2000001ff00 */
[----:B------:R-:W-:Y:S01]  /*05d0*/  CS2R R8, SRZ ;  /* 0x0000000000087805 */ /* 0x000fe2000001ff00 */
[----:B------:R-:W-:Y:S01]  /*05e0*/  CS2R R10, SRZ ;  /* 0x00000000000a7805 */ /* 0x000fe2000001ff00 */
[----:B------:R0:W-:Y:S01]  /*05f0*/  STL [R1+0x4], RZ ;  /* 0x000004ff01007387 */ /* 0x0001e20000100800 */
[----:B------:R-:W-:Y:S01]  /*0600*/  CS2R R4, SRZ ;  /* 0x0000000000047805 */ /* 0x000fe2000001ff00 */
[----:B------:R-:W-:-:S02]  /*0610*/  CS2R R6, SRZ ;  /* 0x0000000000067805 */ /* 0x000fc4000001ff00 */
[----:B------:R0:W-:Y:S04]  /*0620*/  STL [R1+0x8], RZ ;  /* 0x000008ff01007387 */ /* 0x0001e80000100800 */
        /* <DEDUP_REMOVED lines=228> */
[----:B------:R0:W-:Y:S01]  /*1470*/  STL [R1+0x5ec], RZ ;  /* 0x0005ecff01007387 */ /* 0x0001e20000100800 */
[----:B------:R-:W-:Y:S05]  /*1480*/  BRA `(.L_x_1) ;  /* 0x0004559000007947 */ /* 0x000fea0003800000 */
.L_x_0:
[----:B------:R-:W-:Y:S01]  /*1490*/  IABS R3, c[0x0][0x178] ;  /* 0x00005e0000037a13 */ /* 0x000fe20000000000 */
[----:B------:R-:W-:Y:S01]  /*14a0*/  IMAD.MOV.U32 R15, RZ, RZ, R0 ;  /* 0x000000ffff0f7224 */ /* 0x000fe200078e0000 */
[----:B0-----:R-:W-:Y:S01]  /*14b0*/  IABS R0, c[0x0][0x17c] ;  /* 0x00005f0000007a13 */ /* 0x001fe20000000000 */
[----:B------:R-:W0:Y:S01]  /*14c0*/  S2R R14, SR_TID.X ;  /* 0x00000000000e7919 */ /* 0x000e220000002100 */
[----:B------:R-:W1:Y:S01]  /*14d0*/  I2F.RP R2, R3 ;  /* 0x0000000300027306 */ /* 0x000e620000209400 */
[----:B------:R-:W-:-:S02]  /*14e0*/  SHF.R.S32.HI R11, RZ, 0x1f, R4 ;  /* 0x0000001fff0b7819 */ /* 0x000fc40000011404 */
[----:B------:R-:W-:Y:S02]  /*14f0*/  ISETP.GE.AND P5, PT, R29, RZ, PT ;  /* 0x000000ff1d00720c */ /* 0x000fe40003fa6270 */
[----:B------:R-:W-:Y:S01]  /*1500*/  LEA.HI R12, R11, R4, RZ, 0x6 ;  /* 0x000000040b0c7211 */ /* 0x000fe200078f30ff */
[----:B------:R-:W-:Y:S02]  /*1510*/  IMAD.MOV.U32 R4, RZ, RZ, RZ ;  /* 0x000000ffff047224 */ /* 0x000fe400078e00ff */
[----:B------:R-:W2:Y:S02]  /*1520*/  I2F.RP R8, R0 ;  /* 0x0000000000087306 */ /* 0x000ea40000209400 */
[----:B------:R3:W-:Y:S06]  /*1530*/  STL [R1+0x384], R12 ;  /* 0x0003840c01007387 */ /* 0x0007ec0000100800 */
[----:B-1----:R-:W1:Y:S01]  /*1540*/  MUFU.RCP R2, R2 ;  /* 0x0000000200027308 */ /* 0x002e620000001000 */
[----:B0-----:R-:W-:-:S07]  /*1550*/  IMAD.SHL.U32 R9, R14, 0x2, RZ ;  /* 0x000000020e097824 */ /* 0x001fce00078e00ff */
[----:B--2---:R-:W0:Y:S01]  /*1560*/  MUFU.RCP R8, R8 ;  /* 0x0000000800087308 */ /* 0x004e220000001000 */
[C---:B------:R-:W-:Y:S02]  /*1570*/  LOP3.LUT R6, R14.reuse, 0x7, RZ, 0xc0, !PT ;  /* 0x000000070e067812 */ /* 0x040fe400078ec0ff */
[C---:B------:R-:W-:Y:S02]  /*1580*/  LOP3.LUT R7, R14.reuse, 0x40, RZ, 0xc0, !PT ;  /* 0x000000400e077812 */ /* 0x040fe400078ec0ff */
[----:B---3--:R-:W-:Y:S02]  /*1590*/  LOP3.LUT R12, R14, 0x3f, RZ, 0xc0, !PT ;  /* 0x0000003f0e0c7812 */ /* 0x008fe400078ec0ff */
[----:B-1----:R-:W-:Y:S02]  /*15a0*/  IADD3 R5, R2, 0xffffffe, RZ ;  /* 0x0ffffffe02057810 */ /* 0x002fe40007ffe0ff */
[----:B------:R-:W-:-:S04]  /*15b0*/  LOP3.LUT R2, R9, 0x10, RZ, 0xc0, !PT ;  /* 0x0000001009027812 */ /* 0x000fc800078ec0ff */
[----:B------:R-:W1:Y:S01]  /*15c0*/  F2I.FTZ.U32.TRUNC.NTZ R5, R5 ;  /* 0x0000000500057305 */ /* 0x000e62000021f000 */
[----:B------:R-:W-:Y:S02]  /*15d0*/  LEA.HI R7, R7, R2, RZ, 0x1f ;  /* 0x0000000207077211 */ /* 0x000fe400078ff8ff */
[----:B0-----:R-:W-:Y:S01]  /*15e0*/  IADD3 R24, R8, 0xffffffe, RZ ;  /* 0x0ffffffe08187810 */ /* 0x001fe20007ffe0ff */
[C---:B------:R-:W-:Y:S02]  /*15f0*/  IMAD R8, R6.reuse, 0x90, RZ ;  /* 0x0000009006087824 */ /* 0x040fe400078e02ff */
[----:B------:R-:W-:Y:S02]  /*1600*/  IMAD R6, R6, 0x210, RZ ;  /* 0x0000021006067824 */ /* 0x000fe400078e02ff */
[----:B------:R0:W2:Y:S01]  /*1610*/  F2I.FTZ.U32.TRUNC.NTZ R25, R24 ;  /* 0x0000001800197305 */ /* 0x0000a2000021f000 */
[----:B------:R-:W-:Y:S02]  /*1620*/  LOP3.LUT R2, R8, 0x30, R9, 0x78, !PT ;  /* 0x0000003008027812 */ /* 0x000fe400078e7809 */
[----:B------:R-:W-:-:S03]  /*1630*/  IABS R8, R29 ;  /* 0x0000001d00087213 */ /* 0x000fc60000000000 */
[----:B------:R3:W-:Y:S01]  /*1640*/  STL [R1+0x388], R2 ;  /* 0x0003880201007387 */ /* 0x0007e20000100800 */
[----:B-1----:R-:W-:Y:S02]  /*1650*/  IMAD.MOV R10, RZ, RZ, -R5 ;  /* 0x000000ffff0a7224 */ /* 0x002fe400078e0a05 */
[----:B0-----:R-:W-:Y:S02]  /*1660*/  IMAD.MOV.U32 R24, RZ, RZ, RZ ;  /* 0x000000ffff187224 */ /* 0x001fe400078e00ff */
[----:B------:R-:W-:Y:S01]  /*1670*/  IMAD R11, R10, R3, RZ ;  /* 0x000000030a0b7224 */ /* 0x000fe200078e02ff */
[----:B------:R-:W-:-:S03]  /*1680*/  SHF.R.U32.HI R10, RZ, 0x6, R14 ;  /* 0x00000006ff0a7819 */ /* 0x000fc6000001160e */
[----:B------:R-:W-:Y:S01]  /*1690*/  IMAD.HI.U32 R5, R5, R11, R4 ;  /* 0x0000000b05057227 */ /* 0x000fe200078e0004 */
[----:B------:R-:W-:Y:S02]  /*16a0*/  IABS R4, R28 ;  /* 0x0000001c00047213 */ /* 0x000fe40000000000 */
[----:B---3--:R-:W-:Y:S01]  /*16b0*/  SHF.R.S32.HI R2, RZ, 0x6, R14 ;  /* 0x00000006ff027819 */ /* 0x008fe2000001140e */
[----:B------:R-:W-:Y:S01]  /*16c0*/  IMAD.SHL.U32 R11, R12, 0x2, RZ ;  /* 0x000000020c0b7824 */ /* 0x000fe200078e00ff */
[----:B------:R-:W-:Y:S01]  /*16d0*/  SGXT.U32 R10, R10, 0x1 ;  /* 0x000000010a0a781a */ /* 0x000fe20000000000 */
[----:B------:R-:W-:Y:S01]  /*16e0*/  IMAD.HI.U32 R9, R5, R8, RZ ;  /* 0x0000000805097227 */ /* 0x000fe200078e00ff */
[----:B------:R-:W-:Y:S02]  /*16f0*/  SGXT R2, R2, 0x1 ;  /* 0x000000010202781a */ /* 0x000fe40000000200 */
[----:B------:R-:W-:Y:S01]  /*1700*/  LOP3.LUT R10, R15, R10, RZ, 0xfc, !PT ;  /* 0x0000000a0f0a7212 */ /* 0x000fe200078efcff */
[----:B------:R-:W-:Y:S01]  /*1710*/  IMAD.HI.U32 R5, R5, R4, RZ ;  /* 0x0000000405057227 */ /* 0x000fe200078e00ff */
[----:B------:R-:W-:-:S02]  /*1720*/  LOP3.LUT R2, R11, 0x90, R2, 0x78, !PT ;  /* 0x000000900b027812 */ /* 0x000fc400078e7802 */
[C---:B------:R-:W-:Y:S01]  /*1730*/  LOP3.LUT R12, R10.reuse, 0xfa, RZ, 0xfc, !PT ;  /* 0x000000fa0a0c7812 */ /* 0x040fe200078efcff */
[----:B------:R-:W-:Y:S01]  /*1740*/  IMAD.MOV R5, RZ, RZ, -R5 ;  /* 0x000000ffff057224 */ /* 0x000fe200078e0a05 */
[----:B------:R-:W-:Y:S01]  /*1750*/  LOP3.LUT R18, R10, 0xd6, RZ, 0xfc, !PT ;  /* 0x000000d60a127812 */ /* 0x000fe200078efcff */
[----:B------:R-:W-:Y:S01]  /*1760*/  IMAD.MOV R9, RZ, RZ, -R9 ;  /* 0x000000ffff097224 */ /* 0x000fe200078e0a09 */
[----:B------:R0:W-:Y:S01]  /*1770*/  STL [R1+0x152c], R2 ;  /* 0x00152c0201007387 */ /* 0x0001e20000100800 */
[C---:B------:R-:W-:Y:S01]  /*1780*/  IMAD R4, R3.reuse, R5, R4 ;  /* 0x0000000503047224 */ /* 0x040fe200078e0204 */
[----:B------:R-:W-:Y:S01]  /*1790*/  IABS R15, R12 ;  /* 0x0000000c000f7213 */ /* 0x000fe20000000000 */
[----:B--2---:R-:W-:Y:S01]  /*17a0*/  IMAD.MOV R13, RZ, RZ, -R25 ;  /* 0x000000ffff0d7224 */ /* 0x004fe200078e0a19 */
[----:B------:R-:W-:Y:S01]  /*17b0*/  ISETP.GE.AND P3, PT, R12, RZ, PT ;  /* 0x000000ff0c00720c */ /* 0x000fe20003f66270 */
[C---:B------:R-:W-:Y:S01]  /*17c0*/  IMAD R8, R3.reuse, R9, R8 ;  /* 0x0000000903087224 */ /* 0x040fe200078e0208 */
[----:B------:R-:W-:Y:S01]  /*17d0*/  ISETP.GT.U32.AND P2, PT, R3, R4, PT ;  /* 0x000000040300720c */ /* 0x000fe20003f44070 */
[----:B------:R-:W-:Y:S01]  /*17e0*/  IMAD R11, R13, R0, RZ ;  /* 0x000000000d0b7224 */ /* 0x000fe200078e02ff */
[----:B------:R-:W-:-:S02]  /*17f0*/  LOP3.LUT R9, R10, 0xfe, RZ, 0xfc, !PT ;  /* 0x000000fe0a097812 */ /* 0x000fc400078efcff */
[----:B------:R-:W-:Y:S01]  /*1800*/  ISETP.GT.U32.AND P0, PT, R3, R8, PT ;  /* 0x000000080300720c */ /* 0x000fe20003f04070 */
[----:B------:R-:W-:Y:S01]  /*1810*/  IMAD.HI.U32 R24, R25, R11, R24 ;  /* 0x0000000b19187227 */ /* 0x000fe200078e0018 */
[----:B------:R-:W-:Y:S02]  /*1820*/  IABS R25, R10 ;  /* 0x0000000a00197213 */ /* 0x000fe40000000000 */
[----:B0-----:R-:W-:Y:S02]  /*1830*/  LOP3.LUT R2, R6, R7, RZ, 0x3c, !PT ;  /* 0x0000000706027212 */ /* 0x001fe400078e3cff */
[----:B------:R-:W-:Y:S01]  /*1840*/  IABS R7, R9 ;  /* 0x0000000900077213 */ /* 0x000fe20000000000 */
[----:B------:R-:W-:Y:S01]  /*1850*/  IMAD.HI.U32 R6, R24, R25, RZ ;  /* 0x0000001918067227 */ /* 0x000fe200078e00ff */
[----:B------:R-:W-:Y:S01]  /*1860*/  LOP3.LUT R13, R10, 0xfc, RZ, 0xfc, !PT ;  /* 0x000000fc0a0d7812 */ /* 0x000fe200078efcff */
[----:B------:R0:W-:Y:S01]  /*1870*/  STL [R1+0x1a4], R2 ;  /* 0x0001a40201007387 */ /* 0x0001e20000100800 */
[----:B------:R-:W-:Y:S01]  /*1880*/  ISETP.GE.AND P1, PT, R9, RZ, PT ;  /* 0x000000ff0900720c */ /* 0x000fe20003f26270 */
[--C-:B------:R-:W-:Y:S01]  /*1890*/  @!P2 IMAD.IADD R4, R4, 0x1, -R3.reuse ;  /* 0x000000010404a824 */ /* 0x100fe200078e0a03 */
[----:B------:R-:W-:Y:S01]  /*18a0*/  IABS R5, R13 ;  /* 0x0000000d00057213 */ /* 0x000fe20000000000 */
[----:B------:R-:W-:Y:S01]  /*18b0*/  IMAD.MOV R11, RZ, RZ, -R6 ;  /* 0x000000ffff0b7224 */ /* 0x000fe200078e0a06 */
[----:B------:R-:W-:Y:S01]  /*18c0*/  ISETP.GE.AND P6, PT, R13, RZ, PT ;  /* 0x000000ff0d00720c */ /* 0x000fe20003fc6270 */
[----:B------:R-:W-:Y:S01]  /*18d0*/  @!P0 IMAD.IADD R8, R8, 0x1, -R3 ;  /* 0x0000000108088824 */ /* 0x000fe200078e0a03 */
[C---:B------:R-:W-:Y:S01]  /*18e0*/  ISETP.GT.U32.AND P4, PT, R3.reuse, R4, PT ;  /* 0x000000040300720c */ /* 0x040fe20003f84070 */
[----:B------:R-:W-:Y:S01]  /*18f0*/  IMAD R25, R0, R11, R25 ;  /* 0x0000000b00197224 */ /* 0x000fe200078e0219 */
[----:B------:R-:W-:Y:S01]  /*1900*/  LOP3.LUT R19, R10, 0xd2, RZ, 0xfc, !PT ;  /* 0x000000d20a137812 */ /* 0x000fe200078efcff */
[----:B------:R-:W-:Y:S01]  /*1910*/  IMAD.HI.U32 R6, R24, R7, RZ ;  /* 0x0000000718067227 */ /* 0x000fe200078e00ff */
[----:B------:R-:W-:-:S02]  /*1920*/  ISETP.GT.U32.AND P0, PT, R3, R8, PT ;  /* 0x000000080300720c */ /* 0x000fc40003f04070 */
[----:B------:R-:W-:Y:S01]  /*1930*/  ISETP.GT.U32.AND P2, PT, R0, R25, PT ;  /* 0x000000190000720c */ /* 0x000fe20003f44070 */
[----:B------:R-:W-:Y:S01]  /*1940*/  IMAD.MOV R6, RZ, RZ, -R6 ;  /* 0x000000ffff067224 */ /* 0x000fe200078e0a06 */
[----:B------:R-:W-:Y:S01]  /*1950*/  IABS R20, R19 ;  /* 0x0000001300147213 */ /* 0x000fe20000000000 */
[----:B------:R-:W-:Y:S01]  /*1960*/  IMAD.HI.U32 R11, R24, R15, RZ ;  /* 0x0000000f180b7227 */ /* 0x000fe200078e00ff */
[----:B------:R-:W-:-:S03]  /*1970*/  LOP3.LUT R27, R10, 0x18, RZ, 0xfc, !PT ;  /* 0x000000180a1b7812 */ /* 0x000fc600078efcff */
[----:B------:R-:W-:Y:S01]  /*1980*/  @!P4 IMAD.IADD R4, R4, 0x1, -R3 ;  /* 0x000000010404c824 */ /* 0x000fe200078e0a03 */
[----:B------:R-:W-:Y:S01]  /*1990*/  ISETP.GE.AND P4, PT, R28, RZ, PT ;  /* 0x000000ff1c00720c */ /* 0x000fe20003f86270 */
[----:B------:R-:W-:Y:S01]  /*19a0*/  IMAD R7, R0, R6, R7 ;  /* 0x0000000600077224 */ /* 0x000fe200078e0207 */
[----:B------:R-:W-:Y:S01]  /*19b0*/  LOP3.LUT R6, R10, 0xf6, RZ, 0xfc, !PT ;  /* 0x000000f60a067812 */ /* 0x000fe200078efcff */
[----:B------:R-:W-:Y:S01]  /*19c0*/  @!P0 IMAD.IADD R8, R8, 0x1, -R3 ;  /* 0x0000000108088824 */ /* 0x000fe200078e0a03 */
[----:B------:R-:W-:Y:S01]  /*19d0*/  LOP3.LUT R3, RZ, c[0x0][0x178], RZ, 0x33, !PT ;  /* 0x00005e00ff037a12 */ /* 0x000fe200078e33ff */
[----:B------:R-:W-:Y:S01]  /*19e0*/  IMAD.HI.U32 R9, R24, R5, RZ ;  /* 0x0000000518097227 */ /* 0x000fe200078e00ff */
[----:B------:R-:W-:Y:S02]  /*19f0*/  ISETP.GT.U32.AND P0, PT, R0, R7, PT ;  /* 0x000000070000720c */ /* 0x000fe40003f04070 */
[----:B------:R-:W-:Y:S01]  /*1a00*/  LOP3.LUT R28, R10, 0x16, RZ, 0xfc, !PT ;  /* 0x000000160a1c7812 */ /* 0x000fe200078efcff */
[----:B------:R-:W-:Y:S01]  /*1a10*/  @!P2 IMAD.IADD R25, R25, 0x1, -R0 ;  /* 0x000000011919a824 */ /* 0x000fe200078e0a00 */
[----:B------:R-:W-:Y:S01]  /*1a20*/  ISETP.NE.AND P2, PT, RZ, c[0x0][0x178], PT ;  /* 0x00005e00ff007a0c */ /* 0x000fe20003f45270 */
[----:B------:R-:W-:-:S02]  /*1a30*/  IMAD.MOV R11, RZ, RZ, -R11 ;  /* 0x000000ffff0b7224 */ /* 0x000fc400078e0a0b */
[----:B------:R-:W-:Y:S02]  /*1a40*/  IMAD.MOV R9, RZ, RZ, -R9 ;  /* 0x000000ffff097224 */ /* 0x000fe400078e0a09 */
[----:B------:R-:W-:Y:S01]  /*1a50*/  @!P5 IMAD.MOV R8, RZ, RZ, -R8 ;  /* 0x000000ffff08d224 */ /* 0x000fe200078e0a08 */
[C---:B------:R-:W-:Y:S01]  /*1a60*/  ISETP.GT.U32.AND P5, PT, R0.reuse, R25, PT ;  /* 0x000000190000720c */ /* 0x040fe20003fa4070 */
[----:B------:R-:W-:Y:S02]  /*1a70*/  @!P4 IMAD.MOV R4, RZ, RZ, -R4 ;  /* 0x000000ffff04c224 */ /* 0x000fe400078e0a04 */
[C---:B------:R-:W-:Y:S01]  /*1a80*/  IMAD R15, R0.reuse, R11, R15 ;  /* 0x0000000b000f7224 */ /* 0x040fe200078e020f */
[C---:B------:R-:W-:Y:S01]  /*1a90*/  SEL R12, R3.reuse, R8, !P2 ;  /* 0x00000008030c7207 */ /* 0x040fe20005000000 */
[----:B------:R-:W-:Y:S01]  /*1aa0*/  IMAD R5, R0, R9, R5 ;  /* 0x0000000900057224 */ /* 0x000fe200078e0205 */
[----:B0-----:R-:W-:Y:S01]  /*1ab0*/  SEL R2, R3, R4, !P2 ;  /* 0x0000000403027207 */ /* 0x001fe20005000000 */
[--C-:B------:R-:W-:Y:S01]  /*1ac0*/  @!P0 IMAD.IADD R7, R7, 0x1, -R0.reuse ;  /* 0x0000000107078824 */ /* 0x100fe200078e0a00 */
[----:B------:R-:W-:Y:S01]  /*1ad0*/  LOP3.LUT R9, R10, 0xf8, RZ, 0xfc, !PT ;  /* 0x000000f80a097812 */ /* 0x000fe200078efcff */
[----:B------:R0:W-:Y:S01]  /*1ae0*/  STL [R1+0x204], R12 ;  /* 0x0002040c01007387 */ /* 0x0001e20000100800 */
[----:B------:R-:W-:Y:S01]  /*1af0*/  ISETP.GT.U32.AND P2, PT, R0, R15, PT ;  /* 0x0000000f0000720c */ /* 0x000fe20003f44070 */
[----:B------:R-:W-:Y:S01]  /*1b00*/  IMAD.HI.U32 R21, R24, R20, RZ ;  /* 0x0000001418157227 */ /* 0x000fe200078e00ff */
[----:B------:R-:W-:Y:S01]  /*1b10*/  ISETP.GT.U32.AND P0, PT, R0, R5, PT ;  /* 0x000000050000720c */ /* 0x000fe20003f04070 */
[----:B------:R-:W-:Y:S01]  /*1b20*/  STL [R1+0x208], R2 ;  /* 0x0002080201007387 */ /* 0x000fe20000100800 */
[----:B------:R-:W-:Y:S01]  /*1b30*/  IABS R11, R9 ;  /* 0x00000009000b7213 */ /* 0x000fe20000000000 */
[----:B------:R-:W-:Y:S01]  /*1b40*/  @!P5 IMAD.IADD R25, R25, 0x1, -R0 ;  /* 0x000000011919d824 */ /* 0x000fe200078e0a00 */
[----:B------:R-:W-:Y:S01]  /*1b50*/  ISETP.GE.AND P5, PT, R10, RZ, PT ;  /* 0x000000ff0a00720c */ /* 0x000fe20003fa6270 */
[----:B------:R-:W-:Y:S01]  /*1b60*/  IMAD.MOV R21, RZ, RZ, -R21 ;  /* 0x000000ffff157224 */ /* 0x000fe200078e0a15 */
[----:B------:R-:W-:Y:S01]  /*1b70*/  ISETP.GT.U32.AND P4, PT, R0, R7, PT ;  /* 0x000000070000720c */ /* 0x000fe20003f84070 */
[----:B------:R-:W-:Y:S01]  /*1b80*/  IMAD.HI.U32 R3, R24, R11, RZ ;  /* 0x0000000b18037227 */ /* 0x000fe200078e00ff */
[----:B0-----:R-:W-:-:S02]  /*1b90*/  IABS R12, R6 ;  /* 0x00000006000c7213 */ /* 0x001fc40000000000 */
[----:B------:R-:W-:Y:S01]  /*1ba0*/  LOP3.LUT R8, R10, 0xf4, RZ, 0xfc, !PT ;  /* 0x000000f40a087812 */ /* 0x000fe200078efcff */
[----:B------:R-:W-:Y:S02]  /*1bb0*/  IMAD.MOV R4, RZ, RZ, -R3 ;  /* 0x000000ffff047224 */ /* 0x000fe400078e0a03 */
[----:B------:R-:W-:Y:S01]  /*1bc0*/  @!P2 IMAD.IADD R15, R15, 0x1, -R0 ;  /* 0x000000010f0fa824 */ /* 0x000fe200078e0a00 */
[----:B------:R-:W-:Y:S01]  /*1bd0*/  IABS R13, R8 ;  /* 0x00000008000d7213 */ /* 0x000fe20000000000 */
[----:B------:R-:W-:Y:S02]  /*1be0*/  IMAD.MOV.U32 R3, RZ, RZ, R12 ;  /* 0x000000ffff037224 */ /* 0x000fe400078e000c */
[----:B------:R-:W-:Y:S01]  /*1bf0*/  @!P0 IMAD.IADD R5, R5, 0x1, -R0 ;  /* 0x0000000105058824 */ /* 0x000fe200078e0a00 */
[C---:B------:R-:W-:Y:S01]  /*1c00*/  ISETP.GT.U32.AND P2, PT, R0.reuse, R15, PT ;  /* 0x0000000f0000720c */ /* 0x040fe20003f44070 */
[----:B------:R-:W-:Y:S02]  /*1c10*/  IMAD R11, R0, R4, R11 ;  /* 0x00000004000b7224 */ /* 0x000fe400078e020b */
[----:B------:R-:W-:Y:S01]  /*1c20*/  IMAD.HI.U32 R4, R24, R3, RZ ;  /* 0x0000000318047227 */ /* 0x000fe200078e00ff */
[----:B------:R-:W-:-:S03]  /*1c30*/  ISETP.GT.U32.AND P0, PT, R0, R5, PT ;  /* 0x000000050000720c */ /* 0x000fc60003f04070 */
[----:B------:R-:W-:Y:S01]  /*1c40*/  @!P5 IMAD.MOV R25, RZ, RZ, -R25 ;  /* 0x000000ffff19d224 */ /* 0x000fe200078e0a19 */
[C---:B------:R-:W-:Y:S01]  /*1c50*/  ISETP.GT.U32.AND P5, PT, R0.reuse, R11, PT ;  /* 0x0000000b0000720c */ /* 0x040fe20003fa4070 */
[----:B------:R-:W-:Y:S01]  /*1c60*/  @!P4 IMAD.IADD R7, R7, 0x1, -R0 ;  /* 0x000000010707c824 */ /* 0x000fe200078e0a00 */
[----:B------:R-:W-:Y:S01]  /*1c70*/  ISETP.GE.AND P4, PT, R9, RZ, PT ;  /* 0x000000ff0900720c */ /* 0x000fe20003f86270 */
[----:B------:R-:W-:Y:S01]  /*1c80*/  IMAD.MOV R4, RZ, RZ, -R4 ;  /* 0x000000ffff047224 */ /* 0x000fe200078e0a04 */
[----:B------:R0:W-:Y:S01]  /*1c90*/  STL [R1+0x1680], R25 ;  /* 0x0016801901007387 */ /* 0x0001e20000100800 */
[----:B------:R-:W-:Y:S02]  /*1ca0*/  IMAD.MOV.U32 R9, RZ, RZ, R13 ;  /* 0x000000ffff097224 */ /* 0x000fe400078e000d */
[----:B------:R-:W-:Y:S01]  /*1cb0*/  IMAD R3, R0, R4, R3 ;  /* 0x0000000400037224 */ /* 0x000fe200078e0203 */
[----:B------:R-:W-:Y:S01]  /*1cc0*/  LOP3.LUT R4, R10, 0xf0, RZ, 0xfc, !PT ;  /* 0x000000f00a047812 */ /* 0x000fe200078efcff */
[----:B------:R-:W-:-:S04]  /*1cd0*/  IMAD.HI.U32 R12, R24, R9, RZ ;  /* 0x00000009180c7227 */ /* 0x000fc800078e00ff */
[----:B------:R-:W-:Y:S01]  /*1ce0*/  @!P2 IMAD.IADD R15, R15, 0x1, -R0 ;  /* 0x000000010f0fa824 */ /* 0x000fe200078e0a00 */
[----:B------:R-:W-:Y:S01]  /*1cf0*/  ISETP.GT.U32.AND P2, PT, R0, R3, PT ;  /* 0x000000030000720c */ /* 0x000fe20003f44070 */
[----:B------:R-:W-:Y:S01]  /*1d00*/  IMAD.MOV R12, RZ, RZ, -R12 ;  /* 0x000000ffff0c7224 */ /* 0x000fe200078e0a0c */
[----:B0-----:R-:W-:Y:S01]  /*1d10*/  LOP3.LUT R25, R10, 0x12, RZ, 0xfc, !PT ;  /* 0x000000120a197812 */ /* 0x001fe200078efcff */
[--C-:B------:R-:W-:Y:S01]  /*1d20*/  @!P0 IMAD.IADD R5, R5, 0x1, -R0.reuse ;  /* 0x0000000105058824 */ /* 0x100fe200078e0a00 */
[----:B------:R-:W-:Y:S01]  /*1d30*/  ISETP.GE.AND P0, PT, R8, RZ, PT ;  /* 0x000000ff0800720c */ /* 0x000fe20003f06270 */
[----:B------:R-:W-:Y:S01]  /*1d40*/  @!P5 IMAD.IADD R11, R11, 0x1, -R0 ;  /* 0x000000010b0bd824 */ /* 0x000fe200078e0a00 */
[----:B------:R-:W-:Y:S01]  /*1d50*/  LOP3.LUT R8, R10, 0xf2, RZ, 0xfc, !PT ;  /* 0x000000f20a087812 */ /* 0x000fe200078efcff */
[----:B------:R-:W-:Y:S02]  /*1d60*/  IMAD.MOV.U32 R2, RZ, RZ, R7 ;  /* 0x000000ffff027224 */ /* 0x000fe400078e0007 */
[C---:B------:R-:W-:Y:S01]  /*1d70*/  IMAD R7, R0.reuse, R12, R9 ;  /* 0x0000000c00077224 */ /* 0x040fe200078e0209 */
[C---:B------:R-:W-:Y:S01]  /*1d80*/  ISETP.GT.U32.AND P5, PT, R0.reuse, R11, PT ;  /* 0x0000000b0000720c */ /* 0x040fe20003fa4070 */
[----:B------:R-:W-:Y:S01]  /*1d90*/  IMAD.MOV.U32 R14, RZ, RZ, R5 ;  /* 0x000000ffff0e7224 */ /* 0x000fe200078e0005 */
[----:B------:R-:W-:Y:S01]  /*1da0*/  IABS R13, R8 ;  /* 0x00000008000d7213 */ /* 0x000fe20000000000 */
[----:B------:R-:W-:Y:S01]  /*1db0*/  @!P1 IMAD.MOV R2, RZ, RZ, -R2 ;  /* 0x000000ffff029224 */ /* 0x000fe200078e0a02 */
[----:B------:R-:W-:Y:S01]  /*1dc0*/  IABS R9, R4 ;  /* 0x0000000400097213 */ /* 0x000fe20000000000 */
[----:B------:R-:W-:Y:S01]  /*1dd0*/  @!P6 IMAD.MOV R14, RZ, RZ, -R14 ;  /* 0x000000ffff0ee224 */ /* 0x000fe200078e0a0e */
[----:B------:R-:W-:Y:S01]  /*1de0*/  ISETP.GT.U32.AND P6, PT, R0, R7, PT ;  /* 0x000000070000720c */ /* 0x000fe20003fc4070 */
[--C-:B------:R-:W-:Y:S01]  /*1df0*/  @!P2 IMAD.IADD R3, R3, 0x1, -R0.reuse ;  /* 0x000000010303a824 */ /* 0x100fe200078e0a00 */
[----:B------:R0:W-:Y:S01]  /*1e00*/  STL [R1+0x60], R2 ;  /* 0x0000600201007387 */ /* 0x0001e20000100800 */
[----:B------:R-:W-:Y:S01]  /*1e10*/  ISETP.GE.AND P1, PT, R6, RZ, PT ;  /* 0x000000ff0600720c */ /* 0x000fe20003f26270 */
[----:B------:R-:W-:Y:S01]  /*1e20*/  IMAD.HI.U32 R6, R24, R13, RZ ;  /* 0x0000000d18067227 */ /* 0x000fe200078e00ff */
[----:B------:R-:W-:Y:S01]  /*1e30*/  LOP3.LUT R12, R10, 0xee, RZ, 0xfc, !PT ;  /* 0x000000ee0a0c7812 */ /* 0x000fe200078efcff */
[----:B------:R1:W-:Y:S01]  /*1e40*/  STL [R1+0x5c], R14 ;  /* 0x00005c0e01007387 */ /* 0x0003e20000100800 */
[----:B------:R-:W-:Y:S01]  /*1e50*/  ISETP.GT.U32.AND P2, PT, R0, R3, PT ;  /* 0x000000030000720c */ /* 0x000fe20003f44070 */
[----:B------:R-:W-:Y:S01]  /*1e60*/  @!P5 IMAD.IADD R11, R11, 0x1, -R0 ;  /* 0x000000010b0bd824 */ /* 0x000fe200078e0a00 */
[----:B------:R-:W-:Y:S01]  /*1e70*/  ISETP.GE.AND P5, PT, R4, RZ, PT ;  /* 0x000000ff0400720c */ /* 0x000fe20003fa6270 */
[----:B------:R-:W-:Y:S01]  /*1e80*/  IMAD.HI.U32 R4, R24, R9, RZ ;  /* 0x0000000918047227 */ /* 0x000fe200078e00ff */
[----:B------:R-:W-:-:S03]  /*1e90*/  IABS R5, R12 ;  /* 0x0000000c00057213 */ /* 0x000fc60000000000 */
[----:B0-----:R-:W-:Y:S01]  /*1ea0*/  IMAD.MOV.U32 R2, RZ, RZ, R15 ;  /* 0x000000ffff027224 */ /* 0x001fe200078e000f */
[----:B------:R-:W-:Y:S01]  /*1eb0*/  LOP3.LUT R15, R10, 0xec, RZ, 0xfc, !PT ;  /* 0x000000ec0a0f7812 */ /* 0x000fe200078efcff */
[----:B------:R-:W-:Y:S02]  /*1ec0*/  @!P6 IMAD.IADD R7, R7, 0x1, -R0 ;  /* 0x000000010707e824 */ /* 0x000fe400078e0a00 */
[----:B------:R-:W-:Y:S01]  /*1ed0*/  @!P3 IMAD.MOV R2, RZ, RZ, -R2 ;  /* 0x000000ffff02b224 */ /* 0x000fe200078e0a02 */
[----:B------:R-:W-:Y:S01]  /*1ee0*/  ISETP.GE.AND P3, PT, R8, RZ, PT ;  /* 0x000000ff0800720c */ /* 0x000fe20003f66270 */
[----:B------:R-:W-:Y:S01]  /*1ef0*/  IMAD.MOV R6, RZ, RZ, -R6 ;  /* 0x000000ffff067224 */ /* 0x000fe200078e0a06 */
[----:B------:R-:W-:Y:S01]  /*1f00*/  ISETP.GT.U32.AND P6, PT, R0, R7, PT ;  /* 0x000000070000720c */ /* 0x000fe20003fc4070 */
[----:B------:R-:W-:Y:S01]  /*1f10*/  IMAD.MOV R4, RZ, RZ, -R4 ;  /* 0x000000ffff047224 */ /* 0x000fe200078e0a04 */
[----:B------:R0:W-:Y:S01]  /*1f20*/  STL [R1+0x154], R2 ;  /* 0x0001540201007387 */ /* 0x0001e20000100800 */
[----:B------:R-:W-:-:S02]  /*1f30*/  @!P2 IMAD.IADD R3, R3, 0x1, -R0 ;  /* 0x000000010303a824 */ /* 0x000fc400078e0a00 */
[----:B------:R-:W-:Y:S01]  /*1f40*/  IMAD R6, R0, R6, R13 ;  /* 0x0000000600067224 */ /* 0x000fe200078e020d */
[----:B------:R-:W-:Y:S01]  /*1f50*/  LOP3.LUT R13, R10, 0xea, RZ, 0xfc, !PT ;  /* 0x000000ea0a0d7812 */ /* 0x000fe200078efcff */
[----:B------:R-:W-:Y:S02]  /*1f60*/  IMAD R9, R0, R4, R9 ;  /* 0x0000000400097224 */ /* 0x000fe400078e0209 */
[----:B------:R-:W-:Y:S01]  /*1f70*/  IMAD.HI.U32 R8, R24, R5, RZ ;  /* 0x0000000518087227 */ /* 0x000fe200078e00ff */
[----:B------:R-:W-:Y:S02]  /*1f80*/  ISETP.GT.U32.AND P2, PT, R0, R6, PT ;  /* 0x000000060000720c */ /* 0x000fe40003f44070 */
[----:B-1----:R-:W-:Y:S01]  /*1f90*/  IABS R14, R13 ;  /* 0x0000000d000e7213 */ /* 0x002fe20000000000 */
[----:B0-----:R-:W-:Y:S02]  /*1fa0*/  IMAD.MOV.U32 R2, RZ, RZ, R11 ;  /* 0x000000ffff027224 */ /* 0x001fe400078e000b */
[----:B------:R-:W-:-:S02]  /*1fb0*/  IMAD.MOV R8, RZ, RZ, -R8 ;  /* 0x000000ffff087224 */ /* 0x000fc400078e0a08 */
[----:B------:R-:W-:Y:S01]  /*1fc0*/  @!P4 IMAD.MOV R2, RZ, RZ, -R2 ;  /* 0x000000ffff02c224 */ /* 0x000fe200078e0a02 */
[----:B------:R-:W-:Y:S01]  /*1fd0*/  ISETP.GE.AND P4, PT, R12, RZ, PT ;  /* 0x000000ff0c00720c */ /* 0x000fe20003f86270 */
[--C-:B------:R-:W-:Y:S01]  /*1fe0*/  @!P6 IMAD.IADD R7, R7, 0x1, -R0.reuse ;  /* 0x000000010707e824 */ /* 0x100fe200078e0a00 */
[----:B------:R-:W-:Y:S01]  /*1ff0*/  ISETP.GE.AND P6, PT, R15, RZ, PT ;  /* 0x000000ff0f00720c */ /* 0x000fe20003fc6270 */
[----:B------:R-:W-:Y:S01]  /*2000*/  IMAD R8, R0, R8, R5 ;  /* 0x0000000800087224 */ /* 0x000fe200078e0205 */
[----:B------:R0:W-:Y:S01]  /*2010*/  STL [R1+0x164], R2 ;  /* 0x0001640201007387 */ /* 0x0001e20000100800 */
[----:B------:R-:W-:Y:S01]  /*2020*/  @!P2 IMAD.IADD R6, R6, 0x1, -R0 ;  /* 0x000000010606a824 */ /* 0x000fe200078e0a00 */
[----:B------:R-:W-:Y:S01]  /*2030*/  IABS R15, R15 ;  /* 0x0000000f000f7213 */ /* 0x000fe20000000000 */
[----:B------:R-:W-:Y:S01]  /*2040*/  IMAD.HI.U32 R11, R24, R14, RZ ;  /* 0x0000000e180b7227 */ /* 0x000fe200078e00ff */
[----:B------:R-:W-:Y:S02]  /*2050*/  LOP3.LUT R12, R10, 0xe6, RZ, 0xfc, !PT ;  /* 0x000000e60a0c7812 */ /* 0x000fe400078efcff */
[----:B------:R-:W-:Y:S01]  /*2060*/  ISETP.GT.U32.AND P2, PT, R0, R6, PT ;  /* 0x000000060000720c */ /* 0x000fe20003f44070 */
[----:B------:R-:W-:Y:S01]  /*2070*/  IMAD.HI.U32 R16, R24, R15, RZ ;  /* 0x0000000f18107227 */ /* 0x000fe200078e00ff */
[----:B------:R-:W-:-:S03]  /*2080*/  LOP3.LUT R5, R10, 0xe8, RZ, 0xfc, !PT ;  /* 0x000000e80a057812 */ /* 0x000fc600078efcff */
[----:B0-----:R-:W-:Y:S01]  /*2090*/  IMAD.MOV.U32 R2, RZ, RZ, R3 ;  /* 0x000000ffff027224 */ /* 0x001fe200078e0003 */
[----:B------:R-:W-:Y:S01]  /*20a0*/  IABS R3, R12 ;  /* 0x0000000c00037213 */ /* 0x000fe20000000000 */
[----:B------:R-:W-:Y:S01]  /*20b0*/  IMAD.MOV R16, RZ, RZ, -R16 ;  /* 0x000000ffff107224 */ /* 0x000fe200078e0a10 */
[----:B------:R-:W-:Y:S01]  /*20c0*/  IABS R4, R5 ;  /* 0x0000000500047213 */ /* 0x000fe20000000000 */
[----:B------:R-:W-:Y:S01]  /*20d0*/  @!P1 IMAD.MOV R2, RZ, RZ, -R2 ;  /* 0x000000ffff029224 */ /* 0x000fe200078e0a02 */
[----:B------:R-:W-:Y:S01]  /*20e0*/  ISETP.GT.U32.AND P1, PT, R0, R9, PT ;  /* 0x000000090000720c */ /* 0x000fe20003f24070 */
[----:B------:R-:W-:Y:S02]  /*20f0*/  IMAD.MOV R11, RZ, RZ, -R11 ;  /* 0x000000ffff0b7224 */ /* 0x000fe400078e0a0b */
[----:B------:R-:W-:Y:S01]  /*2100*/  @!P2 IMAD.IADD R6, R6, 0x1, -R0 ;  /* 0x000000010606a824 */ /* 0x000fe200078e0a00 */
[----:B------:R0:W-:Y:S01]  /*2110*/  STL [R1+0x168], R2 ;  /* 0x0001680201007387 */ /* 0x0001e20000100800 */
[----:B------:R-:W-:Y:S01]  /*2120*/  ISETP.GE.AND P2, PT, R13, RZ, PT ;  /* 0x000000ff0d00720c */ /* 0x000fe20003f46270 */
[----:B------:R-:W-:-:S02]  /*2130*/  IMAD R13, R0, R16, R15 ;  /* 0x00000010000d7224 */ /* 0x000fc400078e020f */
[----:B------:R-:W-:Y:S02]  /*2140*/  IMAD.MOV.U32 R17, RZ, RZ, R6 ;  /* 0x000000ffff117224 */ /* 0x000fe400078e0006 */
[----:B------:R-:W-:Y:S02]  /*2150*/  IMAD R14, R0, R11, R14 ;  /* 0x0000000b000e7224 */ /* 0x000fe400078e020e */
[----:B------:R-:W-:-:S04]  /*2160*/  IMAD.HI.U32 R11, R24, R3, RZ ;  /* 0x00000003180b7227 */ /* 0x000fc800078e00ff */
[----:B0-----:R-:W-:Y:S02]  /*2170*/  IMAD.MOV.U32 R2, RZ, RZ, R7 ;  /* 0x000000ffff027224 */ /* 0x001fe400078e0007 */
[----:B------:R-:W-:Y:S02]  /*2180*/  @!P1 IMAD.IADD R9, R9, 0x1, -R0 ;  /* 0x0000000109099824 */ /* 0x000fe400078e0a00 */
[----:B------:R-:W-:Y:S01]  /*2190*/  @!P0 IMAD.MOV R2, RZ, RZ, -R2 ;  /* 0x000000ffff028224 */ /* 0x000fe200078e0a02 */
[----:B------:R-:W-:Y:S01]  /*21a0*/  ISETP.GT.U32.AND P0, PT, R0, R8, PT ;  /* 0x000000080000720c */ /* 0x000fe20003f04070 */
[----:B------:R-:W-:Y:S01]  /*21b0*/  IMAD.HI.U32 R7, R24, R4, RZ ;  /* 0x0000000418077227 */ /* 0x000fe200078e00ff */
[C---:B------:R-:W-:Y:S02]  /*21c0*/  ISETP.GT.U32.AND P1, PT, R0.reuse, R9, PT ;  /* 0x000000090000720c */ /* 0x040fe40003f24070 */
[----:B------:R0:W-:Y:S01]  /*21d0*/  STL [R1+0x170], R2 ;  /* 0x0001700201007387 */ /* 0x0001e20000100800 */
[----:B------:R-:W-:Y:S01]  /*21e0*/  @!P3 IMAD.MOV R17, RZ, RZ, -R17 ;  /* 0x000000ffff11b224 */ /* 0x000fe200078e0a11 */
[----:B------:R-:W-:Y:S01]  /*21f0*/  ISETP.GT.U32.AND P3, PT, R0, R14, PT ;  /* 0x0000000e0000720c */ /* 0x000fe20003f64070 */
[----:B------:R-:W-:-:S02]  /*2200*/  IMAD.MOV R6, RZ, RZ, -R11 ;  /* 0x000000ffff067224 */ /* 0x000fc400078e0a0b */
[----:B------:R-:W-:Y:S01]  /*2210*/  IMAD.MOV R7, RZ, RZ, -R7 ;  /* 0x000000ffff077224 */ /* 0x000fe200078e0a07 */
[----:B------:R-:W-:Y:S01]  /*2220*/  STL [R1+0x178], R17 ;  /* 0x0001781101007387 */ /* 0x000fe20000100800 */
[----:B------:R-:W-:Y:S01]  /*2230*/  IMAD R3, R0, R6, R3 ;  /* 0x0000000600037224 */ /* 0x000fe200078e0203 */
[----:B------:R-:W-:Y:S01]  /*2240*/  LOP3.LUT R6, R10, 0xe2, RZ, 0xfc, !PT ;  /* 0x000000e20a067812 */ /* 0x000fe200078efcff */
[--C-:B------:R-:W-:Y:S02]  /*2250*/  @!P0 IMAD.IADD R8, R8, 0x1, -R0.reuse ;  /* 0x0000000108088824 */ /* 0x100fe400078e0a00 */
[----:B------:R-:W-:Y:S01]  /*2260*/  @!P1 IMAD.IADD R9, R9, 0x1, -R0 ;  /* 0x0000000109099824 */ /* 0x000fe200078e0a00 */
[C---:B------:R-:W-:Y:S01]  /*2270*/  ISETP.GT.U32.AND P1, PT, R0.reuse, R13, PT ;  /* 0x0000000d0000720c */ /* 0x040fe20003f24070 */
[C---:B------:R-:W-:Y:S01]  /*2280*/  IMAD R4, R0.reuse, R7, R4 ;  /* 0x0000000700047224 */ /* 0x040fe200078e0204 */
[----:B------:R-:W-:Y:S01]  /*2290*/  ISETP.GT.U32.AND P0, PT, R0, R8, PT ;  /* 0x000000080000720c */ /* 0x000fe20003f04070 */
[----:B0-----:R-:W-:Y:S01]  /*22a0*/  IMAD.MOV.U32 R2, RZ, RZ, R9 ;  /* 0x000000ffff027224 */ /* 0x001fe200078e0009 */
[----:B------:R-:W-:Y:S01]  /*22b0*/  LOP3.LUT R7, R10, 0xe0, RZ, 0xfc, !PT ;  /* 0x000000e00a077812 */ /* 0x000fe200078efcff */
[----:B------:R-:W-:-:S02]  /*22c0*/  @!P3 IMAD.IADD R14, R14, 0x1, -R0 ;  /* 0x000000010e0eb824 */ /* 0x000fc400078e0a00 */
[----:B------:R-:W-:Y:S01]  /*22d0*/  @!P5 IMAD.MOV R2, RZ, RZ, -R2 ;  /* 0x000000ffff02d224 */ /* 0x000fe200078e0a02 */
[----:B------:R-:W-:Y:S02]  /*22e0*/  ISETP.GE.AND P5, PT, R5, RZ, PT ;  /* 0x000000ff0500720c */ /* 0x000fe40003fa6270 */
[----:B------:R-:W-:Y:S02]  /*22f0*/  LOP3.LUT R5, R10, 0xe4, RZ, 0xfc, !PT ;  /* 0x000000e40a057812 */ /* 0x000fe400078efcff */
[----:B------:R0:W-:Y:S01]  /*2300*/  STL [R1+0x17c], R2 ;  /* 0x00017c0201007387 */ /* 0x0001e20000100800 */
[--C-:B------:R-:W-:Y:S01]  /*2310*/  @!P1 IMAD.IADD R13, R13, 0x1, -R0.reuse ;  /* 0x000000010d0d9824 */ /* 0x100fe200078e0a00 */
[----:B------:R-:W-:Y:S01]  /*2320*/  IABS R9, R5 ;  /* 0x0000000500097213 */ /* 0x000fe20000000000 */
[----:B------:R-:W-:Y:S01]  /*2330*/  @!P0 IMAD.IADD R8, R8, 0x1, -R0 ;  /* 0x0000000108088824 */ /* 0x000fe200078e0a00 */
[C---:B------:R-:W-:Y:S02]  /*2340*/  ISETP.GT.U32.AND P0, PT, R0.reuse, R4, PT ;  /* 0x000000040000720c */ /* 0x040fe40003f04070 */
[----:B------:R-:W-:Y:S01]  /*2350*/  ISETP.GT.U32.AND P1, PT, R0, R13, PT ;  /* 0x0000000d0000720c */ /* 0x000fe20003f24070 */
[----:B------:R-:W-:Y:S01]  /*2360*/  IMAD.HI.U32 R15, R24, R9, RZ ;  /* 0x00000009180f7227 */ /* 0x000fe200078e00ff */
[----:B------:R-:W-:-:S02]  /*2370*/  ISETP.GT.U32.AND P3, PT, R0, R14, PT ;  /* 0x0000000e0000720c */ /* 0x000fc40003f64070 */
[----:B------:R-:W-:Y:S01]  /*2380*/  IABS R11, R7 ;  /* 0x00000007000b7213 */ /* 0x000fe20000000000 */
[----:B0-----:R-:W-:Y:S01]  /*2390*/  IMAD.MOV.U32 R2, RZ, RZ, R8 ;  /* 0x000000ffff027224 */ /* 0x001fe200078e0008 */
[----:B------:R-:W-:Y:S01]  /*23a0*/  IABS R8, R6 ;  /* 0x0000000600087213 */ /* 0x000fe20000000000 */
[----:B------:R-:W-:Y:S02]  /*23b0*/  IMAD.MOV R15, RZ, RZ, -R15 ;  /* 0x000000ffff0f7224 */ /* 0x000fe400078e0a0f */
[----:B------:R-:W-:Y:S01]  /*23c0*/  @!P4 IMAD.MOV R2, RZ, RZ, -R2 ;  /* 0x000000ffff02c224 */ /* 0x000fe200078e0a02 */
[----:B------:R-:W-:Y:S01]  /*23d0*/  ISETP.GT.U32.AND P4, PT, R0, R3, PT ;  /* 0x000000030000720c */ /* 0x000fe20003f84070 */
[--C-:B------:R-:W-:Y:S02]  /*23e0*/  @!P0 IMAD.IADD R4, R4, 0x1, -R0.reuse ;  /* 0x0000000104048824 */ /* 0x100fe400078e0a00 */
[----:B------:R-:W-:Y:S01]  /*23f0*/  @!P1 IMAD.IADD R13, R13, 0x1, -R0 ;  /* 0x000000010d0d9824 */ /* 0x000fe200078e0a00 */
[----:B------:R-:W-:Y:S01]  /*2400*/  ISETP.GE.AND P1, PT, R12, RZ, PT ;  /* 0x000000ff0c00720c */ /* 0x000fe20003f26270 */
[----:B------:R-:W-:Y:S01]  /*2410*/  IMAD.HI.U32 R12, R24, R8, RZ ;  /* 0x00000008180c7227 */ /* 0x000fe200078e00ff */
[C---:B------:R-:W-:Y:S01]  /*2420*/  ISETP.GT.U32.AND P0, PT, R0.reuse, R4, PT ;  /* 0x000000040000720c */ /* 0x040fe20003f04070 */
[----:B------:R0:W-:Y:S02]  /*2430*/  STL [R1+0x188], R2 ;  /* 0x0001880201007387 */ /* 0x0001e40000100800 */
[----:B------:R-:W-:-:S02]  /*2440*/  IMAD R9, R0, R15, R9 ;  /* 0x0000000f00097224 */ /* 0x000fc400078e0209 */
[----:B------:R-:W-:Y:S02]  /*2450*/  IMAD.MOV R12, RZ, RZ, -R12 ;  /* 0x000000ffff0c7224 */ /* 0x000fe400078e0a0c */
[--C-:B------:R-:W-:Y:S02]  /*2460*/  @!P4 IMAD.IADD R3, R3, 0x1, -R0.reuse ;  /* 0x000000010303c824 */ /* 0x100fe400078e0a00 */
[----:B------:R-:W-:Y:S01]  /*2470*/  @!P3 IMAD.IADD R14, R14, 0x1, -R0 ;  /* 0x000000010e0eb824 */ /* 0x000fe200078e0a00 */
[C---:B------:R-:W-:Y:S01]  /*2480*/  ISETP.GT.U32.AND P3, PT, R0.reuse, R9, PT ;  /* 0x000000090000720c */ /* 0x040fe20003f64070 */
[C---:B------:R-:W-:Y:S01]  /*2490*/  IMAD R8, R0.reuse, R12, R8 ;  /* 0x0000000c00087224 */ /* 0x040fe200078e0208 */
[----:B------:R-:W-:Y:S01]  /*24a0*/  ISETP.GT.U32.AND P4, PT, R0, R3, PT ;  /* 0x000000030000720c */ /* 0x000fe20003f84070 */
[----:B------:R-:W-:Y:S02]  /*24b0*/  IMAD.MOV.U32 R16, RZ, RZ, R13 ;  /* 0x000000ffff107224 */ /* 0x000fe400078e000d */
[----:B0-----:R-:W-:-:S02]  /*24c0*/  IMAD.MOV.U32 R2, RZ, RZ, R14 ;  /* 0x000000ffff027224 */ /* 0x001fc400078e000e */
[----:B------:R-:W-:Y:S01]  /*24d0*/  @!P0 IMAD.IADD R4, R4, 0x1, -R0 ;  /* 0x0000000104048824 */ /* 0x000fe200078e0a00 */
[----:B------:R-:W-:Y:S01]  /*24e0*/  ISETP.GE.AND P0, PT, R7, RZ, PT ;  /* 0x000000ff0700720c */ /* 0x000fe20003f06270 */
[----:B------:R-:W-:Y:S01]  /*24f0*/  @!P6 IMAD.MOV R16, RZ, RZ, -R16 ;  /* 0x000000ffff10e224 */ /* 0x000fe200078e0a10 */
[----:B------:R-:W-:Y:S01]  /*2500*/  ISETP.GE.AND P6, PT, R5, RZ, PT ;  /* 0x000000ff0500720c */ /* 0x000fe20003fc6270 */
[----:B------:R-:W-:Y:S01]  /*2510*/  @!P2 IMAD.MOV R2, RZ, RZ, -R2 ;  /* 0x000000ffff02a224 */ /* 0x000fe200078e0a02 */
[----:B------:R-:W-:Y:S01]  /*2520*/  LOP3.LUT R5, R10, 0xde, RZ, 0xfc, !PT ;  /* 0x000000de0a057812 */ /* 0x000fe200078efcff */
[----:B------:R-:W-:Y:S01]  /*2530*/  IMAD.MOV.U32 R14, RZ, RZ, R4 ;  /* 0x000000ffff0e7224 */ /* 0x000fe200078e0004 */
[----:B------:R-:W-:Y:S01]  /*2540*/  STL [R1+0x18c], R16 ;  /* 0x00018c1001007387 */ /* 0x000fe20000100800 */
[----:B------:R-:W-:Y:S01]  /*2550*/  @!P4 IMAD.IADD R3, R3, 0x1, -R0 ;  /* 0x000000010303c824 */ /* 0x000fe200078e0a00 */
[----:B------:R-:W-:Y:S01]  /*2560*/  ISETP.GT.U32.AND P4, PT, R0, R8, PT ;  /* 0x000000080000720c */ /* 0x000fe20003f84070 */
[----:B------:R-:W-:Y:S01]  /*2570*/  @!P5 IMAD.MOV R14, RZ, RZ, -R14 ;  /* 0x000000ffff0ed224 */ /* 0x000fe200078e0a0e */
[----:B------:R0:W-:Y:S01]  /*2580*/  STL [R1+0x198], R2 ;  /* 0x0001980201007387 */ /* 0x0001e20000100800 */
[--C-:B------:R-:W-:Y:S01]  /*2590*/  @!P3 IMAD.IADD R9, R9, 0x1, -R0.reuse ;  /* 0x000000010909b824 */ /* 0x100fe200078e0a00 */
[----:B------:R-:W-:Y:S01]  /*25a0*/  ISETP.GE.AND P5, PT, R5, RZ, PT ;  /* 0x000000ff0500720c */ /* 0x000fe20003fa6270 */
[----:B------:R-:W-:Y:S01]  /*25b0*/  IMAD.HI.U32 R13, R24, R11, RZ ;  /* 0x0000000b180d7227 */ /* 0x000fe200078e00ff */
[----:B------:R-:W-:Y:S01]  /*25c0*/  LOP3.LUT R4, R10, 0xdc, RZ, 0xfc, !PT ;  /* 0x000000dc0a047812 */ /* 0x000fe200078efcff */
[----:B------:R1:W-:Y:S01]  /*25d0*/  STL [R1+0x19c], R14 ;  /* 0x00019c0e01007387 */ /* 0x0003e20000100800 */
[----:B------:R-:W-:Y:S01]  /*25e0*/  IABS R5, R5 ;  /* 0x0000000500057213 */ /* 0x000fe20000000000 */
[----:B------:R-:W-:Y:S01]  /*25f0*/  IMAD.MOV R13, RZ, RZ, -R13 ;  /* 0x000000ffff0d7224 */ /* 0x000fe200078e0a0d */
[----:B------:R-:W-:Y:S01]  /*2600*/  ISETP.GT.U32.AND P3, PT, R0, R9, PT ;  /* 0x000000090000720c */ /* 0x000fe20003f64070 */
[----:B0-----:R-:W-:Y:S01]  /*2610*/  IMAD.MOV.U32 R2, RZ, RZ, R3 ;  /* 0x000000ffff027224 */ /* 0x001fe200078e0003 */
[----:B------:R-:W-:Y:S01]  /*2620*/  IABS R17, R4 ;  /* 0x0000000400117213 */ /* 0x000fe20000000000 */
[----:B------:R-:W-:Y:S01]  /*2630*/  @!P4 IMAD.IADD R8, R8, 0x1, -R0 ;  /* 0x000000010808c824 */ /* 0x000fe200078e0a00 */
[----:B------:R-:W-:Y:S01]  /*2640*/  ISETP.GE.AND P2, PT, R6, RZ, PT ;  /* 0x000000ff0600720c */ /* 0x000fe20003f46270 */
[----:B------:R-:W-:Y:S01]  /*2650*/  @!P1 IMAD.MOV R2, RZ, RZ, -R2 ;  /* 0x000000ffff029224 */ /* 0x000fe200078e0a02 */
[----:B------:R-:W-:Y:S01]  /*2660*/  ISETP.GE.AND P1, PT, R4, RZ, PT ;  /* 0x000000ff0400720c */ /* 0x000fe20003f26270 */
[----:B------:R-:W-:Y:S01]  /*2670*/  IMAD.MOV.U32 R4, RZ, RZ, R5 ;  /* 0x000000ffff047224 */ /* 0x000fe200078e0005 */
[----:B------:R-:W-:Y:S01]  /*2680*/  ISETP.GT.U32.AND P4, PT, R0, R8, PT ;  /* 0x000000080000720c */ /* 0x000fe20003f84070 */
[----:B------:R-:W-:Y:S01]  /*2690*/  IMAD.HI.U32 R3, R24, R17, RZ ;  /* 0x0000001118037227 */ /* 0x000fe200078e00ff */
[C---:B------:R-:W-:Y:S01]  /*26a0*/  LOP3.LUT R5, R10.reuse, 0xda, RZ, 0xfc, !PT ;  /* 0x000000da0a057812 */ /* 0x040fe200078efcff */
[----:B------:R-:W-:Y:S01]  /*26b0*/  STL [R1+0x1a0], R2 ;  /* 0x0001a00201007387 */ /* 0x000fe20000100800 */
[----:B------:R-:W-:Y:S01]  /*26c0*/  LOP3.LUT R6, R10, 0xd8, RZ, 0xfc, !PT ;  /* 0x000000d80a067812 */ /* 0x000fe200078efcff */
[----:B------:R-:W-:Y:S01]  /*26d0*/  IMAD.HI.U32 R7, R24, R4, RZ ;  /* 0x0000000418077227 */ /* 0x000fe200078e00ff */
[----:B------:R-:W-:-:S02]  /*26e0*/  IABS R15, R5 ;  /* 0x00000005000f7213 */ /* 0x000fc40000000000 */
[----:B-1----:R-:W-:Y:S01]  /*26f0*/  IABS R14, R6 ;  /* 0x00000006000e7213 */ /* 0x002fe20000000000 */
[----:B------:R-:W-:Y:S01]  /*2700*/  IMAD.MOV R7, RZ, RZ, -R7 ;  /* 0x000000ffff077224 */ /* 0x000fe200078e0a07 */
[----:B------:R-:W-:Y:S01]  /*2710*/  LOP3.LUT R16, R10, 0xd0, RZ, 0xfc, !PT ;  /* 0x000000d00a107812 */ /* 0x000fe200078efcff */
[----:B------:R-:W-:Y:S02]  /*2720*/  @!P3 IMAD.IADD R9, R9, 0x1, -R0 ;  /* 0x000000010909b824 */ /* 0x000fe400078e0a00 */
[----:B------:R-:W-:Y:S02]  /*2730*/  IMAD.MOV R3, RZ, RZ, -R3 ;  /* 0x000000ffff037224 */ /* 0x000fe400078e0a03 */
[C---:B------:R-:W-:Y:S02]  /*2740*/  IMAD R4, R0.reuse, R7, R4 ;  /* 0x0000000700047224 */ /* 0x040fe400078e0204 */
[----:B------:R-:W-:Y:S02]  /*2750*/  IMAD R17, R0, R3, R17 ;  /* 0x0000000300117224 */ /* 0x000fe400078e0211 */
[----:B------:R-:W-:Y:S01]  /*2760*/  @!P4 IMAD.IADD R8, R8, 0x1, -R0 ;  /* 0x000000010808c824 */ /* 0x000fe200078e0a00 */
[----:B------:R-:W-:Y:S01]  /*2770*/  ISETP.GT.U32.AND P4, PT, R0, R4, PT ;  /* 0x000000040000720c */ /* 0x000fe20003f84070 */
[----:B------:R-:W-:-:S02]  /*2780*/  IMAD.MOV.U32 R12, RZ, RZ, R9 ;  /* 0x000000ffff0c7224 */ /* 0x000fc400078e0009 */
[C---:B------:R-:W-:Y:S01]  /*2790*/  IMAD R11, R0.reuse, R13, R11 ;  /* 0x0000000d000b7224 */ /* 0x040fe200078e020b */
[----:B------:R-:W-:Y:S01]  /*27a0*/  IABS R13, R18 ;  /* 0x00000012000d7213 */ /* 0x000fe20000000000 */
[----:B------:R-:W-:Y:S01]  /*27b0*/  @!P6 IMAD.MOV R12, RZ, RZ, -R12 ;  /* 0x000000ffff0ce224 */ /* 0x000fe200078e0a0c */
[----:B------:R-:W-:Y:S01]  /*27c0*/  ISETP.GT.U32.AND P6, PT, R0, R17, PT ;  /* 0x000000110000720c */ /* 0x000fe20003fc4070 */
[----:B------:R-:W-:Y:S01]  /*27d0*/  IMAD.HI.U32 R7, R24, R15, RZ ;  /* 0x0000000f18077227 */ /* 0x000fe200078e00ff */
[----:B------:R-:W-:Y:S02]  /*27e0*/  ISETP.GT.U32.AND P3, PT, R0, R11, PT ;  /* 0x0000000b0000720c */ /* 0x000fe40003f64070 */
[----:B------:R0:W-:Y:S01]  /*27f0*/  STL [R1+0x190], R12 ;  /* 0x0001900c01007387 */ /* 0x0001e20000100800 */
[----:B------:R-:W-:-:S04]  /*2800*/  IMAD.HI.U32 R3, R24, R14, RZ ;  /* 0x0000000e18037227 */ /* 0x000fc800078e00ff */
[--C-:B------:R-:W-:Y:S02]  /*2810*/  @!P4 IMAD.IADD R4, R4, 0x1, -R0.reuse ;  /* 0x000000010404c824 */ /* 0x100fe400078e0a00 */
[----:B------:R-:W-:Y:S02]  /*2820*/  IMAD.MOV R7, RZ, RZ, -R7 ;  /* 0x000000ffff077224 */ /* 0x000fe400078e0a07 */
[--C-:B------:R-:W-:Y:S01]  /*2830*/  @!P6 IMAD.IADD R17, R17, 0x1, -R0.reuse ;  /* 0x000000011111e824 */ /* 0x100fe200078e0a00 */
[C---:B------:R-:W-:Y:S01]  /*2840*/  ISETP.GT.U32.AND P4, PT, R0.reuse, R4, PT ;  /* 0x000000040000720c */ /* 0x040fe20003f84070 */
[----:B------:R-:W-:Y:S02]  /*2850*/  IMAD.MOV R3, RZ, RZ, -R3 ;  /* 0x000000ffff037224 */ /* 0x000fe400078e0a03 */
[----:B------:R-:W-:Y:S01]  /*2860*/  @!P3 IMAD.IADD R11, R11, 0x1, -R0 ;  /* 0x000000010b0bb824 */ /* 0x000fe200078e0a00 */
[C---:B------:R-:W-:Y:S01]  /*2870*/  ISETP.GT.U32.AND P6, PT, R0.reuse, R17, PT ;  /* 0x000000110000720c */ /* 0x040fe20003fc4070 */
[----:B------:R-:W-:-:S02]  /*2880*/  IMAD R15, R0, R7, R15 ;  /* 0x00000007000f7224 */ /* 0x000fc400078e020f */
[----:B------:R-:W-:Y:S01]  /*2890*/  IMAD R14, R0, R3, R14 ;  /* 0x00000003000e7224 */ /* 0x000fe200078e020e */
[----:B------:R-:W-:Y:S01]  /*28a0*/  LOP3.LUT R3, R10, 0xd4, RZ, 0xfc, !PT ;  /* 0x000000d40a037812 */ /* 0x000fe200078efcff */
[----:B------:R-:W-:Y:S01]  /*28b0*/  IMAD.HI.U32 R7, R24, R13, RZ ;  /* 0x0000000d18077227 */ /* 0x000fe200078e00ff */
[----:B------:R-:W-:Y:S02]  /*28c0*/  ISETP.GT.U32.AND P3, PT, R0, R11, PT ;  /* 0x0000000b0000720c */ /* 0x000fe40003f64070 */
[----:B0-----:R-:W-:Y:S01]  /*28d0*/  IABS R12, R3 ;  /* 0x00000003000c7213 */ /* 0x001fe20000000000 */
[--C-:B------:R-:W-:Y:S01]  /*28e0*/  @!P4 IMAD.IADD R4, R4, 0x1, -R0.reuse ;  /* 0x000000010404c824 */ /* 0x100fe200078e0a00 */
[C---:B------:R-:W-:Y:S01]  /*28f0*/  ISETP.GT.U32.AND P4, PT, R0.reuse, R15, PT ;  /* 0x0000000f0000720c */ /* 0x040fe20003f84070 */
[----:B------:R-:W-:Y:S02]  /*2900*/  IMAD.MOV R7, RZ, RZ, -R7 ;  /* 0x000000ffff077224 */ /* 0x000fe400078e0a07 */
[----:B------:R-:W-:Y:S01]  /*2910*/  @!P6 IMAD.IADD R17, R17, 0x1, -R0 ;  /* 0x000000011111e824 */ /* 0x000fe200078e0a00 */
[----:B------:R-:W-:Y:S01]  /*2920*/  ISETP.GT.U32.AND P6, PT, R0, R14, PT ;  /* 0x0000000e0000720c */ /* 0x000fe20003fc4070 */
[----:B------:R-:W-:-:S04]  /*2930*/  IMAD.HI.U32 R22, R24, R12, RZ ;  /* 0x0000000c18167227 */ /* 0x000fc800078e00ff */
[----:B------:R-:W-:Y:S01]  /*2940*/  IMAD.MOV.U32 R2, RZ, RZ, R8 ;  /* 0x000000ffff027224 */ /* 0x000fe200078e0008 */
[----:B------:R-:W-:Y:S01]  /*2950*/  LOP3.LUT R8, R10, 0xce, RZ, 0xfc, !PT ;  /* 0x000000ce0a087812 */ /* 0x000fe200078efcff */
[----:B------:R-:W-:Y:S02]  /*2960*/  IMAD R13, R0, R7, R13 ;  /* 0x00000007000d7224 */ /* 0x000fe400078e020d */
[----:B------:R-:W-:Y:S02]  /*2970*/  IMAD.MOV R22, RZ, RZ, -R22 ;  /* 0x000000ffff167224 */ /* 0x000fe400078e0a16 */
[----:B------:R-:W-:Y:S01]  /*2980*/  @!P2 IMAD.MOV R2, RZ, RZ, -R2 ;  /* 0x000000ffff02a224 */ /* 0x000fe200078e0a02 */
[----:B------:R-:W-:Y:S01]  /*2990*/  ISETP.GE.AND P2, PT, R5, RZ, PT ;  /* 0x000000ff0500720c */ /* 0x000fe20003f46270 */
[--C-:B------:R-:W-:Y:S01]  /*29a0*/  @!P3 IMAD.IADD R11, R11, 0x1, -R0.reuse ;  /* 0x000000010b0bb824 */ /* 0x100fe200078e0a00 */
[----:B------:R-:W-:Y:S01]  /*29b0*/  ISETP.GE.AND P3, PT, R6, RZ, PT ;  /* 0x000000ff0600720c */ /* 0x000fe20003f66270 */
[----:B------:R-:W-:Y:S01]  /*29c0*/  @!P4 IMAD.IADD R15, R15, 0x1, -R0 ;  /* 0x000000010f0fc824 */ /* 0x000fe200078e0a00 */
[C---:B------:R-:W-:Y:S01]  /*29d0*/  ISETP.GT.U32.AND P4, PT, R0.reuse, R13, PT ;  /* 0x0000000d0000720c */ /* 0x040fe20003f84070 */
[----:B------:R-:W-:Y:S01]  /*29e0*/  IMAD R12, R0, R22, R12 ;  /* 0x00000016000c7224 */ /* 0x000fe200078e020c */
[----:B------:R0:W-:Y:S01]  /*29f0*/  STL [R1+0x194], R2 ;  /* 0x0001940201007387 */ /* 0x0001e20000100800 */
[----:B------:R-:W-:Y:S01]  /*2a00*/  @!P6 IMAD.IADD R14, R14, 0x1, -R0 ;  /* 0x000000010e0ee824 */ /* 0x000fe200078e0a00 */
[----:B------:R-:W-:-:S02]  /*2a10*/  IABS R6, R16 ;  /* 0x0000001000067213 */ /* 0x000fc40000000000 */
[----:B------:R-:W-:Y:S02]  /*2a20*/  ISETP.GT.U32.AND P6, PT, R0, R12, PT ;  /* 0x0000000c0000720c */ /* 0x000fe40003fc4070 */
[----:B------:R-:W-:Y:S01]  /*2a30*/  IABS R5, R8 ;  /* 0x0000000800057213 */ /* 0x000fe20000000000 */
[----:B------:R-:W-:-:S04]  /*2a40*/  IMAD.HI.U32 R7, R24, R6, RZ ;  /* 0x0000000618077227 */ /* 0x000fc800078e00ff */
[----:B0-----:R-:W-:Y:S01]  /*2a50*/  IMAD.MOV.U32 R2, RZ, RZ, R11 ;  /* 0x000000ffff027224 */ /* 0x001fe200078e000b */
[----:B------:R-:W-:Y:S01]  /*2a60*/  LOP3.LUT R11, R10, 0xca, RZ, 0xfc, !PT ;  /* 0x000000ca0a0b7812 */ /* 0x000fe200078efcff */
[----:B------:R-:W-:Y:S01]  /*2a70*/  @!P4 IMAD.IADD R13, R13, 0x1, -R0 ;  /* 0x000000010d0dc824 */ /* 0x000fe200078e0a00 */
[C---:B------:R-:W-:Y:S01]  /*2a80*/  ISETP.GT.U32.AND P4, PT, R0.reuse, R14, PT ;  /* 0x0000000e0000720c */ /* 0x040fe20003f84070 */
[----:B------:R-:W-:Y:S01]  /*2a90*/  @!P0 IMAD.MOV R2, RZ, RZ, -R2 ;  /* 0x000000ffff028224 */ /* 0x000fe200078e0a02 */
[----:B------:R-:W-:Y:S01]  /*2aa0*/  ISETP.GT.U32.AND P0, PT, R0, R15, PT ;  /* 0x0000000f0000720c */ /* 0x000fe20003f04070 */
[----:B------:R-:W-:Y:S01]  /*2ab0*/  @!P6 IMAD.IADD R12, R12, 0x1, -R0 ;  /* 0x000000010c0ce824 */ /* 0x000fe200078e0a00 */
[----:B------:R-:W-:Y:S01]  /*2ac0*/  ISETP.GT.U32.AND P6, PT, R0, R13, PT ;  /* 0x0000000d0000720c */ /* 0x000fe20003fc4070 */
[----:B------:R-:W-:Y:S01]  /*2ad0*/  IMAD.HI.U32 R9, R24, R5, RZ ;  /* 0x0000000518097227 */ /* 0x000fe200078e00ff */
[----:B------:R0:W-:Y:S03]  /*2ae0*/  STL [R1+0x160], R2 ;  /* 0x0001600201007387 */ /* 0x0001e60000100800 */
[----:B------:R-:W-:-:S02]  /*2af0*/  IMAD.MOV R22, RZ, RZ, -R7 ;  /* 0x000000ffff167224 */ /* 0x000fc400078e0a07 */
[----:B------:R-:W-:Y:S02]  /*2b00*/  IMAD R7, R0, R21, R20 ;  /* 0x0000001500077224 */ /* 0x000fe400078e0214 */
[----:B------:R-:W-:Y:S01]  /*2b10*/  IMAD.MOV R20, RZ, RZ, -R9 ;  /* 0x000000ffff147224 */ /* 0x000fe200078e0a09 */
[----:B------:R-:W-:Y:S01]  /*2b20*/  LOP3.LUT R9, R10, 0xcc, RZ, 0xfc, !PT ;  /* 0x000000cc0a097812 */ /* 0x000fe200078efcff */
[C---:B------:R-:W-:Y:S01]  /*2b30*/  IMAD R6, R0.reuse, R22, R6 ;  /* 0x0000001600067224 */ /* 0x040fe200078e0206 */
[----:B------:R-:W-:Y:S01]  /*2b40*/  IABS R22, R28 ;  /* 0x0000001c00167213 */ /* 0x000fe20000000000 */
[----:B0-----:R-:W-:Y:S01]  /*2b50*/  IMAD.MOV.U32 R2, RZ, RZ, R4 ;  /* 0x000000ffff027224 */ /* 0x001fe200078e0004 */
[----:B------:R-:W-:Y:S01]  /*2b60*/  IABS R4, R11 ;  /* 0x0000000b00047213 */ /* 0x000fe20000000000 */
[C---:B------:R-:W-:Y:S01]  /*2b70*/  IMAD R5, R0.reuse, R20, R5 ;  /* 0x0000001400057224 */ /* 0x040fe200078e0205 */
[----:B------:R-:W-:Y:S01]  /*2b80*/  IABS R20, R9 ;  /* 0x0000000900147213 */ /* 0x000fe20000000000 */
[----:B------:R-:W-:Y:S01]  /*2b90*/  @!P5 IMAD.MOV R2, RZ, RZ, -R2 ;  /* 0x000000ffff02d224 */ /* 0x000fe200078e0a02 */
[C---:B------:R-:W-:Y:S01]  /*2ba0*/  ISETP.GT.U32.AND P5, PT, R0.reuse, R12, PT ;  /* 0x0000000c0000720c */ /* 0x040fe20003fa4070 */
[--C-:B------:R-:W-:Y:S01]  /*2bb0*/  @!P0 IMAD.IADD R15, R15, 0x1, -R0.reuse ;  /* 0x000000010f0f8824 */ /* 0x100fe200078e0a00 */
[C---:B------:R-:W-:Y:S01]  /*2bc0*/  ISETP.GT.U32.AND P0, PT, R0.reuse, R6, PT ;  /* 0x000000060000720c */ /* 0x040fe20003f04070 */
[--C-:B------:R-:W-:Y:S01]  /*2bd0*/  @!P6 IMAD.IADD R13, R13, 0x1, -R0.reuse ;  /* 0x000000010d0de824 */ /* 0x100fe200078e0a00 */
[----:B------:R0:W-:Y:S01]  /*2be0*/  STL [R1+0x15c], R2 ;  /* 0x00015c0201007387 */ /* 0x0001e20000100800 */
[----:B------:R-:W-:Y:S01]  /*2bf0*/  ISETP.GT.U32.AND P6, PT, R0, R5, PT ;  /* 0x000000050000720c */ /* 0x000fe20003fc4070 */
[----:B------:R-:W-:Y:S01]  /*2c00*/  @!P4 IMAD.IADD R14, R14, 0x1, -R0 ;  /* 0x000000010e0ec824 */ /* 0x000fe200078e0a00 */
[----:B------:R-:W-:Y:S01]  /*2c10*/  ISETP.GE.AND P4, PT, R18, RZ, PT ;  /* 0x000000ff1200720c */ /* 0x000fe20003f86270 */
[----:B------:R-:W-:Y:S01]  /*2c20*/  IMAD.MOV.U32 R21, RZ, RZ, R15 ;  /* 0x000000ffff157224 */ /* 0x000fe200078e000f */
[----:B------:R-:W-:Y:S01]  /*2c30*/  LOP3.LUT R15, R10, 0xc8, RZ, 0xfc, !PT ;  /* 0x000000c80a0f7812 */ /* 0x000fe200078efcff */
[----:B------:R-:W-:-:S04]  /*2c40*/  IMAD.HI.U32 R18, R24, R20, RZ ;  /* 0x0000001418127227 */ /* 0x000fc800078e00ff */
[----:B0-----:R-:W-:Y:S02]  /*2c50*/  IMAD.MOV.U32 R2, RZ, RZ, R17 ;  /* 0x000000ffff027224 */ /* 0x001fe400078e0011 */
[----:B------:R-:W-:Y:S01]  /*2c60*/  @!P0 IMAD.IADD R6, R6, 0x1, -R0 ;  /* 0x0000000106068824 */ /* 0x000fe200078e0a00 */
[----:B------:R-:W-:Y:S01]  /*2c70*/  ISETP.GE.AND P0, PT, R16, RZ, PT ;  /* 0x000000ff1000720c */ /* 0x000fe20003f06270 */
[----:B------:R-:W-:Y:S01]  /*2c80*/  @!P1 IMAD.MOV R2, RZ, RZ, -R2 ;  /* 0x000000ffff029224 */ /* 0x000fe200078e0a02 */
[----:B------:R-:W-:Y:S01]  /*2c90*/  ISETP.GT.U32.AND P1, PT, R0, R7, PT ;  /* 0x000000070000720c */ /* 0x000fe20003f24070 */
[----:B------:R-:W-:Y:S01]  /*2ca0*/  @!P5 IMAD.IADD R12, R12, 0x1, -R0 ;  /* 0x000000010c0cd824 */ /* 0x000fe200078e0a00 */
[----:B------:R-:W-:Y:S01]  /*2cb0*/  ISETP.GE.AND P5, PT, R3, RZ, PT ;  /* 0x000000ff0300720c */ /* 0x000fe20003fa6270 */
[----:B------:R-:W-:Y:S01]  /*2cc0*/  IMAD.MOV.U32 R17, RZ, RZ, R4 ;  /* 0x000000ffff117224 */ /* 0x000fe200078e0004 */
[----:B------:R0:W-:Y:S01]  /*2cd0*/  STL [R1+0x158], R2 ;  /* 0x0001580201007387 */ /* 0x0001e20000100800 */
[----:B------:R-:W-:-:S02]  /*2ce0*/  @!P2 IMAD.MOV R21, RZ, RZ, -R21 ;  /* 0x000000ffff15a224 */ /* 0x000fc400078e0a15 */
[--C-:B------:R-:W-:Y:S02]  /*2cf0*/  @!P6 IMAD.IADD R5, R5, 0x1, -R0.reuse ;  /* 0x000000010505e824 */ /* 0x100fe400078e0a00 */
[----:B------:R-:W-:Y:S01]  /*2d00*/  IMAD.HI.U32 R4, R24, R17, RZ ;  /* 0x0000001118047227 */ /* 0x000fe200078e00ff */
[----:B------:R-:W-:Y:S02]  /*2d10*/  STL [R1+0x28], R21 ;  /* 0x0000281501007387 */ /* 0x000fe40000100800 */
[C---:B------:R-:W-:Y:S01]  /*2d20*/  ISETP.GT.U32.AND P6, PT, R0.reuse, R5, PT ;  /* 0x000000050000720c */ /* 0x040fe20003fc4070 */
[----:B------:R-:W-:Y:S01]  /*2d30*/  @!P1 IMAD.IADD R7, R7, 0x1, -R0 ;  /* 0x0000000107079824 */ /* 0x000fe200078e0a00 */
[----:B------:R-:W-:Y:S01]  /*2d40*/  ISETP.GE.AND P1, PT, R19, RZ, PT ;  /* 0x000000ff1300720c */ /* 0x000fe20003f26270 */
[----:B0-----:R-:W-:Y:S02]  /*2d50*/  IMAD.MOV.U32 R2, RZ, RZ, R14 ;  /* 0x000000ffff027224 */ /* 0x001fe400078e000e */
[----:B------:R-:W-:Y:S01]  /*2d60*/  IMAD.MOV R18, RZ, RZ, -R18 ;  /* 0x000000ffff127224 */ /* 0x000fe200078e0a12 */
[C---:B------:R-:W-:Y:S01]  /*2d70*/  ISETP.GT.U32.AND P2, PT, R0.reuse, R7, PT ;  /* 0x000000070000720c */ /* 0x040fe20003f44070 */
[----:B------:R-:W-:Y:S01]  /*2d80*/  @!P3 IMAD.MOV R2, RZ, RZ, -R2 ;  /* 0x000000ffff02b224 */ /* 0x000fe200078e0a02 */
[----:B------:R-:W-:Y:S01]  /*2d90*/  ISETP.GT.U32.AND P3, PT, R0, R6, PT ;  /* 0x000000060000720c */ /* 0x000fe20003f64070 */
[----:B------:R-:W-:-:S02]  /*2da0*/  IMAD.MOV R3, RZ, RZ, -R4 ;  /* 0x000000ffff037224 */ /* 0x000fc400078e0a04 */
[----:B------:R-:W-:Y:S01]  /*2db0*/  IMAD.MOV.U32 R14, RZ, RZ, R13 ;  /* 0x000000ffff0e7224 */ /* 0x000fe200078e000d */
[----:B------:R0:W-:Y:S01]  /*2dc0*/  STL [R1+0x8], R2 ;  /* 0x0000080201007387 */ /* 0x0001e20000100800 */
[----:B------:R-:W-:Y:S01]  /*2dd0*/  IMAD R4, R0, R18, R20 ;  /* 0x0000001200047224 */ /* 0x000fe200078e0214 */
[----:B------:R-:W-:Y:S01]  /*2de0*/  LOP3.LUT R13, R10, 0xc6, RZ, 0xfc, !PT ;  /* 0x000000c60a0d7812 */ /* 0x000fe200078efcff */
[----:B------:R-:W-:Y:S02]  /*2df0*/  @!P4 IMAD.MOV R14, RZ, RZ, -R14 ;  /* 0x000000ffff0ec224 */ /* 0x000fe400078e0a0e */
[C---:B------:R-:W-:Y:S01]  /*2e00*/  IMAD R3, R0.reuse, R3, R17 ;  /* 0x0000000300037224 */ /* 0x040fe200078e0211 */
[----:B------:R-:W-:Y:S01]  /*2e10*/  ISETP.GT.U32.AND P4, PT, R0, R4, PT ;  /* 0x000000040000720c */ /* 0x000fe20003f84070 */
[--C-:B------:R-:W-:Y:S01]  /*2e20*/  @!P2 IMAD.IADD R7, R7, 0x1, -R0.reuse ;  /* 0x000000010707a824 */ /* 0x100fe200078e0a00 */
[----:B------:R1:W-:Y:S01]  /*2e30*/  STL [R1+0x4], R14 ;  /* 0x0000040e01007387 */ /* 0x0003e20000100800 */
[----:B------:R-:W-:Y:S01]  /*2e40*/  @!P3 IMAD.IADD R6, R6, 0x1, -R0 ;  /* 0x000000010606b824 */ /* 0x000fe200078e0a00 */
[----:B------:R-:W-:Y:S01]  /*2e50*/  ISETP.GT.U32.AND P2, PT, R0, R3, PT ;  /* 0x000000030000720c */ /* 0x000fe20003f44070 */
[----:B0-----:R-:W-:Y:S01]  /*2e60*/  IMAD.MOV.U32 R2, RZ, RZ, R12 ;  /* 0x000000ffff027224 */ /* 0x001fe200078e000c */
[----:B------:R-:W-:Y:S01]  /*2e70*/  IABS R12, R15 ;  /* 0x0000000f000c7213 */ /* 0x000fe20000000000 */
[----:B------:R-:W-:Y:S01]  /*2e80*/  @!P6 IMAD.IADD R5, R5, 0x1, -R0 ;  /* 0x000000010505e824 */ /* 0x000fe200078e0a00 */
[----:B------:R-:W-:Y:S01]  /*2e90*/  ISETP.GE.AND P6, PT, R11, RZ, PT ;  /* 0x000000ff0b00720c */ /* 0x000fe20003fc6270 */
[----:B------:R-:W-:Y:S01]  /*2ea0*/  @!P5 IMAD.MOV R2, RZ, RZ, -R2 ;  /* 0x000000ffff02d224 */ /* 0x000fe200078e0a02 */
[----:B------:R-:W-:Y:S01]  /*2eb0*/  ISETP.GE.AND P5, PT, R8, RZ, PT ;  /* 0x000000ff0800720c */ /* 0x000fe20003fa6270 */
[----:B------:R-:W-:Y:S01]  /*2ec0*/  IMAD.HI.U32 R11, R24, R12, RZ ;  /* 0x0000000c180b7227 */ /* 0x000fe200078e00ff */
[----:B------:R-:W-:-:S02]  /*2ed0*/  IABS R8, R13 ;  /* 0x0000000d00087213 */ /* 0x000fc40000000000 */
[----:B------:R0:W-:Y:S01]  /*2ee0*/  STL [R1], R2 ;  /* 0x0000000201007387 */ /* 0x0001e20000100800 */
[----:B-1----:R-:W-:Y:S01]  /*2ef0*/  IMAD.MOV.U32 R14, RZ, RZ, R7 ;  /* 0x000000ffff0e7224 */ /* 0x002fe200078e0007 */
[----:B------:R-:W-:Y:S01]  /*2f00*/  ISETP.GE.AND P3, PT, R9, RZ, PT ;  /* 0x000000ff0900720c */ /* 0x000fe20003f66270 */
[----:B------:R-:W-:Y:S02]  /*2f10*/  IMAD.MOV R11, RZ, RZ, -R11 ;  /* 0x000000ffff0b7224 */ /* 0x000fe400078e0a0b */
[----:B------:R-:W-:Y:S01]  /*2f20*/  @!P1 IMAD.MOV R14, RZ, RZ, -R14 ;  /* 0x000000ffff0e9224 */ /* 0x000fe200078e0a0e */
[----:B------:R-:W-:Y:S01]  /*2f30*/  ISETP.GE.AND P1, PT, R13, RZ, PT ;  /* 0x000000ff0d00720c */ /* 0x000fe20003f26270 */
[----:B------:R-:W-:Y:S01]  /*2f40*/  @!P4 IMAD.IADD R4, R4, 0x1, -R0 ;  /* 0x000000010404c824 */ /* 0x000fe200078e0a00 */
[----:B------:R-:W-:Y:S01]  /*2f50*/  ISETP.GE.AND P4, PT, R15, RZ, PT ;  /* 0x000000ff0f00720c */ /* 0x000fe20003f86270 */
[----:B------:R-:W-:Y:S01]  /*2f60*/  IMAD R15, R0, R11, R12 ;  /* 0x0000000b000f7224 */ /* 0x000fe200078e020c */
[----:B------:R-:W-:Y:S01]  /*2f70*/  STL [R1+0xbc], R14 ;  /* 0x0000bc0e01007387 */ /* 0x000fe20000100800 */
[----:B0-----:R-:W-:Y:S01]  /*2f80*/  IMAD.MOV.U32 R2, RZ, RZ, R6 ;  /* 0x000000ffff027224 */ /* 0x001fe200078e0006 */
[----:B------:R-:W-:Y:S01]  /*2f90*/  LOP3.LUT R13, R10, 0xc4, RZ, 0xfc, !PT ;  /* 0x000000c40a0d7812 */ /* 0x000fe200078efcff */
[----:B------:R-:W-:Y:S01]  /*2fa0*/  @!P2 IMAD.IADD R3, R3, 0x1, -R0 ;  /* 0x000000010303a824 */ /* 0x000fe200078e0a00 */
[----:B------:R-:W-:Y:S01]  /*2fb0*/  ISETP.GT.U32.AND P2, PT, R0, R4, PT ;  /* 0x000000040000720c */ /* 0x000fe20003f44070 */
[----:B------:R-:W-:Y:S01]  /*2fc0*/  @!P0 IMAD.MOV R2, RZ, RZ, -R2 ;  /* 0x000000ffff028224 */ /* 0x000fe200078e0a02 */
[----:B------:R-:W-:Y:S01]  /*2fd0*/  LOP3.LUT R6, R10, 0xc2, RZ, 0xfc, !PT ;  /* 0x000000c20a067812 */ /* 0x000fe200078efcff */
[----:B------:R-:W-:Y:S01]  /*2fe0*/  IMAD.HI.U32 R9, R24, R8, RZ ;  /* 0x0000000818097227 */ /* 0x000fe200078e00ff */
[----:B------:R-:W-:-:S02]  /*2ff0*/  ISETP.GT.U32.AND P0, PT, R0, R3, PT ;  /* 0x000000030000720c */ /* 0x000fc40003f04070 */
[----:B------:R0:W-:Y:S01]  /*3000*/  STL [R1+0xcc], R2 ;  /* 0x0000cc0201007387 */ /* 0x0001e20000100800 */
[----:B------:R-:W-:Y:S01]  /*3010*/  IMAD.MOV R9, RZ, RZ, -R9 ;  /* 0x000000ffff097224 */ /* 0x000fe200078e0a09 */
[----:B------:R-:W-:-:S03]  /*3020*/  LOP3.LUT R12, R10, 0xbc, RZ, 0xfc, !PT ;  /* 0x000000bc0a0c7812 */ /* 0x000fc600078efcff */
[----:B------:R-:W-:Y:S01]  /*3030*/  IMAD R11, R0, R9, R8 ;  /* 0x00000009000b7224 */ /* 0x000fe200078e0208 */
[----:B------:R-:W-:Y:S01]  /*3040*/  IABS R8, R6 ;  /* 0x0000000600087213 */ /* 0x000fe20000000000 */
[--C-:B------:R-:W-:Y:S01]  /*3050*/  @!P2 IMAD.IADD R4, R4, 0x1, -R0.reuse ;  /* 0x000000010404a824 */ /* 0x100fe200078e0a00 */
[----:B------:R-:W-:Y:S01]  /*3060*/  ISETP.GE.AND P2, PT, R13, RZ, PT ;  /* 0x000000ff0d00720c */ /* 0x000fe20003f46270 */
[----:B0-----:R-:W-:Y:S01]  /*3070*/  IMAD.MOV.U32 R2, RZ, RZ, R5 ;  /* 0x000000ffff027224 */ /* 0x001fe200078e0005 */
[----:B------:R-:W-:Y:S01]  /*3080*/  IABS R13, R13 ;  /* 0x0000000d000d7213 */ /* 0x000fe20000000000 */
[----:B------:R-:W-:Y:S01]  /*3090*/  @!P0 IMAD.IADD R3, R3, 0x1, -R0 ;  /* 0x0000000103038824 */ /* 0x000fe200078e0a00 */
[C---:B------:R-:W-:Y:S01]  /*30a0*/  ISETP.GT.U32.AND P0, PT, R0.reuse, R11, PT ;  /* 0x0000000b0000720c */ /* 0x040fe20003f04070 */
[----:B------:R-:W-:Y:S01]  /*30b0*/  @!P5 IMAD.MOV R2, RZ, RZ, -R2 ;  /* 0x000000ffff02d224 */ /* 0x000fe200078e0a02 */
[----:B------:R-:W-:Y:S01]  /*30c0*/  ISETP.GT.U32.AND P5, PT, R0, R15, PT ;  /* 0x0000000f0000720c */ /* 0x000fe20003fa4070 */
[----:B------:R-:W-:Y:S01]  /*30d0*/  IMAD.HI.U32 R9, R24, R13, RZ ;  /* 0x0000000d18097227 */ /* 0x000fe200078e00ff */
[----:B------:R-:W-:-:S02]  /*30e0*/  LOP3.LUT R5, R10, 0xc0, RZ, 0xfc, !PT ;  /* 0x000000c00a057812 */ /* 0x000fc400078efcff */
[----:B------:R0:W-:Y:S01]  /*30f0*/  STL [R1+0x140], R2 ;  /* 0x0001400201007387 */ /* 0x0001e20000100800 */
[----:B------:R-:W-:Y:S01]  /*3100*/  IMAD.MOV R9, RZ, RZ, -R9 ;  /* 0x000000ffff097224 */ /* 0x000fe200078e0a09 */
[----:B------:R-:W-:Y:S02]  /*3110*/  IABS R7, R5 ;  /* 0x0000000500077213 */ /* 0x000fe40000000000 */
[----:B------:R-:W-:Y:S01]  /*3120*/  IABS R16, R12 ;  /* 0x0000000c00107213 */ /* 0x000fe20000000000 */
[C---:B------:R-:W-:Y:S02]  /*3130*/  IMAD R13, R0.reuse, R9, R13 ;  /* 0x00000009000d7224 */ /* 0x040fe400078e020d */
[--C-:B------:R-:W-:Y:S02]  /*3140*/  @!P0 IMAD.IADD R11, R11, 0x1, -R0.reuse ;  /* 0x000000010b0b8824 */ /* 0x100fe400078e0a00 */
[----:B------:R-:W-:Y:S02]  /*3150*/  @!P5 IMAD.IADD R15, R15, 0x1, -R0 ;  /* 0x000000010f0fd824 */ /* 0x000fe400078e0a00 */
[----:B0-----:R-:W-:Y:S01]  /*3160*/  IMAD.MOV.U32 R2, RZ, RZ, R4 ;  /* 0x000000ffff027224 */ /* 0x001fe200078e0004 */
[----:B------:R-:W-:Y:S01]  /*3170*/  ISETP.GT.U32.AND P0, PT, R0, R11, PT ;  /* 0x0000000b0000720c */ /* 0x000fe20003f04070 */
[----:B------:R-:W-:Y:S01]  /*3180*/  IMAD.HI.U32 R4, R24, R7, RZ ;  /* 0x0000000718047227 */ /* 0x000fe200078e00ff */
[----:B------:R-:W-:-:S03]  /*3190*/  ISETP.GT.U32.AND P5, PT, R0, R15, PT ;  /* 0x0000000f0000720c */ /* 0x000fc60003fa4070 */
[----:B------:R-:W-:Y:S01]  /*31a0*/  @!P3 IMAD.MOV R2, RZ, RZ, -R2 ;  /* 0x000000ffff02b224 */ /* 0x000fe200078e0a02 */
[----:B------:R-:W-:Y:S01]  /*31b0*/  ISETP.GE.AND P3, PT, R6, RZ, PT ;  /* 0x000000ff0600720c */ /* 0x000fe20003f66270 */
[----:B------:R-:W-:-:S03]  /*31c0*/  IMAD.HI.U32 R6, R24, R8, RZ ;  /* 0x0000000818067227 */ /* 0x000fc600078e00ff */
[----:B------:R0:W-:Y:S01]  /*31d0*/  STL [R1+0x14c], R2 ;  /* 0x00014c0201007387 */ /* 0x0001e20000100800 */
[----:B------:R-:W-:Y:S02]  /*31e0*/  IMAD.MOV R4, RZ, RZ, -R4 ;  /* 0x000000ffff047224 */ /* 0x000fe400078e0a04 */
[----:B------:R-:W-:Y:S02]  /*31f0*/  IMAD.MOV R6, RZ, RZ, -R6 ;  /* 0x000000ffff067224 */ /* 0x000fe400078e0a06 */
[----:B------:R-:W-:Y:S01]  /*3200*/  @!P5 IMAD.IADD R15, R15, 0x1, -R0 ;  /* 0x000000010f0fd824 */ /* 0x000fe200078e0a00 */
[C---:B------:R-:W-:Y:S01]  /*3210*/  ISETP.GT.U32.AND P5, PT, R0.reuse, R13, PT ;  /* 0x0000000d0000720c */ /* 0x040fe20003fa4070 */
[----:B------:R-:W-:Y:S01]  /*3220*/  IMAD R7, R0, R4, R7 ;  /* 0x0000000400077224 */ /* 0x000fe200078e0207 */
[----:B------:R-:W-:Y:S01]  /*3230*/  LOP3.LUT R4, R10, 0xb8, RZ, 0xfc, !PT ;  /* 0x000000b80a047812 */ /* 0x000fe200078efcff */
[----:B------:R-:W-:Y:S02]  /*3240*/  IMAD R8, R0, R6, R8 ;  /* 0x0000000600087224 */ /* 0x000fe400078e0208 */
[----:B0-----:R-:W-:Y:S01]  /*3250*/  IMAD.MOV.U32 R2, RZ, RZ, R3 ;  /* 0x000000ffff027224 */ /* 0x001fe200078e0003 */
[----:B------:R-:W-:Y:S01]  /*3260*/  LOP3.LUT R3, R10, 0xbe, RZ, 0xfc, !PT ;  /* 0x000000be0a037812 */ /* 0x000fe200078efcff */
[----:B------:R-:W-:Y:S01]  /*3270*/  @!P0 IMAD.IADD R11, R11, 0x1, -R0 ;  /* 0x000000010b0b8824 */ /* 0x000fe200078e0a00 */
[----:B------:R-:W-:Y:S01]  /*3280*/  ISETP.GT.U32.AND P0, PT, R0, R8, PT ;  /* 0x000000080000720c */ /* 0x000fe20003f04070 */
[----:B------:R-:W-:Y:S01]  /*3290*/  @!P6 IMAD.MOV R2, RZ, RZ, -R2 ;  /* 0x000000ffff02e224 */ /* 0x000fe200078e0a02 */
[----:B------:R-:W-:-:S02]  /*32a0*/  IABS R6, R3 ;  /* 0x0000000300067213 */ /* 0x000fc40000000000 */
[----:B------:R-:W-:Y:S01]  /*32b0*/  ISETP.GE.AND P6, PT, R5, RZ, PT ;  /* 0x000000ff0500720c */ /* 0x000fe20003fc6270 */
[--C-:B------:R-:W-:Y:S01]  /*32c0*/  @!P5 IMAD.IADD R13, R13, 0x1, -R0.reuse ;  /* 0x000000010d0dd824 */ /* 0x100fe200078e0a00 */
[----:B------:R-:W-:Y:S01]  /*32d0*/  ISETP.GT.U32.AND P5, PT, R0, R7, PT ;  /* 0x000000070000720c */ /* 0x000fe20003fa4070 */
[----:B------:R0:W-:Y:S01]  /*32e0*/  STL [R1+0x150], R2 ;  /* 0x0001500201007387 */ /* 0x0001e20000100800 */
[----:B------:R-:W-:Y:S02]  /*32f0*/  LOP3.LUT R5, R10, 0xba, RZ, 0xfc, !PT ;  /* 0x000000ba0a057812 */ /* 0x000fe400078efcff */
[----:B------:R-:W-:Y:S02]  /*3300*/  IABS R9, R4 ;  /* 0x0000000400097213 */ /* 0x000fe40000000000 */
[----:B------:R-:W-:Y:S01]  /*3310*/  IABS R14, R5 ;  /* 0x00000005000e7213 */ /* 0x000fe20000000000 */
[----:B------:R-:W-:Y:S02]  /*3320*/  @!P0 IMAD.IADD R8, R8, 0x1, -R0 ;  /* 0x0000000108088824 */ /* 0x000fe400078e0a00 */
[----:B0-----:R-:W-:-:S03]  /*3330*/  IMAD.MOV.U32 R2, RZ, RZ, R15 ;  /* 0x000000ffff027224 */ /* 0x001fc600078e000f */
[C---:B------:R-:W-:Y:S01]  /*3340*/  ISETP.GT.U32.AND P0, PT, R0.reuse, R8, PT ;  /* 0x000000080000720c */ /* 0x040fe20003f04070 */
[----:B------:R-:W-:Y:S02]  /*3350*/  IMAD.MOV.U32 R15, RZ, RZ, R16 ;  /* 0x000000ffff0f7224 */ /* 0x000fe400078e0010 */
[----:B------:R-:W-:Y:S01]  /*3360*/  @!P4 IMAD.MOV R2, RZ, RZ, -R2 ;  /* 0x000000ffff02c224 */ /* 0x000fe200078e0a02 */
[----:B------:R-:W-:Y:S01]  /*3370*/  ISETP.GT.U32.AND P4, PT, R0, R13, PT ;  /* 0x0000000d0000720c */ /* 0x000fe20003f84070 */
[----:B------:R-:W-:-:S03]  /*3380*/  IMAD.HI.U32 R16, R24, R6, RZ ;  /* 0x0000000618107227 */ /* 0x000fc600078e00ff */
[----:B------:R0:W-:Y:S01]  /*3390*/  STL [R1+0x148], R2 ;  /* 0x0001480201007387 */ /* 0x0001e20000100800 */
[----:B------:R-:W-:Y:S02]  /*33a0*/  @!P5 IMAD.IADD R7, R7, 0x1, -R0 ;  /* 0x000000010707d824 */ /* 0x000fe400078e0a00 */
[----:B------:R-:W-:Y:S02]  /*33b0*/  IMAD.MOV R16, RZ, RZ, -R16 ;  /* 0x000000ffff107224 */ /* 0x000fe400078e0a10 */
[--C-:B------:R-:W-:Y:S01]  /*33c0*/  @!P0 IMAD.IADD R8, R8, 0x1, -R0.reuse ;  /* 0x0000000108088824 */ /* 0x100fe200078e0a00 */
[----:B------:R-:W-:Y:S02]  /*33d0*/  ISETP.GT.U32.AND P5, PT, R0, R7, PT ;  /* 0x000000070000720c */ /* 0x000fe40003fa4070 */
[----:B------:R-:W-:Y:S01]  /*33e0*/  ISETP.GE.AND P0, PT, R12, RZ, PT ;  /* 0x000000ff0c00720c */ /* 0x000fe20003f06270 */
[----:B------:R-:W-:Y:S02]  /*33f0*/  @!P4 IMAD.IADD R13, R13, 0x1, -R0 ;  /* 0x000000010d0dc824 */ /* 0x000fe400078e0a00 */
[----:B0-----:R-:W-:-:S02]  /*3400*/  IMAD.MOV.U32 R2, RZ, RZ, R11 ;  /* 0x000000ffff027224 */ /* 0x001fc400078e000b */
[----:B------:R-:W-:-:S04]  /*3410*/  IMAD.HI.U32 R11, R24, R9, RZ ;  /* 0x00000009180b7227 */ /* 0x000fc800078e00ff */
[----:B------:R-:W-:Y:S01]  /*3420*/  @!P1 IMAD.MOV R2, RZ, RZ, -R2 ;  /* 0x000000ffff029224 */ /* 0x000fe200078e0a02 */
[----:B------:R-:W-:Y:S01]  /*3430*/  ISETP.GE.AND P1, PT, R3, RZ, PT ;  /* 0x000000ff0300720c */ /* 0x000fe20003f26270 */
[----:B------:R-:W-:Y:S02]  /*3440*/  IMAD R3, R0, R16, R6 ;  /* 0x0000001000037224 */ /* 0x000fe400078e0206 */
[----:B------:R-:W-:Y:S01]  /*3450*/  IMAD.HI.U32 R6, R24, R14, RZ ;  /* 0x0000000e18067227 */ /* 0x000fe200078e00ff */
[----:B------:R0:W-:Y:S02]  /*3460*/  STL [R1+0x144], R2 ;  /* 0x0001440201007387 */ /* 0x0001e40000100800 */
[----:B------:R-:W-:Y:S01]  /*3470*/  ISETP.GT.U32.AND P4, PT, R0, R3, PT ;  /* 0x000000030000720c */ /* 0x000fe20003f84070 */
[----:B------:R-:W-:-:S04]  /*3480*/  IMAD.HI.U32 R16, R24, R15, RZ ;  /* 0x0000000f18107227 */ /* 0x000fc800078e00ff */
[----:B------:R-:W-:Y:S02]  /*3490*/  IMAD.MOV R6, RZ, RZ, -R6 ;  /* 0x000000ffff067224 */ /* 0x000fe400078e0a06 */
[----:B------:R-:W-:Y:S02]  /*34a0*/  IMAD.MOV R16, RZ, RZ, -R16 ;  /* 0x000000ffff107224 */ /* 0x000fe400078e0a10 */
[----:B0-----:R-:W-:Y:S02]  /*34b0*/  IMAD.MOV.U32 R2, RZ, RZ, R13 ;  /* 0x000000ffff027224 */ /* 0x001fe400078e000d */
[----:B------:R-:W-:Y:S02]  /*34c0*/  IMAD.MOV R11, RZ, RZ, -R11 ;  /* 0x000000ffff0b7224 */ /* 0x000fe400078e0a0b */
[----:B------:R-:W-:Y:S02]  /*34d0*/  @!P2 IMAD.MOV R2, RZ, RZ, -R2 ;  /* 0x000000ffff02a224 */ /* 0x000fe400078e0a02 */
[----:B------:R-:W-:Y:S01]  /*34e0*/  IMAD R14, R0, R6, R14 ;  /* 0x00000006000e7224 */ /* 0x000fe200078e020e */
[----:B------:R-:W-:Y:S01]  /*34f0*/  LOP3.LUT R6, R10, 0xb6, RZ, 0xfc, !PT ;  /* 0x000000b60a067812 */ /* 0x000fe200078efcff */
[--C-:B------:R-:W-:Y:S01]  /*3500*/  @!P5 IMAD.IADD R7, R7, 0x1, -R0.reuse ;  /* 0x000000010707d824 */ /* 0x100fe200078e0a00 */
[----:B------:R0:W-:Y:S01]  /*3510*/  STL [R1+0x12c], R2 ;  /* 0x00012c0201007387 */ /* 0x0001e20000100800 */
[C---:B------:R-:W-:Y:S01]  /*3520*/  IMAD R12, R0.reuse, R16, R15 ;  /* 0x00000010000c7224 */ /* 0x040fe200078e020f */
[C---:B------:R-:W-:Y:S01]  /*3530*/  ISETP.GT.U32.AND P5, PT, R0.reuse, R14, PT ;  /* 0x0000000e0000720c */ /* 0x040fe20003fa4070 */
[C---:B------:R-:W-:Y:S01]  /*3540*/  IMAD R9, R0.reuse, R11, R9 ;  /* 0x0000000b00097224 */ /* 0x040fe200078e0209 */
[----:B------:R-:W-:Y:S01]  /*3550*/  IABS R13, R6 ;  /* 0x00000006000d7213 */ /* 0x000fe20000000000 */
[----:B------:R-:W-:Y:S01]  /*3560*/  @!P4 IMAD.IADD R3, R3, 0x1, -R0 ;  /* 0x000000010303c824 */ /* 0x000fe200078e0a00 */
[C---:B------:R-:W-:Y:S01]  /*3570*/  ISETP.GT.U32.AND P4, PT, R0.reuse, R12, PT ;  /* 0x0000000c0000720c */ /* 0x040fe20003f84070 */
[----:B------:R-:W-:Y:S01]  /*3580*/  @!P3 IMAD.MOV R8, RZ, RZ, -R8 ;  /* 0x000000ffff08b224 */ /* 0x000fe200078e0a08 */
[----:B------:R-:W-:Y:S01]  /*3590*/  ISETP.GE.AND P3, PT, R5, RZ, PT ;  /* 0x000000ff0500720c */ /* 0x000fe20003f66270 */
[----:B0-----:R-:W-:Y:S01]  /*35a0*/  IMAD.MOV.U32 R2, RZ, RZ, R7 ;  /* 0x000000ffff027224 */ /* 0x001fe200078e0007 */
[----:B------:R-:W-:-:S02]  /*35b0*/  ISETP.GT.U32.AND P2, PT, R0, R3, PT ;  /* 0x000000030000720c */ /* 0x000fc40003f44070 */
[----:B------:R0:W-:Y:S01]  /*35c0*/  STL [R1+0x134], R8 ;  /* 0x0001340801007387 */ /* 0x0001e20000100800 */
[----:B------:R-:W-:Y:S01]  /*35d0*/  LOP3.LUT R5, R10, 0xb4, RZ, 0xfc, !PT ;  /* 0x000000b40a057812 */ /* 0x000fe200078efcff */
[----:B------:R-:W-:Y:S01]  /*35e0*/  @!P6 IMAD.MOV R2, RZ, RZ, -R2 ;  /* 0x000000ffff02e224 */ /* 0x000fe200078e0a02 */
[----:B------:R-:W-:Y:S01]  /*35f0*/  ISETP.GT.U32.AND P6, PT, R0, R9, PT ;  /* 0x000000090000720c */ /* 0x000fe20003fc4070 */
[--C-:B------:R-:W-:Y:S01]  /*3600*/  @!P5 IMAD.IADD R14, R14, 0x1, -R0.reuse ;  /* 0x000000010e0ed824 */ /* 0x100fe200078e0a00 */
[----:B------:R-:W-:Y:S01]  /*3610*/  LOP3.LUT R11, R10, 0xae, RZ, 0xfc, !PT ;  /* 0x000000ae0a0b7812 */ /* 0x000fe200078efcff */
[----:B------:R-:W-:Y:S01]  /*3620*/  IMAD.HI.U32 R7, R24, R13, RZ ;  /* 0x0000000d18077227 */ /* 0x000fe200078e00ff */
[----:B------:R1:W-:Y:S02]  /*3630*/  STL [R1+0x138], R2 ;  /* 0x0001380201007387 */ /* 0x0003e40000100800 */
[----:B------:R-:W-:Y:S01]  /*3640*/  IABS R15, R11 ;  /* 0x0000000b000f7213 */ /* 0x000fe20000000000 */
[--C-:B------:R-:W-:Y:S01]  /*3650*/  @!P4 IMAD.IADD R12, R12, 0x1, -R0.reuse ;  /* 0x000000010c0cc824 */ /* 0x100fe200078e0a00 */
[----:B0-----:R-:W-:Y:S01]  /*3660*/  IABS R8, R5 ;  /* 0x0000000500087213 */ /* 0x001fe20000000000 */
[--C-:B------:R-:W-:Y:S01]  /*3670*/  @!P2 IMAD.IADD R3, R3, 0x1, -R0.reuse ;  /* 0x000000010303a824 */ /* 0x100fe200078e0a00 */
[----:B------:R-:W-:Y:S01]  /*3680*/  ISETP.GE.AND P4, PT, R6, RZ, PT ;  /* 0x000000ff0600720c */ /* 0x000fe20003f86270 */
[----:B------:R-:W-:Y:S01]  /*3690*/  IMAD.MOV R7, RZ, RZ, -R7 ;  /* 0x000000ffff077224 */ /* 0x000fe200078e0a07 */
[C---:B------:R-:W-:Y:S01]  /*36a0*/  ISETP.GT.U32.AND P5, PT, R0.reuse, R12, PT ;  /* 0x0000000c0000720c */ /* 0x040fe20003fa4070 */
[----:B------:R-:W-:Y:S01]  /*36b0*/  @!P6 IMAD.IADD R9, R9, 0x1, -R0 ;  /* 0x000000010909e824 */ /* 0x000fe200078e0a00 */
[----:B------:R-:W-:Y:S01]  /*36c0*/  ISETP.GT.U32.AND P6, PT, R0, R14, PT ;  /* 0x0000000e0000720c */ /* 0x000fe20003fc4070 */
[----:B------:R-:W-:Y:S01]  /*36d0*/  IMAD.HI.U32 R6, R24, R8, RZ ;  /* 0x0000000818067227 */ /* 0x000fe200078e00ff */
[----:B------:R-:W-:-:S02]  /*36e0*/  ISETP.GE.AND P2, PT, R4, RZ, PT ;  /* 0x000000ff0400720c */ /* 0x000fc40003f46270 */
[C---:B------:R-:W-:Y:S01]  /*36f0*/  LOP3.LUT R4, R10.reuse, 0xb2, RZ, 0xfc, !PT ;  /* 0x000000b20a047812 */ /* 0x040fe200078efcff */
[----:B------:R-:W-:Y:S02]  /*3700*/  IMAD.MOV R6, RZ, RZ, -R6 ;  /* 0x000000ffff067224 */ /* 0x000fe400078e0a06 */
[----:B-1----:R-:W-:Y:S01]  /*3710*/  IMAD.MOV.U32 R2, RZ, RZ, R3 ;  /* 0x000000ffff027224 */ /* 0x002fe200078e0003 */
[----:B------:R-:W-:Y:S01]  /*3720*/  LOP3.LUT R3, R10, 0xb0, RZ, 0xfc, !PT ;  /* 0x000000b00a037812 */ /* 0x000fe200078efcff */
[C---:B------:R-:W-:Y:S02]  /*3730*/  IMAD R8, R0.reuse, R6, R8 ;  /* 0x0000000600087224 */ /* 0x040fe400078e0208 */
[C---:B------:R-:W-:Y:S01]  /*3740*/  IMAD R13, R0.reuse, R7, R13 ;  /* 0x00000007000d7224 */ /* 0x040fe200078e020d */
[----:B------:R-:W-:Y:S01]  /*3750*/  IABS R6, R3 ;  /* 0x0000000300067213 */ /* 0x000fe20000000000 */
[----:B------:R-:W-:Y:S01]  /*3760*/  @!P1 IMAD.MOV R2, RZ, RZ, -R2 ;  /* 0x000000ffff029224 */ /* 0x000fe200078e0a02 */
[----:B------:R-:W-:Y:S01]  /*3770*/  ISETP.GT.U32.AND P1, PT, R0, R9, PT ;  /* 0x000000090000720c */ /* 0x000fe20003f24070 */
[--C-:B------:R-:W-:Y:S01]  /*3780*/  @!P6 IMAD.IADD R14, R14, 0x1, -R0.reuse ;  /* 0x000000010e0ee824 */ /* 0x100fe200078e0a00 */
[----:B------:R-:W-:Y:S01]  /*3790*/  ISETP.GT.U32.AND P6, PT, R0, R8, PT ;  /* 0x000000080000720c */ /* 0x000fe20003fc4070 */
[----:B------:R-:W-:Y:S01]  /*37a0*/  @!P5 IMAD.IADD R12, R12, 0x1, -R0 ;  /* 0x000000010c0cd824 */ /* 0x000fe200078e0a00 */
[----:B------:R-:W-:Y:S01]  /*37b0*/  ISETP.GT.U32.AND P5, PT, R0, R13, PT ;  /* 0x0000000d0000720c */ /* 0x000fe20003fa4070 */
[----:B------:R0:W-:Y:S01]  /*37c0*/  STL [R1+0x13c], R2 ;  /* 0x00013c0201007387 */ /* 0x0001e20000100800 */
[----:B------:R-:W-:Y:S01]  /*37d0*/  IMAD.HI.U32 R16, R24, R6, RZ ;  /* 0x0000000618107227 */ /* 0x000fe200078e00ff */
[----:B------:R-:W-:-:S03]  /*37e0*/  IABS R7, R4 ;  /* 0x0000000400077213 */ /* 0x000fc60000000000 */
[----:B------:R-:W-:-:S03]  /*37f0*/  @!P3 IMAD.MOV R14, RZ, RZ, -R14 ;  /* 0x000000ffff0eb224 */ /* 0x000fc600078e0a0e */
[----:B------:R-:W-:Y:S01]  /*3800*/  @!P1 IMAD.IADD R9, R9, 0x1, -R0 ;  /* 0x0000000109099824 */ /* 0x000fe200078e0a00 */
[----:B------:R-:W-:Y:S01]  /*3810*/  ISETP.GE.AND P1, PT, R5, RZ, PT ;  /* 0x000000ff0500720c */ /* 0x000fe20003f26270 */
[----:B0-----:R-:W-:Y:S02]  /*3820*/  IMAD.MOV.U32 R2, RZ, RZ, R12 ;  /* 0x000000ffff027224 */ /* 0x001fe400078e000c */
[--C-:B------:R-:W-:Y:S02]  /*3830*/  @!P6 IMAD.IADD R8, R8, 0x1, -R0.reuse ;  /* 0x000000010808e824 */ /* 0x100fe400078e0a00 */
[----:B------:R-:W-:Y:S02]  /*3840*/  IMAD.MOV.U32 R5, RZ, RZ, R15 ;  /* 0x000000ffff057224 */ /* 0x000fe400078e000f */
[----:B------:R-:W-:Y:S01]  /*3850*/  @!P5 IMAD.IADD R13, R13, 0x1, -R0 ;  /* 0x000000010d0dd824 */ /* 0x000fe200078e0a00 */
[----:B------:R-:W-:Y:S01]  /*3860*/  ISETP.GE.AND P5, PT, R4, RZ, PT ;  /* 0x000000ff0400720c */ /* 0x000fe20003fa6270 */
[----:B------:R-:W-:Y:S01]  /*3870*/  @!P0 IMAD.MOV R2, RZ, RZ, -R2 ;  /* 0x000000ffff028224 */ /* 0x000fe200078e0a02 */
[----:B------:R-:W-:Y:S01]  /*3880*/  ISETP.GT.U32.AND P6, PT, R0, R8, PT ;  /* 0x000000080000720c */ /* 0x000fe20003fc4070 */
[----:B------:R-:W-:Y:S01]  /*3890*/  IMAD.HI.U32 R4, R24, R5, RZ ;  /* 0x0000000518047227 */ /* 0x000fe200078e00ff */
[----:B------:R-:W-:-:S02]  /*38a0*/  ISETP.GT.U32.AND P0, PT, R0, R13, PT ;  /* 0x0000000d0000720c */ /* 0x000fc40003f04070 */
[----:B------:R0:W-:Y:S01]  /*38b0*/  STL [R1+0x130], R2 ;  /* 0x0001300201007387 */ /* 0x0001e20000100800 */
[----:B------:R-:W-:Y:S01]  /*38c0*/  IMAD.MOV R12, RZ, RZ, -R16 ;  /* 0x000000ffff0c7224 */ /* 0x000fe200078e0a10 */
[----:B------:R-:W-:Y:S01]  /*38d0*/  LOP3.LUT R16, R10, 0xac, RZ, 0xfc, !PT ;  /* 0x000000ac0a107812 */ /* 0x000fe200078efcff */
[----:B------:R-:W-:Y:S01]  /*38e0*/  IMAD.MOV R4, RZ, RZ, -R4 ;  /* 0x000000ffff047224 */ /* 0x000fe200078e0a04 */
[----:B------:R1:W-:Y:S01]  /*38f0*/  STL [R1+0x120], R14 ;  /* 0x0001200e01007387 */ /* 0x0003e20000100800 */
[C---:B------:R-:W-:Y:S02]  /*3900*/  IMAD R6, R0.reuse, R12, R6 ;  /* 0x0000000c00067224 */ /* 0x040fe400078e0206 */
[----:B------:R-:W-:Y:S01]  /*3910*/  IMAD R5, R0, R4, R5 ;  /* 0x0000000400057224 */ /* 0x000fe200078e0205 */
[----:B------:R-:W-:Y:S01]  /*3920*/  IABS R4, R16 ;  /* 0x0000001000047213 */ /* 0x000fe20000000000 */
[----:B------:R-:W-:Y:S02]  /*3930*/  @!P6 IMAD.IADD R8, R8, 0x1, -R0 ;  /* 0x000000010808e824 */ /* 0x000fe400078e0a00 */
[----:B0-----:R-:W-:Y:S01]  /*3940*/  IMAD.MOV.U32 R2, RZ, RZ, R9 ;  /* 0x000000ffff027224 */ /* 0x001fe200078e0009 */
[----:B------:R-:W-:Y:S01]  /*3950*/  ISETP.GT.U32.AND P6, PT, R0, R5, PT ;  /* 0x000000050000720c */ /* 0x000fe20003fc4070 */
[----:B------:R-:W-:Y:S01]  /*3960*/  IMAD.HI.U32 R15, R24, R7, RZ ;  /* 0x00000007180f7227 */ /* 0x000fe200078e00ff */
[----:B------:R-:W-:-:S03]  /*3970*/  LOP3.LUT R9, R10, 0xaa, RZ, 0xfc, !PT ;  /* 0x000000aa0a097812 */ /* 0x000fc600078efcff */
[----:B------:R-:W-:Y:S01]  /*3980*/  @!P2 IMAD.MOV R2, RZ, RZ, -R2 ;  /* 0x000000ffff02a224 */ /* 0x000fe200078e0a02 */
[C---:B------:R-:W-:Y:S01]  /*3990*/  ISETP.GT.U32.AND P2, PT, R0.reuse, R6, PT ;  /* 0x000000060000720c */ /* 0x040fe20003f44070 */
[----:B------:R-:W-:Y:S02]  /*39a0*/  IMAD.MOV R15, RZ, RZ, -R15 ;  /* 0x000000ffff0f7224 */ /* 0x000fe400078e0a0f */
[--C-:B------:R-:W-:Y:S01]  /*39b0*/  @!P0 IMAD.IADD R13, R13, 0x1, -R0.reuse ;  /* 0x000000010d0d8824 */ /* 0x100fe200078e0a00 */
[----:B------:R-:W-:Y:S01]  /*39c0*/  ISETP.GE.AND P0, PT, R3, RZ, PT ;  /* 0x000000ff0300720c */ /* 0x000fe20003f06270 */
[----:B------:R-:W-:Y:S01]  /*39d0*/  IMAD R7, R0, R15, R7 ;  /* 0x0000000f00077224 */ /* 0x000fe200078e0207 */
[----:B------:R-:W-:Y:S01]  /*39e0*/  IABS R3, R9 ;  /* 0x0000000900037213 */ /* 0x000fe20000000000 */
[----:B------:R-:W-:Y:S01]  /*39f0*/  @!P6 IMAD.IADD R5, R5, 0x1, -R0 ;  /* 0x000000010505e824 */ /* 0x000fe200078e0a00 */
[----:B------:R0:W-:Y:S01]  /*3a00*/  STL [R1+0x124], R2 ;  /* 0x0001240201007387 */ /* 0x0001e20000100800 */
[----:B------:R-:W-:Y:S01]  /*3a10*/  IMAD.HI.U32 R12, R24, R4, RZ ;  /* 0x00000004180c7227 */ /* 0x000fe200078e00ff */
[----:B------:R-:W-:-:S03]  /*3a20*/  ISETP.GT.U32.AND P3, PT, R0, R7, PT ;  /* 0x000000070000720c */ /* 0x000fc60003f64070 */
[----:B------:R-:W-:Y:S02]  /*3a30*/  @!P2 IMAD.IADD R6, R6, 0x1, -R0 ;  /* 0x000000010606a824 */ /* 0x000fe400078e0a00 */
[----:B-1----:R-:W-:-:S03]  /*3a40*/  IMAD.HI.U32 R14, R24, R3, RZ ;  /* 0x00000003180e7227 */ /* 0x002fc600078e00ff */
[C---:B------:R-:W-:Y:S01]  /*3a50*/  ISETP.GT.U32.AND P6, PT, R0.reuse, R6, PT ;  /* 0x000000060000720c */ /* 0x040fe20003fc4070 */
[----:B------:R-:W-:Y:S02]  /*3a60*/  IMAD.MOV R14, RZ, RZ, -R14 ;  /* 0x000000ffff0e7224 */ /* 0x000fe400078e0a0e */
[----:B0-----:R-:W-:Y:S02]  /*3a70*/  IMAD.MOV.U32 R2, RZ, RZ, R13 ;  /* 0x000000ffff027224 */ /* 0x001fe400078e000d */
[----:B------:R-:W-:Y:S01]  /*3a80*/  IMAD R3, R0, R14, R3 ;  /* 0x0000000e00037224 */ /* 0x000fe200078e0203 */
[C---:B------:R-:W-:Y:S01]  /*3a90*/  LOP3.LUT R14, R10.reuse, 0xa4, RZ, 0xfc, !PT ;  /* 0x000000a40a0e7812 */ /* 0x040fe200078efcff */
[----:B------:R-:W-:Y:S01]  /*3aa0*/  @!P3 IMAD.IADD R7, R7, 0x1, -R0 ;  /* 0x000000010707b824 */ /* 0x000fe200078e0a00 */
[----:B------:R-:W-:Y:S01]  /*3ab0*/  ISETP.GE.AND P3, PT, R11, RZ, PT ;  /* 0x000000ff0b00720c */ /* 0x000fe20003f66270 */
[----:B------:R-:W-:Y:S01]  /*3ac0*/  IMAD.MOV R12, RZ, RZ, -R12 ;  /* 0x000000ffff0c7224 */ /* 0x000fe200078e0a0c */
[----:B------:R-:W-:Y:S01]  /*3ad0*/  LOP3.LUT R11, R10, 0xa8, RZ, 0xfc, !PT ;  /* 0x000000a80a0b7812 */ /* 0x000fe200078efcff */
[----:B------:R-:W-:Y:S01]  /*3ae0*/  @!P4 IMAD.MOV R2, RZ, RZ, -R2 ;  /* 0x000000ffff02c224 */ /* 0x000fe200078e0a02 */
[----:B------:R-:W-:Y:S01]  /*3af0*/  ISETP.GT.U32.AND P2, PT, R0, R7, PT ;  /* 0x000000070000720c */ /* 0x000fe20003f44070 */
[----:B------:R-:W-:Y:S01]  /*3b00*/  @!P6 IMAD.IADD R6, R6, 0x1, -R0 ;  /* 0x000000010606e824 */ /* 0x000fe200078e0a00 */
[C---:B------:R-:W-:Y:S01]  /*3b10*/  ISETP.GT.U32.AND P6, PT, R0.reuse, R3, PT ;  /* 0x000000030000720c */ /* 0x040fe20003fc4070 */
[C---:B------:R-:W-:Y:S01]  /*3b20*/  IMAD R4, R0.reuse, R12, R4 ;  /* 0x0000000c00047224 */ /* 0x040fe200078e0204 */
[----:B------:R-:W-:Y:S01]  /*3b30*/  ISETP.GT.U32.AND P4, PT, R0, R5, PT ;  /* 0x000000050000720c */ /* 0x000fe20003f84070 */
[----:B------:R0:W-:Y:S01]  /*3b40*/  STL [R1+0x128], R2 ;  /* 0x0001280201007387 */ /* 0x0001e20000100800 */
[----:B------:R-:W-:Y:S01]  /*3b50*/  LOP3.LUT R12, R10, 0xa6, RZ, 0xfc, !PT ;  /* 0x000000a60a0c7812 */ /* 0x000fe200078efcff */
[----:B------:R-:W-:Y:S01]  /*3b60*/  @!P0 IMAD.MOV R6, RZ, RZ, -R6 ;  /* 0x000000ffff068224 */ /* 0x000fe200078e0a06 */
[----:B------:R-:W-:-:S02]  /*3b70*/  IABS R13, R11 ;  /* 0x0000000b000d7213 */ /* 0x000fc40000000000 */
[----:B------:R-:W-:Y:S02]  /*3b80*/  IABS R15, R12 ;  /* 0x0000000c000f7213 */ /* 0x000fe40000000000 */
[----:B------:R-:W-:Y:S01]  /*3b90*/  ISETP.GE.AND P0, PT, R11, RZ, PT ;  /* 0x000000ff0b00720c */ /* 0x000fe20003f06270 */
[----:B------:R-:W-:Y:S01]  /*3ba0*/  IMAD.HI.U32 R17, R24, R13, RZ ;  /* 0x0000000d18117227 */ /* 0x000fe200078e00ff */
[----:B------:R-:W-:-:S03]  /*3bb0*/  LOP3.LUT R11, R10, 0x9e, RZ, 0xfc, !PT ;  /* 0x0000009e0a0b7812 */ /* 0x000fc600078efcff */
[--C-:B------:R-:W-:Y:S02]  /*3bc0*/  @!P6 IMAD.IADD R3, R3, 0x1, -R0.reuse ;  /* 0x000000010303e824 */ /* 0x100fe400078e0a00 */
[----:B------:R-:W-:Y:S01]  /*3bd0*/  @!P2 IMAD.IADD R7, R7, 0x1, -R0 ;  /* 0x000000010707a824 */ /* 0x000fe200078e0a00 */
[----:B------:R-:W-:Y:S01]  /*3be0*/  ISETP.GT.U32.AND P2, PT, R0, R4, PT ;  /* 0x000000040000720c */ /* 0x000fe20003f44070 */
[----:B------:R-:W-:Y:S01]  /*3bf0*/  IMAD.HI.U32 R18, R24, R15, RZ ;  /* 0x0000000f18127227 */ /* 0x000fe200078e00ff */
[----:B------:R-:W-:-:S03]  /*3c00*/  ISETP.GT.U32.AND P6, PT, R0, R3, PT ;  /* 0x000000030000720c */ /* 0x000fc60003fc4070 */
[----:B------:R-:W-:Y:S01]  /*3c10*/  @!P4 IMAD.IADD R5, R5, 0x1, -R0 ;  /* 0x000000010505c824 */ /* 0x000fe200078e0a00 */
[----:B------:R-:W-:Y:S01]  /*3c20*/  ISETP.GE.AND P4, PT, R16, RZ, PT ;  /* 0x000000ff1000720c */ /* 0x000fe20003f86270 */
[----:B------:R-:W-:Y:S01]  /*3c30*/  IMAD.MOV R16, RZ, RZ, -R17 ;  /* 0x000000ffff107224 */ /* 0x000fe200078e0a11 */
[----:B------:R-:W-:Y:S01]  /*3c40*/  IABS R17, R14 ;  /* 0x0000000e00117213 */ /* 0x000fe20000000000 */
[----:B------:R-:W-:Y:S02]  /*3c50*/  IMAD.MOV R18, RZ, RZ, -R18 ;  /* 0x000000ffff127224 */ /* 0x000fe400078e0a12 */
[----:B------:R-:W-:Y:S01]  /*3c60*/  IMAD R13, R0, R16, R13 ;  /* 0x00000010000d7224 */ /* 0x000fe200078e020d */
[----:B------:R-:W-:Y:S01]  /*3c70*/  LOP3.LUT R16, R10, 0x82, RZ, 0xfc, !PT ;  /* 0x000000820a107812 */ /* 0x000fe200078efcff */
[----:B0-----:R-:W-:Y:S02]  /*3c80*/  IMAD.MOV.U32 R2, RZ, RZ, R8 ;  /* 0x000000ffff027224 */ /* 0x001fe400078e0008 */
[----:B------:R-:W-:Y:S01]  /*3c90*/  IMAD R15, R0, R18, R15 ;  /* 0x00000012000f7224 */ /* 0x000fe200078e020f */
[----:B------:R-:W-:Y:S01]  /*3ca0*/  LOP3.LUT R18, R10, 0x7e, RZ, 0xfc, !PT ;  /* 0x0000007e0a127812 */ /* 0x000fe200078efcff */
[----:B------:R-:W-:-:S02]  /*3cb0*/  @!P1 IMAD.MOV R2, RZ, RZ, -R2 ;  /* 0x000000ffff029224 */ /* 0x000fc400078e0a02 */
[----:B------:R-:W-:Y:S01]  /*3cc0*/  @!P5 IMAD.MOV R7, RZ, RZ, -R7 ;  /* 0x000000ffff07d224 */ /* 0x000fe200078e0a07 */
[C---:B------:R-:W-:Y:S01]  /*3cd0*/  ISETP.GT.U32.AND P5, PT, R0.reuse, R13, PT ;  /* 0x0000000d0000720c */ /* 0x040fe20003fa4070 */
[--C-:B------:R-:W-:Y:S01]  /*3ce0*/  @!P6 IMAD.IADD R3, R3, 0x1, -R0.reuse ;  /* 0x000000010303e824 */ /* 0x100fe200078e0a00 */
[----:B------:R-:W-:Y:S01]  /*3cf0*/  ISETP.GT.U32.AND P6, PT, R0, R15, PT ;  /* 0x0000000f0000720c */ /* 0x000fe20003fc4070 */
[----:B------:R-:W-:Y:S01]  /*3d00*/  @!P2 IMAD.IADD R4, R4, 0x1, -R0 ;  /* 0x000000010404a824 */ /* 0x000fe200078e0a00 */
[----:B------:R0:W-:Y:S01]  /*3d10*/  STL [R1+0x11c], R2 ;  /* 0x00011c0201007387 */ /* 0x0001e20000100800 */
[----:B------:R-:W-:-:S03]  /*3d20*/  ISETP.GE.AND P2, PT, R9, RZ, PT ;  /* 0x000000ff0900720c */ /* 0x000fc60003f46270 */
[----:B------:R-:W-:Y:S01]  /*3d30*/  STL [R1+0x118], R7 ;  /* 0x0001180701007387 */ /* 0x000fe20000100800 */
[----:B------:R-:W-:-:S03]  /*3d40*/  ISETP.GT.U32.AND P1, PT, R0, R4, PT ;  /* 0x000000040000720c */ /* 0x000fc60003f24070 */
[----:B------:R1:W-:Y:S01]  /*3d50*/  STL [R1+0x114], R6 ;  /* 0x0001140601007387 */ /* 0x0003e20000100800 */
[--C-:B------:R-:W-:Y:S02]  /*3d60*/  @!P5 IMAD.IADD R13, R13, 0x1, -R0.reuse ;  /* 0x000000010d0dd824 */ /* 0x100fe400078e0a00 */
[----:B0-----:R-:W-:Y:S01]  /*3d70*/  IMAD.MOV.U32 R2, RZ, RZ, R5 ;  /* 0x000000ffff027224 */ /* 0x001fe200078e0005 */
[----:B------:R-:W-:Y:S01]  /*3d80*/  LOP3.LUT R5, R10, 0xa2, RZ, 0xfc, !PT ;  /* 0x000000a20a057812 */ /* 0x000fe200078efcff */
[----:B------:R-:W-:Y:S01]  /*3d90*/  @!P6 IMAD.IADD R15, R15, 0x1, -R0 ;  /* 0x000000010f0fe824 */ /* 0x000fe200078e0a00 */
[----:B------:R-:W-:Y:S01]  /*3da0*/  ISETP.GT.U32.AND P5, PT, R0, R13, PT ;  /* 0x0000000d0000720c */ /* 0x000fe20003fa4070 */
[----:B------:R-:W-:Y:S01]  /*3db0*/  @!P3 IMAD.MOV R2, RZ, RZ, -R2 ;  /* 0x000000ffff02b224 */ /* 0x000fe200078e0a02 */
[----:B------:R-:W-:Y:S01]  /*3dc0*/  IABS R8, R5 ;  /* 0x0000000500087213 */ /* 0x000fe20000000000 */
[----:B-1----:R-:W-:Y:S01]  /*3dd0*/  IMAD.HI.U32 R6, R24, R17, RZ ;  /* 0x0000001118067227 */ /* 0x002fe200078e00ff */
[----:B------:R-:W-:-:S02]  /*3de0*/  ISETP.GT.U32.AND P6, PT, R0, R15, PT ;  /* 0x0000000f0000720c */ /* 0x000fc40003fc4070 */
[----:B------:R0:W-:Y:S01]  /*3df0*/  STL [R1+0x10c], R2 ;  /* 0x00010c0201007387 */ /* 0x0001e20000100800 */
[----:B------:R-:W-:Y:S01]  /*3e00*/  ISETP.GE.AND P3, PT, R12, RZ, PT ;  /* 0x000000ff0c00720c */ /* 0x000fe20003f66270 */
[----:B------:R-:W-:Y:S02]  /*3e10*/  IMAD.MOV R6, RZ, RZ, -R6 ;  /* 0x000000ffff067224 */ /* 0x000fe400078e0a06 */
[----:B------:R-:W-:Y:S01]  /*3e20*/  @!P1 IMAD.IADD R4, R4, 0x1, -R0 ;  /* 0x0000000104049824 */ /* 0x000fe200078e0a00 */
[----:B------:R-:W-:Y:S01]  /*3e30*/  ISETP.GE.AND P1, PT, R14, RZ, PT ;  /* 0x000000ff0e00720c */ /* 0x000fe20003f26270 */
[----:B------:R-:W-:Y:S01]  /*3e40*/  IMAD R6, R0, R6, R17 ;  /* 0x0000000600067224 */ /* 0x000fe200078e0211 */
[----:B------:R-:W-:Y:S01]  /*3e50*/  IABS R17, R18 ;  /* 0x0000001200117213 */ /* 0x000fe20000000000 */
[----:B------:R-:W-:Y:S01]  /*3e60*/  IMAD.MOV.U32 R7, RZ, RZ, R4 ;  /* 0x000000ffff077224 */ /* 0x000fe200078e0004 */
[----:B------:R-:W-:Y:S01]  /*3e70*/  LOP3.LUT R4, R10, 0xa0, RZ, 0xfc, !PT ;  /* 0x000000a00a047812 */ /* 0x000fe200078efcff */
[----:B0-----:R-:W-:-:S02]  /*3e80*/  IMAD.MOV.U32 R2, RZ, RZ, R3 ;  /* 0x000000ffff027224 */ /* 0x001fc400078e0003 */
[----:B------:R-:W-:-:S04]  /*3e90*/  IMAD.HI.U32 R3, R24, R8, RZ ;  /* 0x0000000818037227 */ /* 0x000fc800078e00ff */
[----:B------:R-:W-:Y:S01]  /*3ea0*/  @!P2 IMAD.MOV R2, RZ, RZ, -R2 ;  /* 0x000000ffff02a224 */ /* 0x000fe200078e0a02 */
[C---:B------:R-:W-:Y:S01]  /*3eb0*/  ISETP.GT.U32.AND P2, PT, R0.reuse, R6, PT ;  /* 0x000000060000720c */ /* 0x040fe20003f44070 */
[----:B------:R-:W-:Y:S02]  /*3ec0*/  IMAD.MOV R3, RZ, RZ, -R3 ;  /* 0x000000ffff037224 */ /* 0x000fe400078e0a03 */
[----:B------:R-:W-:Y:S01]  /*3ed0*/  @!P4 IMAD.MOV R7, RZ, RZ, -R7 ;  /* 0x000000ffff07c224 */ /* 0x000fe200078e0a07 */
[----:B------:R-:W-:Y:S01]  /*3ee0*/  ISETP.GE.AND P4, PT, R5, RZ, PT ;  /* 0x000000ff0500720c */ /* 0x000fe20003f86270 */
[C---:B------:R-:W-:Y:S01]  /*3ef0*/  IMAD R8, R0.reuse, R3, R8 ;  /* 0x0000000300087224 */ /* 0x040fe200078e0208 */
[----:B------:R-:W-:Y:S01]  /*3f00*/  IABS R5, R4 ;  /* 0x0000000400057213 */ /* 0x000fe20000000000 */
[--C-:B------:R-:W-:Y:S01]  /*3f10*/  @!P5 IMAD.IADD R13, R13, 0x1, -R0.reuse ;  /* 0x000000010d0dd824 */ /* 0x100fe200078e0a00 */
[----:B------:R0:W-:Y:S01]  /*3f20*/  STL [R1+0x104], R7 ;  /* 0x0001040701007387 */ /* 0x0001e20000100800 */
[----:B------:R-:W-:Y:S01]  /*3f30*/  @!P6 IMAD.IADD R15, R15, 0x1, -R0 ;  /* 0x000000010f0fe824 */ /* 0x000fe200078e0a00 */
[----:B------:R-:W-:Y:S01]  /*3f40*/  ISETP.GT.U32.AND P6, PT, R0, R8, PT ;  /* 0x000000080000720c */ /* 0x000fe20003fc4070 */
[----:B------:R-:W-:Y:S01]  /*3f50*/  IMAD.HI.U32 R9, R24, R5, RZ ;  /* 0x0000000518097227 */ /* 0x000fe200078e00ff */
[----:B------:R1:W-:Y:S01]  /*3f60*/  STL [R1+0xe0], R2 ;  /* 0x0000e00201007387 */ /* 0x0003e20000100800 */
[----:B------:R-:W-:-:S02]  /*3f70*/  ISETP.GE.AND P5, PT, R4, RZ, PT ;  /* 0x000000ff0400720c */ /* 0x000fc40003fa6270 */
[----:B------:R-:W-:Y:S01]  /*3f80*/  @!P2 IMAD.IADD R6, R6, 0x1, -R0 ;  /* 0x000000010606a824 */ /* 0x000fe200078e0a00 */
[----:B------:R-:W-:Y:S01]  /*3f90*/  LOP3.LUT R4, R10, 0x9c, RZ, 0xfc, !PT ;  /* 0x0000009c0a047812 */ /* 0x000fe200078efcff */
[----:B------:R-:W-:Y:S01]  /*3fa0*/  IMAD.MOV R9, RZ, RZ, -R9 ;  /* 0x000000ffff097224 */ /* 0x000fe200078e0a09 */
[----:B0-----:R-:W-:Y:S01]  /*3fb0*/  IABS R7, R11 ;  /* 0x0000000b00077213 */ /* 0x001fe20000000000 */
[----:B------:R-:W-:Y:S01]  /*3fc0*/  IMAD.HI.U32 R19, R24, R17, RZ ;  /* 0x0000001118137227 */ /* 0x000fe200078e00ff */
[----:B------:R-:W-:Y:S02]  /*3fd0*/  ISETP.GT.U32.AND P2, PT, R0, R6, PT ;  /* 0x000000060000720c */ /* 0x000fe40003f44070 */
[----:B------:R-:W-:Y:S01]  /*3fe0*/  IABS R3, R4 ;  /* 0x0000000400037213 */ /* 0x000fe20000000000 */
[----:B-1----:R-:W-:Y:S02]  /*3ff0*/  IMAD.MOV.U32 R2, RZ, RZ, R13 ;  /* 0x000000ffff027224 */ /* 0x002fe400078e000d */
[----:B------:R-:W-:-:S04]  /*4000*/  IMAD.HI.U32 R12, R24, R7, RZ ;  /* 0x00000007180c7227 */ /* 0x000fc800078e00ff */
[----:B------:R-:W-:Y:S01]  /*4010*/  @!P0 IMAD.MOV R2, RZ, RZ, -R2 ;  /* 0x000000ffff028224 */ /* 0x000fe200078e0a02 */
[----:B------:R-:W-:Y:S01]  /*4020*/  ISETP.GE.AND P0, PT, R11, RZ, PT ;  /* 0x000000ff0b00720c */ /* 0x000fe20003f06270 */
[----:B------:R-:W-:Y:S02]  /*4030*/  @!P6 IMAD.IADD R8, R8, 0x1, -R0 ;  /* 0x000000010808e824 */ /* 0x000fe400078e0a00 */
[----:B------:R-:W-:Y:S01]  /*4040*/  IMAD.MOV R12, RZ, RZ, -R12 ;  /* 0x000000ffff0c7224 */ /* 0x000fe200078e0a0c */
[----:B------:R0:W-:Y:S01]  /*4050*/  STL [R1+0xd0], R2 ;  /* 0x0000d00201007387 */ /* 0x0001e20000100800 */
[C---:B------:R-:W-:Y:S01]  /*4060*/  IMAD R5, R0.reuse, R9, R5 ;  /* 0x0000000900057224 */ /* 0x040fe200078e0205 */
[----:B------:R-:W-:Y:S01]  /*4070*/  ISETP.GT.U32.AND P6, PT, R0, R8, PT ;  /* 0x000000080000720c */ /* 0x000fe20003fc4070 */
[----:B------:R-:W-:Y:S02]  /*4080*/  @!P2 IMAD.IADD R6, R6, 0x1, -R0 ;  /* 0x000000010606a824 */ /* 0x000fe400078e0a00 */
[----:B------:R-:W-:Y:S01]  /*4090*/  IMAD.MOV R19, RZ, RZ, -R19 ;  /* 0x000000ffff137224 */ /* 0x000fe200078e0a13 */
[----:B------:R-:W-:-:S03]  /*40a0*/  ISETP.GT.U32.AND P2, PT, R0, R5, PT ;  /* 0x000000050000720c */ /* 0x000fc60003f44070 */
[----:B------:R-:W-:Y:S02]  /*40b0*/  IMAD R17, R0, R19, R17 ;  /* 0x0000001300117224 */ /* 0x000fe400078e0211 */
[----:B0-----:R-:W-:-:S04]  /*40c0*/  IMAD.MOV.U32 R2, RZ, RZ, R15 ;  /* 0x000000ffff027224 */ /* 0x001fc800078e000f */
[----:B------:R-:W-:Y:S01]  /*40d0*/  @!P3 IMAD.MOV R2, RZ, RZ, -R2 ;  /* 0x000000ffff02b224 */ /* 0x000fe200078e0a02 */
[----:B------:R-:W-:Y:S01]  /*40e0*/  ISETP.GE.AND P3, PT, R4, RZ, PT ;  /* 0x000000ff0400720c */ /* 0x000fe20003f66270 */
[----:B------:R-:W-:Y:S01]  /*40f0*/  IMAD R4, R0, R12, R7 ;  /* 0x0000000c00047224 */ /* 0x000fe200078e0207 */
[----:B------:R-:W-:Y:S01]  /*4100*/  LOP3.LUT R12, R10, 0x9a, RZ, 0xfc, !PT ;  /* 0x0000009a0a0c7812 */ /* 0x000fe200078efcff */
[----:B------:R-:W-:Y:S01]  /*4110*/  IMAD.HI.U32 R7, R24, R3, RZ ;  /* 0x0000000318077227 */ /* 0x000fe200078e00ff */
[----:B------:R0:W-:Y:S02]  /*4120*/  STL [R1+0xf4], R2 ;  /* 0x0000f40201007387 */ /* 0x0001e40000100800 */
[----:B------:R-:W-:Y:S01]  /*4130*/  IABS R11, R12 ;  /* 0x0000000c000b7213 */ /* 0x000fe20000000000 */
[--C-:B------:R-:W-:Y:S02]  /*4140*/  @!P6 IMAD.IADD R8, R8, 0x1, -R0.reuse ;  /* 0x000000010808e824 */ /* 0x100fe400078e0a00 */
[----:B------:R-:W-:-:S02]  /*4150*/  @!P2 IMAD.IADD R5, R5, 0x1, -R0 ;  /* 0x000000010505a824 */ /* 0x000fc400078e0a00 */
[----:B------:R-:W-:-:S03]  /*4160*/  IMAD.HI.U32 R9, R24, R11, RZ ;  /* 0x0000000b18097227 */ /* 0x000fc600078e00ff */
[----:B------:R-:W-:Y:S01]  /*4170*/  ISETP.GT.U32.AND P2, PT, R0, R5, PT ;  /* 0x000000050000720c */ /* 0x000fe20003f44070 */
[----:B0-----:R-:W-:Y:S02]  /*4180*/  IMAD.MOV.U32 R2, RZ, RZ, R6 ;  /* 0x000000ffff027224 */ /* 0x001fe400078e0006 */
[----:B------:R-:W-:Y:S01]  /*4190*/  IMAD.MOV R6, RZ, RZ, -R7 ;  /* 0x000000ffff067224 */ /* 0x000fe200078e0a07 */
[----:B------:R-:W-:Y:S01]  /*41a0*/  LOP3.LUT R7, R10, 0x98, RZ, 0xfc, !PT ;  /* 0x000000980a077812 */ /* 0x000fe200078efcff */
[----:B------:R-:W-:Y:S01]  /*41b0*/  @!P1 IMAD.MOV R2, RZ, RZ, -R2 ;  /* 0x000000ffff029224 */ /* 0x000fe200078e0a02 */
[C---:B------:R-:W-:Y:S01]  /*41c0*/  ISETP.GT.U32.AND P1, PT, R0.reuse, R4, PT ;  /* 0x000000040000720c */ /* 0x040fe20003f24070 */
[----:B------:R-:W-:Y:S01]  /*41d0*/  IMAD R6, R0, R6, R3 ;  /* 0x0000000600067224 */ /* 0x000fe200078e0203 */
[----:B------:R-:W-:Y:S01]  /*41e0*/  LOP3.LUT R3, R10, 0x96, RZ, 0xfc, !PT ;  /* 0x000000960a037812 */ /* 0x000fe200078efcff */
[----:B------:R-:W-:Y:S01]  /*41f0*/  IMAD.MOV R9, RZ, RZ, -R9 ;  /* 0x000000ffff097224 */ /* 0x000fe200078e0a09 */
[----:B------:R-:W-:Y:S01]  /*4200*/  IABS R14, R7 ;  /* 0x00000007000e7213 */ /* 0x000fe20000000000 */
[----:B------:R0:W-:Y:S01]  /*4210*/  STL [R1+0x100], R2 ;  /* 0x0001000201007387 */ /* 0x0001e20000100800 */
[C---:B------:R-:W-:Y:S01]  /*4220*/  ISETP.GT.U32.AND P6, PT, R0.reuse, R6, PT ;  /* 0x000000060000720c */ /* 0x040fe20003fc4070 */
[--C-:B------:R-:W-:Y:S01]  /*4230*/  @!P2 IMAD.IADD R5, R5, 0x1, -R0.reuse ;  /* 0x000000010505a824 */ /* 0x100fe200078e0a00 */
[----:B------:R-:W-:Y:S01]  /*4240*/  IABS R13, R3 ;  /* 0x00000003000d7213 */ /* 0x000fe20000000000 */
[----:B------:R-:W-:Y:S01]  /*4250*/  IMAD R11, R0, R9, R11 ;  /* 0x00000009000b7224 */ /* 0x000fe200078e020b */
[----:B------:R-:W-:Y:S01]  /*4260*/  ISETP.GE.AND P2, PT, R7, RZ, PT ;  /* 0x000000ff0700720c */ /* 0x000fe20003f46270 */
[----:B------:R-:W-:Y:S01]  /*4270*/  IMAD.MOV.U32 R15, RZ, RZ, R5 ;  /* 0x000000ffff0f7224 */ /* 0x000fe200078e0005 */
[----:B------:R-:W-:Y:S01]  /*4280*/  LOP3.LUT R5, R10, 0x94, RZ, 0xfc, !PT ;  /* 0x000000940a057812 */ /* 0x000fe200078efcff */
[----:B------:R-:W-:-:S02]  /*4290*/  @!P1 IMAD.IADD R4, R4, 0x1, -R0 ;  /* 0x0000000104049824 */ /* 0x000fc400078e0a00 */
[----:B0-----:R-:W-:Y:S02]  /*42a0*/  IMAD.MOV.U32 R2, RZ, RZ, R8 ;  /* 0x000000ffff027224 */ /* 0x001fe400078e0008 */
[----:B------:R-:W-:Y:S01]  /*42b0*/  IMAD.HI.U32 R8, R24, R14, RZ ;  /* 0x0000000e18087227 */ /* 0x000fe200078e00ff */
[----:B------:R-:W-:-:S03]  /*42c0*/  ISETP.GT.U32.AND P1, PT, R0, R4, PT ;  /* 0x000000040000720c */ /* 0x000fc60003f24070 */
[----:B------:R-:W-:Y:S02]  /*42d0*/  @!P6 IMAD.IADD R6, R6, 0x1, -R0 ;  /* 0x000000010606e824 */ /* 0x000fe400078e0a00 */
[----:B------:R-:W-:Y:S01]  /*42e0*/  @!P4 IMAD.MOV R2, RZ, RZ, -R2 ;  /* 0x000000ffff02c224 */ /* 0x000fe200078e0a02 */
[----:B------:R-:W-:Y:S01]  /*42f0*/  ISETP.GE.AND P4, PT, R12, RZ, PT ;  /* 0x000000ff0c00720c */ /* 0x000fe20003f86270 */
[----:B------:R-:W-:Y:S01]  /*4300*/  IMAD.HI.U32 R12, R24, R13, RZ ;  /* 0x0000000d180c7227 */ /* 0x000fe200078e00ff */
[----:B------:R-:W-:Y:S02]  /*4310*/  ISETP.GT.U32.AND P6, PT, R0, R6, PT ;  /* 0x000000060000720c */ /* 0x000fe40003fc4070 */
[----:B------:R0:W-:Y:S01]  /*4320*/  STL [R1+0xfc], R2 ;  /* 0x0000fc0201007387 */ /* 0x0001e20000100800 */
[----:B------:R-:W-:Y:S02]  /*4330*/  IMAD.MOV R8, RZ, RZ, -R8 ;  /* 0x000000ffff087224 */ /* 0x000fe400078e0a08 */
[----:B------:R-:W-:Y:S01]  /*4340*/  IMAD.MOV R7, RZ, RZ, -R12 ;  /* 0x000000ffff077224 */ /* 0x000fe200078e0a0c */
[----:B------:R-:W-:Y:S01]  /*4350*/  LOP3.LUT R12, R10, 0x92, RZ, 0xfc, !PT ;  /* 0x000000920a0c7812 */ /* 0x000fe200078efcff */
[----:B------:R-:W-:Y:S01]  /*4360*/  IMAD R14, R0, R8, R14 ;  /* 0x00000008000e7224 */ /* 0x000fe200078e020e */
[----:B------:R-:W-:Y:S01]  /*4370*/  LOP3.LUT R8, R10, 0x90, RZ, 0xfc, !PT ;  /* 0x000000900a087812 */ /* 0x000fe200078efcff */
[----:B------:R-:W-:-:S02]  /*4380*/  IMAD R13, R0, R7, R13 ;  /* 0x00000007000d7224 */ /* 0x000fc400078e020d */
[----:B------:R-:W-:Y:S01]  /*4390*/  @!P5 IMAD.MOV R15, RZ, RZ, -R15 ;  /* 0x000000ffff0fd224 */ /* 0x000fe200078e0a0f */
[----:B------:R-:W-:Y:S01]  /*43a0*/  ISETP.GT.U32.AND P5, PT, R0, R14, PT ;  /* 0x0000000e0000720c */ /* 0x000fe20003fa4070 */
[--C-:B------:R-:W-:Y:S01]  /*43b0*/  @!P6 IMAD.IADD R6, R6, 0x1, -R0.reuse ;  /* 0x000000010606e824 */ /* 0x100fe200078e0a00 */
[----:B------:R-:W-:Y:S01]  /*43c0*/  ISETP.GT.U32.AND P6, PT, R0, R13, PT ;  /* 0x0000000d0000720c */ /* 0x000fe20003fc4070 */
[----:B------:R-:W-:Y:S01]  /*43d0*/  @!P1 IMAD.IADD R4, R4, 0x1, -R0 ;  /* 0x0000000104049824 */ /* 0x000fe200078e0a00 */
[----:B------:R-:W-:Y:S01]  /*43e0*/  ISETP.GT.U32.AND P1, PT, R0, R11, PT ;  /* 0x0000000b0000720c */ /* 0x000fe20003f24070 */
[----:B------:R-:W-:Y:S01]  /*43f0*/  STL [R1+0xe4], R15 ;  /* 0x0000e40f01007387 */ /* 0x000fe20000100800 */
[----:B------:R-:W-:Y:S01]  /*4400*/  IABS R7, R8 ;  /* 0x0000000800077213 */ /* 0x000fe20000000000 */
[----:B0-----:R-:W-:Y:S01]  /*4410*/  IMAD.MOV.U32 R2, RZ, RZ, R4 ;  /* 0x000000ffff027224 */ /* 0x001fe200078e0004 */
[----:B------:R-:W-:-:S03]  /*4420*/  IABS R4, R5 ;  /* 0x0000000500047213 */ /* 0x000fc60000000000 */
[----:B------:R-:W-:Y:S01]  /*4430*/  @!P0 IMAD.MOV R2, RZ, RZ, -R2 ;  /* 0x000000ffff028224 */ /* 0x000fe200078e0a02 */
[----:B------:R-:W-:Y:S01]  /*4440*/  ISETP.GE.AND P0, PT, R3, RZ, PT ;  /* 0x000000ff0300720c */ /* 0x000fe20003f06270 */
[--C-:B------:R-:W-:Y:S01]  /*4450*/  @!P5 IMAD.IADD R14, R14, 0x1, -R0.reuse ;  /* 0x000000010e0ed824 */ /* 0x100fe200078e0a00 */
[----:B------:R-:W-:Y:S01]  /*4460*/  IABS R3, R12 ;  /* 0x0000000c00037213 */ /* 0x000fe20000000000 */
[--C-:B------:R-:W-:Y:S01]  /*4470*/  @!P6 IMAD.IADD R13, R13, 0x1, -R0.reuse ;  /* 0x000000010d0de824 */ /* 0x100fe200078e0a00 */
[----:B------:R0:W-:Y:S01]  /*4480*/  STL [R1+0xec], R2 ;  /* 0x0000ec0201007387 */ /* 0x0001e20000100800 */
[----:B------:R-:W-:Y:S01]  /*4490*/  @!P1 IMAD.IADD R11, R11, 0x1, -R0 ;  /* 0x000000010b0b9824 */ /* 0x000fe200078e0a00 */
[----:B------:R-:W-:Y:S01]  /*44a0*/  ISETP.GT.U32.AND P6, PT, R0, R14, PT ;  /* 0x0000000e0000720c */ /* 0x000fe20003fc4070 */
[----:B------:R-:W-:Y:S01]  /*44b0*/  IMAD.HI.U32 R9, R24, R7, RZ ;  /* 0x0000000718097227 */ /* 0x000fe200078e00ff */
[----:B------:R-:W-:Y:S02]  /*44c0*/  ISETP.GE.AND P1, PT, R5, RZ, PT ;  /* 0x000000ff0500720c */ /* 0x000fe40003f26270 */
[----:B------:R-:W-:Y:S01]  /*44d0*/  ISETP.GT.U32.AND P5, PT, R0, R11, PT ;  /* 0x0000000b0000720c */ /* 0x000fe20003fa4070 */
[----:B------:R-:W-:-:S04]  /*44e0*/  IMAD.HI.U32 R5, R24, R4, RZ ;  /* 0x0000000418057227 */ /* 0x000fc800078e00ff */
[----:B0-----:R-:W-:Y:S02]  /*44f0*/  IMAD.MOV.U32 R2, RZ, RZ, R6 ;  /* 0x000000ffff027224 */ /* 0x001fe400078e0006 */
[----:B------:R-:W-:-:S04]  /*4500*/  IMAD.HI.U32 R6, R24, R3, RZ ;  /* 0x0000000318067227 */ /* 0x000fc800078e00ff */
[----:B------:R-:W-:Y:S02]  /*4510*/  IMAD.MOV R6, RZ, RZ, -R6 ;  /* 0x000000ffff067224 */ /* 0x000fe400078e0a06 */
[----:B------:R-:W-:Y:S01]  /*4520*/  @!P3 IMAD.MOV R2, RZ, RZ, -R2 ;  /* 0x000000ffff02b224 */ /* 0x000fe200078e0a02 */
[C---:B------:R-:W-:Y:S01]  /*4530*/  ISETP.GT.U32.AND P3, PT, R0.reuse, R13, PT ;  /* 0x0000000d0000720c */ /* 0x040fe20003f64070 */
[----:B------:R-:W-:Y:S01]  /*4540*/  IMAD R3, R0, R6, R3 ;  /* 0x0000000600037224 */ /* 0x000fe200078e0203 */
[----:B------:R-:W-:Y:S01]  /*4550*/  LOP3.LUT R6, R10, 0x8c, RZ, 0xfc, !PT ;  /* 0x0000008c0a067812 */ /* 0x000fe200078efcff */
[--C-:B------:R-:W-:Y:S01]  /*4560*/  @!P6 IMAD.IADD R14, R14, 0x1, -R0.reuse ;  /* 0x000000010e0ee824 */ /* 0x100fe200078e0a00 */
[----:B------:R0:W-:Y:S01]  /*4570*/  STL [R1+0xf0], R2 ;  /* 0x0000f00201007387 */ /* 0x0001e20000100800 */
[----:B------:R-:W-:Y:S01]  /*4580*/  IMAD.MOV R5, RZ, RZ, -R5 ;  /* 0x000000ffff057224 */ /* 0x000fe200078e0a05 */
[----:B------:R-:W-:Y:S01]  /*4590*/  ISETP.GT.U32.AND P6, PT, R0, R3, PT ;  /* 0x000000030000720c */ /* 0x000fe20003fc4070 */
[----:B------:R-:W-:-:S02]  /*45a0*/  @!P5 IMAD.IADD R11, R11, 0x1, -R0 ;  /* 0x000000010b0bd824 */ /* 0x000fc400078e0a00 */
[----:B------:R-:W-:Y:S01]  /*45b0*/  IMAD R4, R0, R5, R4 ;  /* 0x0000000500047224 */ /* 0x000fe200078e0204 */
[----:B------:R-:W-:Y:S01]  /*45c0*/  LOP3.LUT R5, R10, 0x8e, RZ, 0xfc, !PT ;  /* 0x0000008e0a057812 */ /* 0x000fe200078efcff */
[----:B------:R-:W-:Y:S02]  /*45d0*/  IMAD.MOV R9, RZ, RZ, -R9 ;  /* 0x000000ffff097224 */ /* 0x000fe400078e0a09 */
[--C-:B------:R-:W-:Y:S01]  /*45e0*/  @!P3 IMAD.IADD R13, R13, 0x1, -R0.reuse ;  /* 0x000000010d0db824 */ /* 0x100fe200078e0a00 */
[----:B------:R-:W-:Y:S01]  /*45f0*/  IABS R15, R5 ;  /* 0x00000005000f7213 */ /* 0x000fe20000000000 */
[----:B0-----:R-:W-:Y:S01]  /*4600*/  IMAD.MOV.U32 R2, RZ, RZ, R11 ;  /* 0x000000ffff027224 */ /* 0x001fe200078e000b */
[----:B------:R-:W-:Y:S01]  /*4610*/  ISETP.GE.AND P3, PT, R12, RZ, PT ;  /* 0x000000ff0c00720c */ /* 0x000fe20003f66270 */
[C---:B------:R-:W-:Y:S01]  /*4620*/  IMAD R7, R0.reuse, R9, R7 ;  /* 0x0000000900077224 */ /* 0x040fe200078e0207 */
[----:B------:R-:W-:Y:S01]  /*4630*/  IABS R12, R6 ;  /* 0x00000006000c7213 */ /* 0x000fe20000000000 */
[----:B------:R-:W-:Y:S01]  /*4640*/  @!P6 IMAD.IADD R3, R3, 0x1, -R0 ;  /* 0x000000010303e824 */ /* 0x000fe200078e0a00 */
[----:B------:R-:W-:Y:S01]  /*4650*/  ISETP.GT.U32.AND P5, PT, R0, R4, PT ;  /* 0x000000040000720c */ /* 0x000fe20003fa4070 */
[----:B------:R-:W-:-:S02]  /*4660*/  IMAD.MOV.U32 R11, RZ, RZ, R15 ;  /* 0x000000ffff0b7224 */ /* 0x000fc400078e000f */
[----:B------:R-:W-:Y:S01]  /*4670*/  @!P4 IMAD.MOV R2, RZ, RZ, -R2 ;  /* 0x000000ffff02c224 */ /* 0x000fe200078e0a02 */
[----:B------:R-:W-:Y:S01]  /*4680*/  ISETP.GE.AND P4, PT, R8, RZ, PT ;  /* 0x000000ff0800720c */ /* 0x000fe20003f86270 */
[----:B------:R-:W-:Y:S01]  /*4690*/  IMAD.MOV.U32 R8, RZ, RZ, R12 ;  /* 0x000000ffff087224 */ /* 0x000fe200078e000c */
[----:B------:R-:W-:Y:S01]  /*46a0*/  ISETP.GT.U32.AND P6, PT, R0, R3, PT ;  /* 0x000000030000720c */ /* 0x000fe20003fc4070 */
[----:B------:R-:W-:Y:S01]  /*46b0*/  IMAD.HI.U32 R12, R24, R11, RZ ;  /* 0x0000000b180c7227 */ /* 0x000fe200078e00ff */
[----:B------:R0:W-:Y:S03]  /*46c0*/  STL [R1+0xe8], R2 ;  /* 0x0000e80201007387 */ /* 0x0001e60000100800 */
[----:B------:R-:W-:Y:S02]  /*46d0*/  IMAD.MOV R12, RZ, RZ, -R12 ;  /* 0x000000ffff0c7224 */ /* 0x000fe400078e0a0c */
[----:B------:R-:W-:-:S02]  /*46e0*/  @!P5 IMAD.IADD R4, R4, 0x1, -R0 ;  /* 0x000000010404d824 */ /* 0x000fc400078e0a00 */
[----:B------:R-:W-:Y:S01]  /*46f0*/  IMAD R11, R0, R12, R11 ;  /* 0x0000000c000b7224 */ /* 0x000fe200078e020b */
[----:B------:R-:W-:Y:S01]  /*4700*/  LOP3.LUT R12, R10, 0x88, RZ, 0xfc, !PT ;  /* 0x000000880a0c7812 */ /* 0x000fe200078efcff */
[----:B------:R-:W-:Y:S01]  /*4710*/  @!P2 IMAD.MOV R14, RZ, RZ, -R14 ;  /* 0x000000ffff0ea224 */ /* 0x000fe200078e0a0e */
[C---:B------:R-:W-:Y:S01]  /*4720*/  ISETP.GT.U32.AND P5, PT, R0.reuse, R4, PT ;  /* 0x000000040000720c */ /* 0x040fe20003fa4070 */
[----:B------:R-:W-:Y:S01]  /*4730*/  @!P6 IMAD.IADD R3, R3, 0x1, -R0 ;  /* 0x000000010303e824 */ /* 0x000fe200078e0a00 */
[----:B------:R-:W-:Y:S01]  /*4740*/  ISETP.GT.U32.AND P6, PT, R0, R11, PT ;  /* 0x0000000b0000720c */ /* 0x000fe20003fc4070 */
[----:B------:R-:W-:Y:S01]  /*4750*/  IMAD.HI.U32 R9, R24, R8, RZ ;  /* 0x0000000818097227 */ /* 0x000fe200078e00ff */
[----:B------:R-:W-:Y:S01]  /*4760*/  ISETP.GT.U32.AND P2, PT, R0, R7, PT ;  /* 0x000000070000720c */ /* 0x000fe20003f44070 */
[----:B------:R-:W-:Y:S02]  /*4770*/  STL [R1+0xd4], R14 ;  /* 0x0000d40e01007387 */ /* 0x000fe40000100800 */
[----:B0-----:R-:W-:Y:S01]  /*4780*/  IMAD.MOV.U32 R2, RZ, RZ, R13 ;  /* 0x000000ffff027224 */ /* 0x001fe200078e000d */
[----:B------:R-:W-:Y:S01]  /*4790*/  LOP3.LUT R13, R10, 0x8a, RZ, 0xfc, !PT ;  /* 0x0000008a0a0d7812 */ /* 0x000fe200078efcff */
[----:B------:R-:W-:-:S02]  /*47a0*/  IMAD.MOV R9, RZ, RZ, -R9 ;  /* 0x000000ffff097224 */ /* 0x000fc400078e0a09 */
[----:B------:R-:W-:Y:S01]  /*47b0*/  @!P0 IMAD.MOV R2, RZ, RZ, -R2 ;  /* 0x000000ffff028224 */ /* 0x000fe200078e0a02 */
[----:B------:R-:W-:Y:S01]  /*47c0*/  ISETP.GE.AND P0, PT, R5, RZ, PT ;  /* 0x000000ff0500720c */ /* 0x000fe20003f06270 */
[----:B------:R-:W-:Y:S01]  /*47d0*/  IMAD R8, R0, R9, R8 ;  /* 0x0000000900087224 */ /* 0x000fe200078e0208 */
[----:B------:R-:W-:Y:S01]  /*47e0*/  IABS R9, R13 ;  /* 0x0000000d00097213 */ /* 0x000fe20000000000 */
[--C-:B------:R-:W-:Y:S01]  /*47f0*/  @!P6 IMAD.IADD R11, R11, 0x1, -R0.reuse ;  /* 0x000000010b0be824 */ /* 0x100fe200078e0a00 */
[----:B------:R0:W-:Y:S01]  /*4800*/  STL [R1+0xd8], R2 ;  /* 0x0000d80201007387 */ /* 0x0001e20000100800 */
[--C-:B------:R-:W-:Y:S01]  /*4810*/  @!P5 IMAD.IADD R4, R4, 0x1, -R0.reuse ;  /* 0x000000010404d824 */ /* 0x100fe200078e0a00 */
[----:B------:R-:W-:Y:S01]  /*4820*/  ISETP.GE.AND P5, PT, R6, RZ, PT ;  /* 0x000000ff0600720c */ /* 0x000fe20003fa6270 */
[----:B------:R-:W-:Y:S01]  /*4830*/  @!P2 IMAD.IADD R7, R7, 0x1, -R0 ;  /* 0x000000010707a824 */ /* 0x000fe200078e0a00 */
[----:B------:R-:W-:Y:S02]  /*4840*/  ISETP.GT.U32.AND P6, PT, R0, R11, PT ;  /* 0x0000000b0000720c */ /* 0x000fe40003fc4070 */
[----:B------:R-:W-:-:S02]  /*4850*/  IABS R6, R12 ;  /* 0x0000000c00067213 */ /* 0x000fc40000000000 */
[----:B------:R-:W-:Y:S01]  /*4860*/  ISETP.GT.U32.AND P2, PT, R0, R8, PT ;  /* 0x000000080000720c */ /* 0x000fe20003f44070 */
[----:B0-----:R-:W-:Y:S01]  /*4870*/  IMAD.MOV.U32 R2, RZ, RZ, R4 ;  /* 0x000000ffff027224 */ /* 0x001fe200078e0004 */
[----:B------:R-:W-:Y:S01]  /*4880*/  LOP3.LUT R5, R10, 0x86, RZ, 0xfc, !PT ;  /* 0x000000860a057812 */ /* 0x000fe200078efcff */
[----:B------:R-:W-:-:S04]  /*4890*/  IMAD.HI.U32 R4, R24, R9, RZ ;  /* 0x0000000918047227 */ /* 0x000fc800078e00ff */
[----:B------:R-:W-:Y:S01]  /*48a0*/  @!P1 IMAD.MOV R2, RZ, RZ, -R2 ;  /* 0x000000ffff029224 */ /* 0x000fe200078e0a02 */
[C---:B------:R-:W-:Y:S01]  /*48b0*/  ISETP.GT.U32.AND P1, PT, R0.reuse, R7, PT ;  /* 0x000000070000720c */ /* 0x040fe20003f24070 */
[----:B------:R-:W-:Y:S02]  /*48c0*/  IMAD.MOV R4, RZ, RZ, -R4 ;  /* 0x000000ffff047224 */ /* 0x000fe400078e0a04 */
[--C-:B------:R-:W-:Y:S01]  /*48d0*/  @!P6 IMAD.IADD R11, R11, 0x1, -R0.reuse ;  /* 0x000000010b0be824 */ /* 0x100fe200078e0a00 */
[----:B------:R0:W-:Y:S01]  /*48e0*/  STL [R1+0xdc], R2 ;  /* 0x0000dc0201007387 */ /* 0x0001e20000100800 */
[----:B------:R-:W-:Y:S02]  /*48f0*/  IMAD R9, R0, R4, R9 ;  /* 0x0000000400097224 */ /* 0x000fe400078e0209 */
[----:B------:R-:W-:-:S03]  /*4900*/  @!P2 IMAD.IADD R8, R8, 0x1, -R0 ;  /* 0x000000010808a824 */ /* 0x000fc600078e0a00 */
[C---:B------:R-:W-:Y:S02]  /*4910*/  ISETP.GT.U32.AND P6, PT, R0.reuse, R9, PT ;  /* 0x000000090000720c */ /* 0x040fe40003fc4070 */
[----:B------:R-:W-:Y:S01]  /*4920*/  ISETP.GT.U32.AND P2, PT, R0, R8, PT ;  /* 0x000000080000720c */ /* 0x000fe20003f44070 */
[----:B------:R-:W-:Y:S01]  /*4930*/  @!P1 IMAD.IADD R7, R7, 0x1, -R0 ;  /* 0x0000000107079824 */ /* 0x000fe200078e0a00 */
[----:B------:R-:W-:Y:S01]  /*4940*/  ISETP.GE.AND P1, PT, R12, RZ, PT ;  /* 0x000000ff0c00720c */ /* 0x000fe20003f26270 */
[----:B0-----:R-:W-:Y:S01]  /*4950*/  IMAD.MOV.U32 R2, RZ, RZ, R3 ;  /* 0x000000ffff027224 */ /* 0x001fe200078e0003 */
[----:B------:R-:W-:Y:S01]  /*4960*/  IABS R12, R16 ;  /* 0x00000010000c7213 */ /* 0x000fe20000000000 */
[----:B------:R-:W-:-:S04]  /*4970*/  IMAD.HI.U32 R3, R24, R6, RZ ;  /* 0x0000000618037227 */ /* 0x000fc800078e00ff */
[----:B------:R-:W-:Y:S02]  /*4980*/  IMAD.MOV R3, RZ, RZ, -R3 ;  /* 0x000000ffff037224 */ /* 0x000fe400078e0a03 */
[----:B------:R-:W-:Y:S02]  /*4990*/  IMAD.MOV.U32 R14, RZ, RZ, R7 ;  /* 0x000000ffff0e7224 */ /* 0x000fe400078e0007 */
[----:B------:R-:W-:Y:S01]  /*49a0*/  IMAD R6, R0, R3, R6 ;  /* 0x0000000300067224 */ /* 0x000fe200078e0206 */
[----:B------:R-:W-:Y:S01]  /*49b0*/  LOP3.LUT R3, R10, 0x84, RZ, 0xfc, !PT ;  /* 0x000000840a037812 */ /* 0x000fe200078efcff */
[----:B------:R-:W-:Y:S01]  /*49c0*/  @!P3 IMAD.MOV R2, RZ, RZ, -R2 ;  /* 0x000000ffff02b224 */ /* 0x000fe200078e0a02 */
[----:B------:R-:W-:Y:S01]  /*49d0*/  ISETP.GE.AND P3, PT, R13, RZ, PT ;  /* 0x000000ff0d00720c */ /* 0x000fe20003f66270 */
[----:B------:R-:W-:Y:S01]  /*49e0*/  @!P4 IMAD.MOV R14, RZ, RZ, -R14 ;  /* 0x000000ffff0ec224 */ /* 0x000fe200078e0a0e */
[----:B------:R-:W-:Y:S01]  /*49f0*/  ISETP.GT.U32.AND P4, PT, R0, R6, PT ;  /* 0x000000060000720c */ /* 0x000fe20003f84070 */
[--C-:B------:R-:W-:Y:S01]  /*4a00*/  @!P6 IMAD.IADD R9, R9, 0x1, -R0.reuse ;  /* 0x000000010909e824 */ /* 0x100fe200078e0a00 */
[----:B------:R-:W-:Y:S01]  /*4a10*/  IABS R13, R5 ;  /* 0x00000005000d7213 */ /* 0x000fe20000000000 */
[----:B------:R-:W-:Y:S01]  /*4a20*/  @!P2 IMAD.IADD R8, R8, 0x1, -R0 ;  /* 0x000000010808a824 */ /* 0x000fe200078e0a00 */
[----:B------:R-:W-:Y:S01]  /*4a30*/  IABS R7, R3 ;  /* 0x0000000300077213 */ /* 0x000fe20000000000 */
[----:B------:R0:W-:Y:S01]  /*4a40*/  STL [R1+0x200], R2 ;  /* 0x0002000201007387 */ /* 0x0001e20000100800 */
[----:B------:R-:W-:Y:S01]  /*4a50*/  ISETP.GT.U32.AND P6, PT, R0, R9, PT ;  /* 0x000000090000720c */ /* 0x000fe20003fc4070 */
[----:B------:R-:W-:Y:S01]  /*4a60*/  IMAD.HI.U32 R4, R24, R13, RZ ;  /* 0x0000000d18047227 */ /* 0x000fe200078e00ff */
[----:B------:R-:W-:Y:S01]  /*4a70*/  ISETP.GE.AND P2, PT, R3, RZ, PT ;  /* 0x000000ff0300720c */ /* 0x000fe20003f46270 */
[----:B------:R1:W-:Y:S02]  /*4a80*/  STL [R1+0x1f8], R14 ;  /* 0x0001f80e01007387 */ /* 0x0003e40000100800 */
[----:B------:R-:W-:-:S02]  /*4a90*/  IMAD.MOV R4, RZ, RZ, -R4 ;  /* 0x000000ffff047224 */ /* 0x000fc400078e0a04 */
[--C-:B------:R-:W-:Y:S02]  /*4aa0*/  @!P4 IMAD.IADD R6, R6, 0x1, -R0.reuse ;  /* 0x000000010606c824 */ /* 0x100fe400078e0a00 */
[C---:B------:R-:W-:Y:S02]  /*4ab0*/  IMAD R13, R0.reuse, R4, R13 ;  /* 0x00000004000d7224 */ /* 0x040fe400078e020d */
[----:B------:R-:W-:Y:S01]  /*4ac0*/  IMAD.MOV.U32 R3, RZ, RZ, R7 ;  /* 0x000000ffff037224 */ /* 0x000fe200078e0007 */
[C---:B------:R-:W-:Y:S01]  /*4ad0*/  ISETP.GT.U32.AND P4, PT, R0.reuse, R6, PT ;  /* 0x000000060000720c */ /* 0x040fe20003f84070 */
[----:B0-----:R-:W-:Y:S02]  /*4ae0*/  IMAD.MOV.U32 R2, RZ, RZ, R11 ;  /* 0x000000ffff027224 */ /* 0x001fe400078e000b */
[----:B------:R-:W-:Y:S01]  /*4af0*/  @!P6 IMAD.IADD R9, R9, 0x1, -R0 ;  /* 0x000000010909e824 */ /* 0x000fe200078e0a00 */
[----:B------:R-:W-:Y:S01]  /*4b00*/  ISETP.GT.U32.AND P6, PT, R0, R13, PT ;  /* 0x0000000d0000720c */ /* 0x000fe20003fc4070 */
[----:B------:R-:W-:-:S04]  /*4b10*/  IMAD.HI.U32 R4, R24, R3, RZ ;  /* 0x0000000318047227 */ /* 0x000fc800078e00ff */
[----:B-1----:R-:W-:-:S04]  /*4b20*/  IMAD.HI.U32 R14, R24, R12, RZ ;  /* 0x0000000c180e7227 */ /* 0x002fc800078e00ff */
[----:B------:R-:W-:Y:S01]  /*4b30*/  @!P0 IMAD.MOV R2, RZ, RZ, -R2 ;  /* 0x000000ffff028224 */ /* 0x000fe200078e0a02 */
[----:B------:R-:W-:Y:S01]  /*4b40*/  ISETP.GE.AND P0, PT, R5, RZ, PT ;  /* 0x000000ff0500720c */ /* 0x000fe20003f06270 */
[----:B------:R-:W-:Y:S01]  /*4b50*/  IMAD.MOV R4, RZ, RZ, -R4 ;  /* 0x000000ffff047224 */ /* 0x000fe200078e0a04 */
[----:B------:R-:W-:Y:S01]  /*4b60*/  LOP3.LUT R5, R10, 0x80, RZ, 0xfc, !PT ;  /* 0x000000800a057812 */ /* 0x000fe200078efcff */
[----:B------:R-:W-:Y:S01]  /*4b70*/  IMAD.MOV R14, RZ, RZ, -R14 ;  /* 0x000000ffff0e7224 */ /* 0x000fe200078e0a0e */
[----:B------:R0:W-:Y:S01]  /*4b80*/  STL [R1+0x1fc], R2 ;  /* 0x0001fc0201007387 */ /* 0x0001e20000100800 */
[C---:B------:R-:W-:Y:S01]  /*4b90*/  IMAD R3, R0.reuse, R4, R3 ;  /* 0x0000000400037224 */ /* 0x040fe200078e0203 */
[----:B------:R-:W-:Y:S01]  /*4ba0*/  IABS R11, R5 ;  /* 0x00000005000b7213 */ /* 0x000fe20000000000 */
[----:B------:R-:W-:Y:S01]  /*4bb0*/  IMAD R12, R0, R14, R12 ;  /* 0x0000000e000c7224 */ /* 0x000fe200078e020c */
[----:B------:R-:W-:Y:S01]  /*4bc0*/  LOP3.LUT R4, R10, 0x7c, RZ, 0xfc, !PT ;  /* 0x0000007c0a047812 */ /* 0x000fe200078efcff */
[--C-:B------:R-:W-:Y:S01]  /*4bd0*/  @!P4 IMAD.IADD R6, R6, 0x1, -R0.reuse ;  /* 0x000000010606c824 */ /* 0x100fe200078e0a00 */
[C---:B------:R-:W-:Y:S01]  /*4be0*/  ISETP.GT.U32.AND P4, PT, R0.reuse, R3, PT ;  /* 0x000000030000720c */ /* 0x040fe20003f84070 */
[----:B------:R-:W-:Y:S01]  /*4bf0*/  @!P6 IMAD.IADD R13, R13, 0x1, -R0 ;  /* 0x000000010d0de824 */ /* 0x000fe200078e0a00 */
[----:B------:R-:W-:Y:S01]  /*4c00*/  ISETP.GT.U32.AND P6, PT, R0, R12, PT ;  /* 0x0000000c0000720c */ /* 0x000fe20003fc4070 */
[----:B------:R-:W-:Y:S01]  /*4c10*/  IMAD.HI.U32 R7, R24, R11, RZ ;  /* 0x0000000b18077227 */ /* 0x000fe200078e00ff */
[----:B------:R-:W-:-:S02]  /*4c20*/  IABS R15, R4 ;  /* 0x00000004000f7213 */ /* 0x000fc40000000000 */
[----:B------:R-:W-:Y:S01]  /*4c30*/  LOP3.LUT R14, R10, 0x78, RZ, 0xfc, !PT ;  /* 0x000000780a0e7812 */ /* 0x000fe200078efcff */
[----:B0-----:R-:W-:Y:S02]  /*4c40*/  IMAD.MOV.U32 R2, RZ, RZ, R8 ;  /* 0x000000ffff027224 */ /* 0x001fe400078e0008 */
[----:B------:R-:W-:Y:S01]  /*4c50*/  IMAD.MOV R7, RZ, RZ, -R7 ;  /* 0x000000ffff077224 */ /* 0x000fe200078e0a07 */
[----:B------:R-:W-:Y:S01]  /*4c60*/  IABS R8, R14 ;  /* 0x0000000e00087213 */ /* 0x000fe20000000000 */
[----:B------:R-:W-:Y:S02]  /*4c70*/  @!P5 IMAD.MOV R2, RZ, RZ, -R2 ;  /* 0x000000ffff02d224 */ /* 0x000fe400078e0a02 */
[----:B------:R-:W-:Y:S01]  /*4c80*/  IMAD R11, R0, R7, R11 ;  /* 0x00000007000b7224 */ /* 0x000fe200078e020b */
[----:B------:R-:W-:Y:S01]  /*4c90*/  LOP3.LUT R7, R10, 0x7a, RZ, 0xfc, !PT ;  /* 0x0000007a0a077812 */ /* 0x000fe200078efcff */
[--C-:B------:R-:W-:Y:S01]  /*4ca0*/  @!P4 IMAD.IADD R3, R3, 0x1, -R0.reuse ;  /* 0x000000010303c824 */ /* 0x100fe200078e0a00 */
[----:B------:R0:W-:Y:S01]  /*4cb0*/  STL [R1+0xc8], R2 ;  /* 0x0000c80201007387 */ /* 0x0001e20000100800 */
[----:B------:R-:W-:Y:S01]  /*4cc0*/  @!P6 IMAD.IADD R12, R12, 0x1, -R0 ;  /* 0x000000010c0ce824 */ /* 0x000fe200078e0a00 */
[----:B------:R-:W-:Y:S01]  /*4cd0*/  ISETP.GT.U32.AND P4, PT, R0, R11, PT ;  /* 0x0000000b0000720c */ /* 0x000fe20003f84070 */
[----:B------:R-:W-:Y:S01]  /*4ce0*/  IMAD.HI.U32 R21, R24, R15, RZ ;  /* 0x0000000f18157227 */ /* 0x000fe200078e00ff */
[----:B------:R-:W-:-:S02]  /*4cf0*/  IABS R20, R7 ;  /* 0x0000000700147213 */ /* 0x000fc40000000000 */
[C---:B------:R-:W-:Y:S01]  /*4d00*/  ISETP.GT.U32.AND P6, PT, R0.reuse, R13, PT ;  /* 0x0000000d0000720c */ /* 0x040fe20003fc4070 */
[----:B------:R-:W-:Y:S01]  /*4d10*/  IMAD.MOV R21, RZ, RZ, -R21 ;  /* 0x000000ffff157224 */ /* 0x000fe200078e0a15 */
[----:B------:R-:W-:Y:S01]  /*4d20*/  ISETP.GT.U32.AND P5, PT, R0, R3, PT ;  /* 0x000000030000720c */ /* 0x000fe20003fa4070 */
[----:B------:R-:W-:-:S04]  /*4d30*/  IMAD.HI.U32 R19, R24, R20, RZ ;  /* 0x0000001418137227 */ /* 0x000fc800078e00ff */
[----:B0-----:R-:W-:Y:S02]  /*4d40*/  IMAD.MOV.U32 R2, RZ, RZ, R9 ;  /* 0x000000ffff027224 */ /* 0x001fe400078e0009 */
[----:B------:R-:W-:Y:S02]  /*4d50*/  IMAD.MOV R19, RZ, RZ, -R19 ;  /* 0x000000ffff137224 */ /* 0x000fe400078e0a13 */
[----:B------:R-:W-:Y:S01]  /*4d60*/  @!P3 IMAD.MOV R2, RZ, RZ, -R2 ;  /* 0x000000ffff02b224 */ /* 0x000fe200078e0a02 */
[C---:B------:R-:W-:Y:S01]  /*4d70*/  ISETP.GT.U32.AND P3, PT, R0.reuse, R12, PT ;  /* 0x0000000c0000720c */ /* 0x040fe20003f64070 */
[----:B------:R-:W-:Y:S02]  /*4d80*/  @!P4 IMAD.IADD R11, R11, 0x1, -R0 ;  /* 0x000000010b0bc824 */ /* 0x000fe400078e0a00 */
[C---:B------:R-:W-:Y:S01]  /*4d90*/  IMAD R20, R0.reuse, R19, R20 ;  /* 0x0000001300147224 */ /* 0x040fe200078e0214 */
[----:B------:R0:W-:Y:S01]  /*4da0*/  STL [R1+0xc4], R2 ;  /* 0x0000c40201007387 */ /* 0x0001e20000100800 */
[C---:B------:R-:W-:Y:S01]  /*4db0*/  IMAD R15, R0.reuse, R21, R15 ;  /* 0x00000015000f7224 */ /* 0x040fe200078e020f */
[C---:B------:R-:W-:Y:S01]  /*4dc0*/  ISETP.GT.U32.AND P4, PT, R0.reuse, R11, PT ;  /* 0x0000000b0000720c */ /* 0x040fe20003f84070 */
[--C-:B------:R-:W-:Y:S01]  /*4dd0*/  @!P6 IMAD.IADD R13, R13, 0x1, -R0.reuse ;  /* 0x000000010d0de824 */ /* 0x100fe200078e0a00 */
[----:B------:R-:W-:Y:S01]  /*4de0*/  IABS R21, R27 ;  /* 0x0000001b00157213 */ /* 0x000fe20000000000 */
[----:B------:R-:W-:Y:S01]  /*4df0*/  @!P5 IMAD.IADD R3, R3, 0x1, -R0 ;  /* 0x000000010303d824 */ /* 0x000fe200078e0a00 */
[----:B------:R-:W-:Y:S01]  /*4e00*/  ISETP.GT.U32.AND P6, PT, R0, R15, PT ;  /* 0x0000000f0000720c */ /* 0x000fe20003fc4070 */
[----:B------:R-:W-:Y:S01]  /*4e10*/  IMAD.HI.U32 R9, R24, R8, RZ ;  /* 0x0000000818097227 */ /* 0x000fe200078e00ff */
[----:B------:R-:W-:-:S03]  /*4e20*/  ISETP.GE.AND P5, PT, R16, RZ, PT ;  /* 0x000000ff1000720c */ /* 0x000fc60003fa6270 */
[----:B------:R-:W-:Y:S01]  /*4e30*/  @!P3 IMAD.IADD R12, R12, 0x1, -R0 ;  /* 0x000000010c0cb824 */ /* 0x000fe200078e0a00 */
[----:B------:R-:W-:Y:S01]  /*4e40*/  ISETP.GT.U32.AND P3, PT, R0, R20, PT ;  /* 0x000000140000720c */ /* 0x000fe20003f64070 */
[----:B0-----:R-:W-:Y:S01]  /*4e50*/  IMAD.MOV.U32 R2, RZ, RZ, R6 ;  /* 0x000000ffff027224 */ /* 0x001fe200078e0006 */
[----:B------:R-:W-:Y:S01]  /*4e60*/  LOP3.LUT R6, R10, 0x76, RZ, 0xfc, !PT ;  /* 0x000000760a067812 */ /* 0x000fe200078efcff */
[----:B------:R-:W-:Y:S01]  /*4e70*/  @!P4 IMAD.IADD R11, R11, 0x1, -R0 ;  /* 0x000000010b0bc824 */ /* 0x000fe200078e0a00 */
[----:B------:R-:W-:Y:S01]  /*4e80*/  ISETP.GE.AND P4, PT, R5, RZ, PT ;  /* 0x000000ff0500720c */ /* 0x000fe20003f86270 */
[----:B------:R-:W-:Y:S01]  /*4e90*/  @!P1 IMAD.MOV R2, RZ, RZ, -R2 ;  /* 0x000000ffff029224 */ /* 0x000fe200078e0a02 */
[----:B------:R-:W-:Y:S01]  /*4ea0*/  ISETP.GT.U32.AND P1, PT, R0, R17, PT ;  /* 0x000000110000720c */ /* 0x000fe20003f24070 */
[----:B------:R-:W-:Y:S01]  /*4eb0*/  IMAD.MOV.U32 R19, RZ, RZ, R13 ;  /* 0x000000ffff137224 */ /* 0x000fe200078e000d */
[----:B------:R-:W-:Y:S01]  /*4ec0*/  IABS R5, R6 ;  /* 0x0000000600057213 */ /* 0x000fe20000000000 */
[----:B------:R-:W-:Y:S01]  /*4ed0*/  IMAD.MOV R9, RZ, RZ, -R9 ;  /* 0x000000ffff097224 */ /* 0x000fe200078e0a09 */
[----:B------:R0:W-:Y:S01]  /*4ee0*/  STL [R1+0xc0], R2 ;  /* 0x0000c00201007387 */ /* 0x0001e20000100800 */
[--C-:B------:R-:W-:Y:S01]  /*4ef0*/  @!P6 IMAD.IADD R15, R15, 0x1, -R0.reuse ;  /* 0x000000010f0fe824 */ /* 0x100fe200078e0a00 */
[----:B------:R-:W-:Y:S01]  /*4f00*/  ISETP.GE.AND P6, PT, R4, RZ, PT ;  /* 0x000000ff0400720c */ /* 0x000fe20003fc6270 */
[----:B------:R-:W-:Y:S01]  /*4f10*/  @!P3 IMAD.IADD R20, R20, 0x1, -R0 ;  /* 0x000000011414b824 */ /* 0x000fe200078e0a00 */
[----:B------:R-:W-:Y:S01]  /*4f20*/  LOP3.LUT R13, R10, 0x6e, RZ, 0xfc, !PT ;  /* 0x0000006e0a0d7812 */ /* 0x000fe200078efcff */
[----:B------:R-:W-:-:S02]  /*4f30*/  @!P0 IMAD.MOV R19, RZ, RZ, -R19 ;  /* 0x000000ffff138224 */ /* 0x000fc400078e0a13 */
[C---:B------:R-:W-:Y:S01]  /*4f40*/  IMAD R4, R0.reuse, R9, R8 ;  /* 0x0000000900047224 */ /* 0x040fe200078e0208 */
[----:B------:R-:W-:Y:S01]  /*4f50*/  ISETP.GT.U32.AND P3, PT, R0, R20, PT ;  /* 0x000000140000720c */ /* 0x000fe20003f64070 */
[----:B------:R-:W-:Y:S01]  /*4f60*/  @!P1 IMAD.IADD R17, R17, 0x1, -R0 ;  /* 0x0000000111119824 */ /* 0x000fe200078e0a00 */
[----:B------:R-:W-:Y:S01]  /*4f70*/  STL [R1+0xb8], R19 ;  /* 0x0000b81301007387 */ /* 0x000fe20000100800 */
[----:B0-----:R-:W-:Y:S01]  /*4f80*/  IMAD.MOV.U32 R2, RZ, RZ, R3 ;  /* 0x000000ffff027224 */ /* 0x001fe200078e0003 */
[----:B------:R-:W-:Y:S01]  /*4f90*/  ISETP.GE.AND P1, PT, R18, RZ, PT ;  /* 0x000000ff1200720c */ /* 0x000fe20003f26270 */
[----:B------:R-:W-:Y:S01]  /*4fa0*/  IMAD.MOV.U32 R3, RZ, RZ, R12 ;  /* 0x000000ffff037224 */ /* 0x000fe200078e000c */
[----:B------:R-:W-:Y:S01]  /*4fb0*/  ISETP.GT.U32.AND P0, PT, R0, R17, PT ;  /* 0x000000110000720c */ /* 0x000fe20003f04070 */
[----:B------:R-:W-:Y:S01]  /*4fc0*/  @!P2 IMAD.MOV R2, RZ, RZ, -R2 ;  /* 0x000000ffff02a224 */ /* 0x000fe200078e0a02 */
[----:B------:R-:W-:Y:S01]  /*4fd0*/  LOP3.LUT R8, R10, 0x74, RZ, 0xfc, !PT ;  /* 0x000000740a087812 */ /* 0x000fe200078efcff */
[----:B------:R-:W-:Y:S01]  /*4fe0*/  IMAD.HI.U32 R9, R24, R5, RZ ;  /* 0x0000000518097227 */ /* 0x000fe200078e00ff */
[----:B------:R-:W-:-:S02]  /*4ff0*/  ISETP.GT.U32.AND P2, PT, R0, R15, PT ;  /* 0x0000000f0000720c */ /* 0x000fc40003f44070 */
[----:B------:R0:W-:Y:S01]  /*5000*/  STL [R1+0xb4], R2 ;  /* 0x0000b40201007387 */ /* 0x0001e20000100800 */
[----:B------:R-:W-:Y:S01]  /*5010*/  @!P5 IMAD.MOV R3, RZ, RZ, -R3 ;  /* 0x000000ffff03d224 */ /* 0x000fe200078e0a03 */
[----:B------:R-:W-:Y:S01]  /*5020*/  ISETP.GE.AND P5, PT, R7, RZ, PT ;  /* 0x000000ff0700720c */ /* 0x000fe20003fa6270 */
[----:B------:R-:W-:Y:S01]  /*5030*/  IMAD.MOV R9, RZ, RZ, -R9 ;  /* 0x000000ffff097224 */ /* 0x000fe200078e0a09 */
[----:B------:R-:W-:Y:S01]  /*5040*/  IABS R7, R8 ;  /* 0x0000000800077213 */ /* 0x000fe20000000000 */
[--C-:B------:R-:W-:Y:S01]  /*5050*/  @!P3 IMAD.IADD R20, R20, 0x1, -R0.reuse ;  /* 0x000000011414b824 */ /* 0x100fe200078e0a00 */
[----:B------:R1:W-:Y:S01]  /*5060*/  STL [R1+0xb0], R3 ;  /* 0x0000b00301007387 */ /* 0x0003e20000100800 */
[--C-:B------:R-:W-:Y:S01]  /*5070*/  @!P0 IMAD.IADD R17, R17, 0x1, -R0.reuse ;  /* 0x0000000111118824 */ /* 0x100fe200078e0a00 */
[----:B------:R-:W-:Y:S01]  /*5080*/  ISETP.GE.AND P0, PT, R14, RZ, PT ;  /* 0x000000ff0e00720c */ /* 0x000fe20003f06270 */
[----:B0-----:R-:W-:Y:S01]  /*5090*/  IMAD.MOV.U32 R2, RZ, RZ, R11 ;  /* 0x000000ffff027224 */ /* 0x001fe200078e000b */
[C---:B------:R-:W-:Y:S01]  /*50a0*/  LOP3.LUT R14, R10.reuse, 0x72, RZ, 0xfc, !PT ;  /* 0x000000720a0e7812 */ /* 0x040fe200078efcff */
[----:B------:R-:W-:Y:S01]  /*50b0*/  @!P2 IMAD.IADD R15, R15, 0x1, -R0 ;  /* 0x000000010f0fa824 */ /* 0x000fe200078e0a00 */
[----:B------:R-:W-:Y:S01]  /*50c0*/  LOP3.LUT R12, R10, 0x6c, RZ, 0xfc, !PT ;  /* 0x0000006c0a0c7812 */ /* 0x000fe200078efcff */
[----:B------:R-:W-:Y:S01]  /*50d0*/  @!P4 IMAD.MOV R2, RZ, RZ, -R2 ;  /* 0x000000ffff02c224 */ /* 0x000fe200078e0a02 */
[C---:B------:R-:W-:Y:S01]  /*50e0*/  ISETP.GT.U32.AND P4, PT, R0.reuse, R4, PT ;  /* 0x000000040000720c */ /* 0x040fe20003f84070 */
[----:B-1----:R-:W-:Y:S01]  /*50f0*/  IMAD R3, R0, R9, R5 ;  /* 0x0000000900037224 */ /* 0x002fe200078e0205 */
[----:B------:R-:W-:Y:S01]  /*5100*/  LOP3.LUT R9, R10, 0x70, RZ, 0xfc, !PT ;  /* 0x000000700a097812 */ /* 0x000fe200078efcff */
[----:B------:R-:W-:Y:S01]  /*5110*/  IMAD.HI.U32 R5, R24, R7, RZ ;  /* 0x0000000718057227 */ /* 0x000fe200078e00ff */
[----:B------:R0:W-:Y:S01]  /*5120*/  STL [R1+0xac], R2 ;  /* 0x0000ac0201007387 */ /* 0x0001e20000100800 */
[----:B------:R-:W-:-:S02]  /*5130*/  ISETP.GE.AND P2, PT, R6, RZ, PT ;  /* 0x000000ff0600720c */ /* 0x000fc40003f46270 */
[C---:B------:R-:W-:Y:S01]  /*5140*/  ISETP.GT.U32.AND P3, PT, R0.reuse, R3, PT ;  /* 0x000000030000720c */ /* 0x040fe20003f64070 */
[----:B------:R-:W-:Y:S01]  /*5150*/  IMAD.MOV R5, RZ, RZ, -R5 ;  /* 0x000000ffff057224 */ /* 0x000fe200078e0a05 */
[----:B------:R-:W-:Y:S01]  /*5160*/  IABS R6, R13 ;  /* 0x0000000d00067213 */ /* 0x000fe20000000000 */
[----:B------:R-:W-:Y:S02]  /*5170*/  @!P6 IMAD.MOV R15, RZ, RZ, -R15 ;  /* 0x000000ffff0fe224 */ /* 0x000fe400078e0a0f */
[----:B------:R-:W-:Y:S01]  /*5180*/  IMAD R5, R0, R5, R7 ;  /* 0x0000000500057224 */ /* 0x000fe200078e0207 */
[----:B------:R-:W-:Y:S01]  /*5190*/  IABS R7, R12 ;  /* 0x0000000c00077213 */ /* 0x000fe20000000000 */
[----:B0-----:R-:W-:Y:S01]  /*51a0*/  IMAD.MOV.U32 R2, RZ, RZ, R17 ;  /* 0x000000ffff027224 */ /* 0x001fe200078e0011 */
[----:B------:R-:W-:Y:S01]  /*51b0*/  IABS R17, R9 ;  /* 0x0000000900117213 */ /* 0x000fe20000000000 */
[----:B------:R-:W-:Y:S02]  /*51c0*/  @!P4 IMAD.IADD R4, R4, 0x1, -R0 ;  /* 0x000000010404c824 */ /* 0x000fe400078e0a00 */
[----:B------:R-:W-:Y:S01]  /*51d0*/  @!P1 IMAD.MOV R2, RZ, RZ, -R2 ;  /* 0x000000ffff029224 */ /* 0x000fe200078e0a02 */
[----:B------:R-:W-:Y:S01]  /*51e0*/  ISETP.GE.AND P1, PT, R8, RZ, PT ;  /* 0x000000ff0800720c */ /* 0x000fe20003f26270 */
[----:B------:R-:W-:Y:S01]  /*51f0*/  @!P3 IMAD.IADD R3, R3, 0x1, -R0 ;  /* 0x000000010303b824 */ /* 0x000fe200078e0a00 */
[----:B------:R-:W-:Y:S01]  /*5200*/  IABS R8, R14 ;  /* 0x0000000e00087213 */ /* 0x000fe20000000000 */
[----:B------:R-:W-:Y:S01]  /*5210*/  IMAD.HI.U32 R16, R24, R17, RZ ;  /* 0x0000001118107227 */ /* 0x000fe200078e00ff */
[C---:B------:R-:W-:Y:S01]  /*5220*/  ISETP.GT.U32.AND P4, PT, R0.reuse, R4, PT ;  /* 0x000000040000720c */ /* 0x040fe20003f84070 */
[----:B------:R0:W-:Y:S01]  /*5230*/  STL [R1+0xa8], R2 ;  /* 0x0000a80201007387 */ /* 0x0001e20000100800 */
[----:B------:R-:W-:Y:S01]  /*5240*/  ISETP.GT.U32.AND P3, PT, R0, R3, PT ;  /* 0x000000030000720c */ /* 0x000fe20003f64070 */
[----:B------:R-:W-:-:S02]  /*5250*/  IMAD.HI.U32 R11, R24, R8, RZ ;  /* 0x00000008180b7227 */ /* 0x000fc400078e00ff */
[----:B------:R1:W-:Y:S02]  /*5260*/  STL [R1+0xa4], R15 ;  /* 0x0000a40f01007387 */ /* 0x0003e40000100800 */
[----:B------:R-:W-:Y:S02]  /*5270*/  IMAD.MOV R11, RZ, RZ, -R11 ;  /* 0x000000ffff0b7224 */ /* 0x000fe400078e0a0b */
[----:B------:R-:W-:-:S04]  /*5280*/  IMAD.HI.U32 R19, R24, R6, RZ ;  /* 0x0000000618137227 */ /* 0x000fc800078e00ff */
[----:B------:R-:W-:Y:S01]  /*5290*/  @!P4 IMAD.IADD R4, R4, 0x1, -R0 ;  /* 0x000000010404c824 */ /* 0x000fe200078e0a00 */
[C---:B------:R-:W-:Y:S01]  /*52a0*/  ISETP.GT.U32.AND P4, PT, R0.reuse, R5, PT ;  /* 0x000000050000720c */ /* 0x040fe20003f84070 */
[----:B------:R-:W-:Y:S01]  /*52b0*/  IMAD R8, R0, R11, R8 ;  /* 0x0000000b00087224 */ /* 0x000fe200078e0208 */
[----:B------:R-:W-:Y:S01]  /*52c0*/  LOP3.LUT R11, R10, 0x6a, RZ, 0xfc, !PT ;  /* 0x0000006a0a0b7812 */ /* 0x000fe200078efcff */
[----:B------:R-:W-:Y:S02]  /*52d0*/  @!P3 IMAD.IADD R3, R3, 0x1, -R0 ;  /* 0x000000010303b824 */ /* 0x000fe400078e0a00 */
[----:B0-----:R-:W-:Y:S01]  /*52e0*/  IMAD.MOV.U32 R2, RZ, RZ, R20 ;  /* 0x000000ffff027224 */ /* 0x001fe200078e0014 */
[----:B------:R-:W-:Y:S01]  /*52f0*/  ISETP.GT.U32.AND P3, PT, R0, R8, PT ;  /* 0x000000080000720c */ /* 0x000fe20003f64070 */
[----:B------:R-:W-:Y:S02]  /*5300*/  IMAD.MOV R16, RZ, RZ, -R16 ;  /* 0x000000ffff107224 */ /* 0x000fe400078e0a10 */
[----:B------:R-:W-:-:S02]  /*5310*/  @!P5 IMAD.MOV R2, RZ, RZ, -R2 ;  /* 0x000000ffff02d224 */ /* 0x000fc400078e0a02 */
[----:B------:R-:W-:-:S03]  /*5320*/  IMAD.HI.U32 R18, R24, R7, RZ ;  /* 0x0000000718127227 */ /* 0x000fc600078e00ff */
[----:B------:R0:W-:Y:S01]  /*5330*/  STL [R1+0xa0], R2 ;  /* 0x0000a00201007387 */ /* 0x0001e20000100800 */
[--C-:B------:R-:W-:Y:S01]  /*5340*/  @!P4 IMAD.IADD R5, R5, 0x1, -R0.reuse ;  /* 0x000000010505c824 */ /* 0x100fe200078e0a00 */
[----:B------:R-:W-:Y:S01]  /*5350*/  ISETP.GE.AND P4, PT, R14, RZ, PT ;  /* 0x000000ff0e00720c */ /* 0x000fe20003f86270 */
[----:B------:R-:W-:Y:S01]  /*5360*/  IMAD.MOV R19, RZ, RZ, -R19 ;  /* 0x000000ffff137224 */ /* 0x000fe200078e0a13 */
[----:B------:R-:W-:Y:S01]  /*5370*/  IABS R14, R11 ;  /* 0x0000000b000e7213 */ /* 0x000fe20000000000 */
[----:B------:R-:W-:Y:S01]  /*5380*/  @!P3 IMAD.IADD R8, R8, 0x1, -R0 ;  /* 0x000000010808b824 */ /* 0x000fe200078e0a00 */
[C---:B------:R-:W-:Y:S01]  /*5390*/  ISETP.GT.U32.AND P3, PT, R0.reuse, R5, PT ;  /* 0x000000050000720c */ /* 0x040fe20003f64070 */
[C---:B------:R-:W-:Y:S02]  /*53a0*/  IMAD R16, R0.reuse, R16, R17 ;  /* 0x0000001000107224 */ /* 0x040fe400078e0211 */
[----:B-1----:R-:W-:Y:S01]  /*53b0*/  IMAD.MOV.U32 R15, RZ, RZ, R4 ;  /* 0x000000ffff0f7224 */ /* 0x002fe200078e0004 */
[C---:B------:R-:W-:Y:S01]  /*53c0*/  ISETP.GT.U32.AND P6, PT, R0.reuse, R8, PT ;  /* 0x000000080000720c */ /* 0x040fe20003fc4070 */
[----:B------:R-:W-:Y:S01]  /*53d0*/  IMAD.MOV R18, RZ, RZ, -R18 ;  /* 0x000000ffff127224 */ /* 0x000fe200078e0a12 */
[----:B------:R-:W-:Y:S01]  /*53e0*/  ISETP.GT.U32.AND P5, PT, R0, R16, PT ;  /* 0x000000100000720c */ /* 0x000fe20003fa4070 */
[----:B0-----:R-:W-:Y:S01]  /*53f0*/  IMAD.MOV.U32 R2, RZ, RZ, R3 ;  /* 0x000000ffff027224 */ /* 0x001fe200078e0003 */
[----:B------:R-:W-:Y:S01]  /*5400*/  LOP3.LUT R3, R10, 0x68, RZ, 0xfc, !PT ;  /* 0x000000680a037812 */ /* 0x000fe200078efcff */
[----:B------:R-:W-:-:S02]  /*5410*/  IMAD R6, R0, R19, R6 ;  /* 0x0000001300067224 */ /* 0x000fc400078e0206 */
[----:B------:R-:W-:Y:S02]  /*5420*/  @!P0 IMAD.MOV R15, RZ, RZ, -R15 ;  /* 0x000000ffff0f8224 */ /* 0x000fe400078e0a0f */
[C---:B------:R-:W-:Y:S01]  /*5430*/  IMAD R7, R0.reuse, R18, R7 ;  /* 0x0000001200077224 */ /* 0x040fe200078e0207 */
[C---:B------:R-:W-:Y:S01]  /*5440*/  ISETP.GT.U32.AND P0, PT, R0.reuse, R6, PT ;  /* 0x000000060000720c */ /* 0x040fe20003f04070 */
[----:B------:R-:W-:Y:S01]  /*5450*/  @!P2 IMAD.MOV R2, RZ, RZ, -R2 ;  /* 0x000000ffff02a224 */ /* 0x000fe200078e0a02 */
[----:B------:R-:W-:Y:S01]  /*5460*/  STL [R1+0x9c], R15 ;  /* 0x00009c0f01007387 */ /* 0x000fe20000100800 */
[----:B------:R-:W-:Y:S01]  /*5470*/  @!P3 IMAD.IADD R5, R5, 0x1, -R0 ;  /* 0x000000010505b824 */ /* 0x000fe200078e0a00 */
[----:B------:R-:W-:Y:S01]  /*5480*/  ISETP.GT.U32.AND P3, PT, R0, R7, PT ;  /* 0x000000070000720c */ /* 0x000fe20003f64070 */
[----:B------:R-:W-:Y:S01]  /*5490*/  IMAD.HI.U32 R4, R24, R14, RZ ;  /* 0x0000000e18047227 */ /* 0x000fe200078e00ff */
[----:B------:R0:W-:Y:S01]  /*54a0*/  STL [R1+0x98], R2 ;  /* 0x0000980201007387 */ /* 0x0001e20000100800 */
[----:B------:R-:W-:-:S02]  /*54b0*/  ISETP.GE.AND P2, PT, R9, RZ, PT ;  /* 0x000000ff0900720c */ /* 0x000fc40003f46270 */
[----:B------:R-:W-:Y:S01]  /*54c0*/  IMAD.MOV R4, RZ, RZ, -R4 ;  /* 0x000000ffff047224 */ /* 0x000fe200078e0a04 */
[----:B------:R-:W-:Y:S01]  /*54d0*/  LOP3.LUT R9, R10, 0x66, RZ, 0xfc, !PT ;  /* 0x000000660a097812 */ /* 0x000fe200078efcff */
[--C-:B------:R-:W-:Y:S01]  /*54e0*/  @!P6 IMAD.IADD R8, R8, 0x1, -R0.reuse ;  /* 0x000000010808e824 */ /* 0x100fe200078e0a00 */
[----:B------:R-:W-:Y:S01]  /*54f0*/  ISETP.GE.AND P6, PT, R13, RZ, PT ;  /* 0x000000ff0d00720c */ /* 0x000fe20003fc6270 */
[----:B------:R-:W-:Y:S01]  /*5500*/  @!P5 IMAD.IADD R16, R16, 0x1, -R0 ;  /* 0x000000011010d824 */ /* 0x000fe200078e0a00 */
[----:B------:R-:W-:Y:S01]  /*5510*/  IABS R13, R3 ;  /* 0x00000003000d7213 */ /* 0x000fe20000000000 */
[----:B------:R-:W-:Y:S01]  /*5520*/  IMAD R4, R0, R4, R14 ;  /* 0x0000000400047224 */ /* 0x000fe200078e020e */
[----:B------:R-:W-:Y:S01]  /*5530*/  ISETP.GE.AND P5, PT, R12, RZ, PT ;  /* 0x000000ff0c00720c */ /* 0x000fe20003fa6270 */
[----:B0-----:R-:W-:Y:S01]  /*5540*/  IMAD.MOV.U32 R2, RZ, RZ, R5 ;  /* 0x000000ffff027224 */ /* 0x001fe200078e0005 */
[----:B------:R-:W-:Y:S01]  /*5550*/  IABS R12, R9 ;  /* 0x00000009000c7213 */ /* 0x000fe20000000000 */
[----:B------:R-:W-:Y:S01]  /*5560*/  @!P0 IMAD.IADD R6, R6, 0x1, -R0 ;  /* 0x0000000106068824 */ /* 0x000fe200078e0a00 */
[----:B------:R-:W-:Y:S01]  /*5570*/  ISETP.GT.U32.AND P0, PT, R0, R16, PT ;  /* 0x000000100000720c */ /* 0x000fe20003f04070 */
[----:B------:R-:W-:-:S02]  /*5580*/  @!P1 IMAD.MOV R2, RZ, RZ, -R2 ;  /* 0x000000ffff029224 */ /* 0x000fc400078e0a02 */
[----:B------:R-:W-:Y:S01]  /*5590*/  @!P3 IMAD.IADD R7, R7, 0x1, -R0 ;  /* 0x000000010707b824 */ /* 0x000fe200078e0a00 */
[----:B------:R-:W-:Y:S01]  /*55a0*/  ISETP.GT.U32.AND P1, PT, R0, R6, PT ;  /* 0x000000060000720c */ /* 0x000fe20003f24070 */
[----:B------:R-:W-:Y:S01]  /*55b0*/  IMAD.HI.U32 R5, R24, R13, RZ ;  /* 0x0000000d18057227 */ /* 0x000fe200078e00ff */
[----:B------:R0:W-:Y:S02]  /*55c0*/  STL [R1+0x94], R2 ;  /* 0x0000940201007387 */ /* 0x0001e40000100800 */
[----:B------:R-:W-:Y:S01]  /*55d0*/  ISETP.GT.U32.AND P3, PT, R0, R7, PT ;  /* 0x000000070000720c */ /* 0x000fe20003f64070 */
[----:B------:R-:W-:-:S04]  /*55e0*/  IMAD.MOV R5, RZ, RZ, -R5 ;  /* 0x000000ffff057224 */ /* 0x000fc800078e0a05 */
[----:B------:R-:W-:Y:S01]  /*55f0*/  @!P0 IMAD.IADD R16, R16, 0x1, -R0 ;  /* 0x0000000110108824 */ /* 0x000fe200078e0a00 */
[----:B------:R-:W-:Y:S01]  /*5600*/  ISETP.GE.AND P0, PT, R11, RZ, PT ;  /* 0x000000ff0b00720c */ /* 0x000fe20003f06270 */
[----:B------:R-:W-:Y:S02]  /*5610*/  IMAD R5, R0, R5, R13 ;  /* 0x0000000500057224 */ /* 0x000fe400078e020d */
[----:B0-----:R-:W-:Y:S01]  /*5620*/  IMAD.MOV.U32 R2, RZ, RZ, R8 ;  /* 0x000000ffff027224 */ /* 0x001fe200078e0008 */
[----:B------:R-:W-:Y:S01]  /*5630*/  LOP3.LUT R8, R10, 0x64, RZ, 0xfc, !PT ;  /* 0x000000640a087812 */ /* 0x000fe200078efcff */
[----:B------:R-:W-:Y:S02]  /*5640*/  IMAD.MOV.U32 R17, RZ, RZ, R16 ;  /* 0x000000ffff117224 */ /* 0x000fe400078e0010 */
[----:B------:R-:W-:Y:S01]  /*5650*/  @!P4 IMAD.MOV R2, RZ, RZ, -R2 ;  /* 0x000000ffff02c224 */ /* 0x000fe200078e0a02 */
[----:B------:R-:W-:Y:S01]  /*5660*/  ISETP.GT.U32.AND P4, PT, R0, R4, PT ;  /* 0x000000040000720c */ /* 0x000fe20003f84070 */
[----:B------:R-:W-:Y:S01]  /*5670*/  IMAD.HI.U32 R11, R24, R12, RZ ;  /* 0x0000000c180b7227 */ /* 0x000fe200078e00ff */
[----:B------:R-:W-:-:S02]  /*5680*/  IABS R15, R8 ;  /* 0x00000008000f7213 */ /* 0x000fc40000000000 */
[----:B------:R0:W-:Y:S01]  /*5690*/  STL [R1+0x90], R2 ;  /* 0x0000900201007387 */ /* 0x0001e20000100800 */
[--C-:B------:R-:W-:Y:S01]  /*56a0*/  @!P3 IMAD.IADD R7, R7, 0x1, -R0.reuse ;  /* 0x000000010707b824 */ /* 0x100fe200078e0a00 */
[----:B------:R-:W-:Y:S01]  /*56b0*/  ISETP.GT.U32.AND P3, PT, R0, R5, PT ;  /* 0x000000050000720c */ /* 0x000fe20003f64070 */
[--C-:B------:R-:W-:Y:S01]  /*56c0*/  @!P1 IMAD.IADD R6, R6, 0x1, -R0.reuse ;  /* 0x0000000106069824 */ /* 0x100fe200078e0a00 */
[----:B------:R-:W-:Y:S01]  /*56d0*/  ISETP.GE.AND P1, PT, R3, RZ, PT ;  /* 0x000000ff0300720c */ /* 0x000fe20003f26270 */
[----:B------:R-:W-:Y:S02]  /*56e0*/  @!P2 IMAD.MOV R17, RZ, RZ, -R17 ;  /* 0x000000ffff11a224 */ /* 0x000fe400078e0a11 */
[----:B------:R-:W-:Y:S01]  /*56f0*/  IMAD.MOV R3, RZ, RZ, -R11 ;  /* 0x000000ffff037224 */ /* 0x000fe200078e0a0b */
[----:B------:R-:W-:Y:S01]  /*5700*/  LOP3.LUT R11, R10, 0x62, RZ, 0xfc, !PT ;  /* 0x000000620a0b7812 */ /* 0x000fe200078efcff */
[----:B------:R-:W-:Y:S01]  /*5710*/  @!P4 IMAD.IADD R4, R4, 0x1, -R0 ;  /* 0x000000010404c824 */ /* 0x000fe200078e0a00 */
[----:B------:R-:W-:Y:S01]  /*5720*/  STL [R1+0x8c], R17 ;  /* 0x00008c1101007387 */ /* 0x000fe20000100800 */
[----:B------:R-:W-:Y:S01]  /*5730*/  IMAD.HI.U32 R13, R24, R15, RZ ;  /* 0x0000000f180d7227 */ /* 0x000fe200078e00ff */
[----:B------:R-:W-:-:S02]  /*5740*/  ISETP.GE.AND P4, PT, R9, RZ, PT ;  /* 0x000000ff0900720c */ /* 0x000fc40003f86270 */
[----:B------:R-:W-:Y:S01]  /*5750*/  ISETP.GT.U32.AND P2, PT, R0, R4, PT ;  /* 0x000000040000720c */ /* 0x000fe20003f44070 */
[----:B0-----:R-:W-:Y:S01]  /*5760*/  IMAD.MOV.U32 R2, RZ, RZ, R6 ;  /* 0x000000ffff027224 */ /* 0x001fe200078e0006 */
[----:B------:R-:W-:Y:S01]  /*5770*/  LOP3.LUT R9, R10, 0x60, RZ, 0xfc, !PT ;  /* 0x000000600a097812 */ /* 0x000fe200078efcff */
[C---:B------:R-:W-:Y:S01]  /*5780*/  IMAD R3, R0.reuse, R3, R12 ;  /* 0x0000000300037224 */ /* 0x040fe200078e020c */
[----:B------:R-:W-:Y:S01]  /*5790*/  IABS R14, R11 ;  /* 0x0000000b000e7213 */ /* 0x000fe20000000000 */
[----:B------:R-:W-:Y:S01]  /*57a0*/  IMAD.MOV R13, RZ, RZ, -R13 ;  /* 0x000000ffff0d7224 */ /* 0x000fe200078e0a0d */
[----:B------:R-:W-:Y:S01]  /*57b0*/  IABS R12, R9 ;  /* 0x00000009000c7213 */ /* 0x000fe20000000000 */
[----:B------:R-:W-:Y:S01]  /*57c0*/  @!P6 IMAD.MOV R2, RZ, RZ, -R2 ;  /* 0x000000ffff02e224 */ /* 0x000fe200078e0a02 */
[C---:B------:R-:W-:Y:S01]  /*57d0*/  ISETP.GT.U32.AND P6, PT, R0.reuse, R3, PT ;  /* 0x000000030000720c */ /* 0x040fe20003fc4070 */
[----:B------:R-:W-:Y:S02]  /*57e0*/  IMAD R15, R0, R13, R15 ;  /* 0x0000000d000f7224 */ /* 0x000fe400078e020f */
[--C-:B------:R-:W-:Y:S01]  /*57f0*/  @!P3 IMAD.IADD R5, R5, 0x1, -R0.reuse ;  /* 0x000000010505b824 */ /* 0x100fe200078e0a00 */
[----:B------:R0:W-:Y:S01]  /*5800*/  STL [R1+0x78], R2 ;  /* 0x0000780201007387 */ /* 0x0001e20000100800 */
[----:B------:R-:W-:Y:S01]  /*5810*/  @!P2 IMAD.IADD R4, R4, 0x1, -R0 ;  /* 0x000000010404a824 */ /* 0x000fe200078e0a00 */
[C---:B------:R-:W-:Y:S01]  /*5820*/  ISETP.GT.U32.AND P2, PT, R0.reuse, R15, PT ;  /* 0x0000000f0000720c */ /* 0x040fe20003f44070 */
[----:B------:R-:W-:Y:S01]  /*5830*/  IMAD.MOV.U32 R6, RZ, RZ, R14 ;  /* 0x000000ffff067224 */ /* 0x000fe200078e000e */
[----:B------:R-:W-:-:S05]  /*5840*/  ISETP.GT.U32.AND P3, PT, R0, R5, PT ;  /* 0x000000050000720c */ /* 0x000fca0003f64070 */
[----:B------:R-:W-:Y:S01]  /*5850*/  @!P6 IMAD.IADD R3, R3, 0x1, -R0 ;  /* 0x000000010303e824 */ /* 0x000fe200078e0a00 */
[----:B------:R-:W-:Y:S01]  /*5860*/  ISETP.GE.AND P6, PT, R9, RZ, PT ;  /* 0x000000ff0900720c */ /* 0x000fe20003fc6270 */
[----:B0-----:R-:W-:Y:S02]  /*5870*/  IMAD.MOV.U32 R2, RZ, RZ, R7 ;  /* 0x000000ffff027224 */ /* 0x001fe400078e0007 */
[----:B------:R-:W-:-:S04]  /*5880*/  IMAD.HI.U32 R7, R24, R6, RZ ;  /* 0x0000000618077227 */ /* 0x000fc800078e00ff */
[----:B------:R-:W-:Y:S01]  /*5890*/  @!P5 IMAD.MOV R2, RZ, RZ, -R2 ;  /* 0x000000ffff02d224 */ /* 0x000fe200078e0a02 */
[----:B------:R-:W-:Y:S01]  /*58a0*/  ISETP.GE.AND P5, PT, R8, RZ, PT ;  /* 0x000000ff0800720c */ /* 0x000fe20003fa6270 */
[----:B------:R-:W-:-:S03]  /*58b0*/  IMAD.HI.U32 R8, R24, R12, RZ ;  /* 0x0000000c18087227 */ /* 0x000fc600078e00ff */
[----:B------:R0:W-:Y:S01]  /*58c0*/  STL [R1+0x64], R2 ;  /* 0x0000640201007387 */ /* 0x0001e20000100800 */
[--C-:B------:R-:W-:Y:S01]  /*58d0*/  @!P2 IMAD.IADD R15, R15, 0x1, -R0.reuse ;  /* 0x000000010f0fa824 */ /* 0x100fe200078e0a00 */
[----:B------:R-:W-:Y:S01]  /*58e0*/  ISETP.GT.U32.AND P2, PT, R0, R3, PT ;  /* 0x000000030000720c */ /* 0x000fe20003f44070 */
[----:B------:R-:W-:Y:S02]  /*58f0*/  IMAD.MOV R7, RZ, RZ, -R7 ;  /* 0x000000ffff077224 */ /* 0x000fe400078e0a07 */
[----:B------:R-:W-:Y:S01]  /*5900*/  @!P3 IMAD.IADD R5, R5, 0x1, -R0 ;  /* 0x000000010505b824 */ /* 0x000fe200078e0a00 */
[----:B------:R-:W-:Y:S01]  /*5910*/  ISETP.GE.AND P3, PT, R11, RZ, PT ;  /* 0x000000ff0b00720c */ /* 0x000fe20003f66270 */
[----:B------:R-:W-:Y:S01]  /*5920*/  IMAD.MOV R13, RZ, RZ, -R8 ;  /* 0x000000ffff0d7224 */ /* 0x000fe200078e0a08 */
[----:B------:R-:W-:Y:S01]  /*5930*/  LOP3.LUT R8, R10, 0x5e, RZ, 0xfc, !PT ;  /* 0x0000005e0a087812 */ /* 0x000fe200078efcff */
[----:B------:R-:W-:Y:S01]  /*5940*/  IMAD R11, R0, R7, R6 ;  /* 0x00000007000b7224 */ /* 0x000fe200078e0206 */
[----:B------:R-:W-:Y:S01]  /*5950*/  LOP3.LUT R6, R10, 0x58, RZ, 0xfc, !PT ;  /* 0x000000580a067812 */ /* 0x000fe200078efcff */
[----:B0-----:R-:W-:Y:S01]  /*5960*/  IMAD.MOV.U32 R2, RZ, RZ, R4 ;  /* 0x000000ffff027224 */ /* 0x001fe200078e0004 */
[----:B------:R-:W-:Y:S01]  /*5970*/  IABS R14, R8 ;  /* 0x00000008000e7213 */ /* 0x000fe20000000000 */
[----:B------:R-:W-:Y:S01]  /*5980*/  IMAD R7, R0, R13, R12 ;  /* 0x0000000d00077224 */ /* 0x000fe200078e020c */
[----:B------:R-:W-:Y:S01]  /*5990*/  LOP3.LUT R12, R10, 0x5c, RZ, 0xfc, !PT ;  /* 0x0000005c0a0c7812 */ /* 0x000fe200078efcff */
[----:B------:R-:W-:Y:S01]  /*59a0*/  @!P0 IMAD.MOV R2, RZ, RZ, -R2 ;  /* 0x000000ffff028224 */ /* 0x000fe200078e0a02 */
[----:B------:R-:W-:Y:S01]  /*59b0*/  ISETP.GT.U32.AND P0, PT, R0, R15, PT ;  /* 0x0000000f0000720c */ /* 0x000fe20003f04070 */
[----:B------:R-:W-:Y:S01]  /*59c0*/  IMAD.HI.U32 R16, R24, R14, RZ ;  /* 0x0000000e18107227 */ /* 0x000fe200078e00ff */
[----:B------:R-:W-:-:S02]  /*59d0*/  LOP3.LUT R4, R10, 0x5a, RZ, 0xfc, !PT ;  /* 0x0000005a0a047812 */ /* 0x000fc400078efcff */
[----:B------:R0:W-:Y:S01]  /*59e0*/  STL [R1+0x88], R2 ;  /* 0x0000880201007387 */ /* 0x0001e20000100800 */
[----:B------:R-:W-:Y:S01]  /*59f0*/  @!P2 IMAD.IADD R3, R3, 0x1, -R0 ;  /* 0x000000010303a824 */ /* 0x000fe200078e0a00 */
[----:B------:R-:W-:Y:S01]  /*5a00*/  ISETP.GT.U32.AND P2, PT, R0, R7, PT ;  /* 0x000000070000720c */ /* 0x000fe20003f44070 */
[----:B------:R-:W-:Y:S01]  /*5a10*/  IMAD.MOV R16, RZ, RZ, -R16 ;  /* 0x000000ffff107224 */ /* 0x000fe200078e0a10 */
[----:B------:R-:W-:Y:S02]  /*5a20*/  IABS R13, R12 ;  /* 0x0000000c000d7213 */ /* 0x000fe40000000000 */
[----:B------:R-:W-:-:S03]  /*5a30*/  IABS R9, R6 ;  /* 0x0000000600097213 */ /* 0x000fc60000000000 */
[----:B------:R-:W-:Y:S01]  /*5a40*/  @!P0 IMAD.IADD R15, R15, 0x1, -R0 ;  /* 0x000000010f0f8824 */ /* 0x000fe200078e0a00 */
[----:B------:R-:W-:Y:S01]  /*5a50*/  ISETP.GE.AND P0, PT, R8, RZ, PT ;  /* 0x000000ff0800720c */ /* 0x000fe20003f06270 */
[----:B0-----:R-:W-:Y:S01]  /*5a60*/  IMAD.MOV.U32 R2, RZ, RZ, R5 ;  /* 0x000000ffff027224 */ /* 0x001fe200078e0005 */
[----:B------:R-:W-:Y:S01]  /*5a70*/  IABS R5, R4 ;  /* 0x0000000400057213 */ /* 0x000fe20000000000 */
[C---:B------:R-:W-:Y:S02]  /*5a80*/  IMAD R8, R0.reuse, R16, R14 ;  /* 0x0000001000087224 */ /* 0x040fe400078e020e */
[----:B------:R-:W-:Y:S01]  /*5a90*/  @!P1 IMAD.MOV R2, RZ, RZ, -R2 ;  /* 0x000000ffff029224 */ /* 0x000fe200078e0a02 */
[----:B------:R-:W-:Y:S01]  /*5aa0*/  ISETP.GT.U32.AND P1, PT, R0, R11, PT ;  /* 0x0000000b0000720c */ /* 0x000fe20003f24070 */
[----:B------:R-:W-:Y:S02]  /*5ab0*/  @!P2 IMAD.IADD R7, R7, 0x1, -R0 ;  /* 0x000000010707a824 */ /* 0x000fe400078e0a00 */
[----:B------:R-:W-:Y:S01]  /*5ac0*/  IMAD.HI.U32 R16, R24, R13, RZ ;  /* 0x0000000d18107227 */ /* 0x000fe200078e00ff */
[----:B------:R0:W-:Y:S02]  /*5ad0*/  STL [R1+0x84], R2 ;  /* 0x0000840201007387 */ /* 0x0001e40000100800 */
[----:B------:R-:W-:Y:S01]  /*5ae0*/  ISETP.GT.U32.AND P2, PT, R0, R7, PT ;  /* 0x000000070000720c */ /* 0x000fe20003f44070 */
[----:B------:R-:W-:-:S04]  /*5af0*/  IMAD.HI.U32 R14, R24, R5, RZ ;  /* 0x00000005180e7227 */ /* 0x000fc800078e00ff */
[----:B------:R-:W-:Y:S02]  /*5b00*/  IMAD.MOV R16, RZ, RZ, -R16 ;  /* 0x000000ffff107224 */ /* 0x000fe400078e0a10 */
[----:B------:R-:W-:Y:S01]  /*5b10*/  @!P1 IMAD.IADD R11, R11, 0x1, -R0 ;  /* 0x000000010b0b9824 */ /* 0x000fe200078e0a00 */
[----:B------:R-:W-:Y:S01]  /*5b20*/  ISETP.GT.U32.AND P1, PT, R0, R8, PT ;  /* 0x000000080000720c */ /* 0x000fe20003f24070 */
[----:B0-----:R-:W-:Y:S02]  /*5b30*/  IMAD.MOV.U32 R2, RZ, RZ, R3 ;  /* 0x000000ffff027224 */ /* 0x001fe400078e0003 */
[----:B------:R-:W-:-:S04]  /*5b40*/  IMAD.HI.U32 R3, R24, R9, RZ ;  /* 0x0000000918037227 */ /* 0x000fc800078e00ff */
[----:B------:R-:W-:Y:S01]  /*5b50*/  @!P4 IMAD.MOV R2, RZ, RZ, -R2 ;  /* 0x000000ffff02c224 */ /* 0x000fe200078e0a02 */
[C---:B------:R-:W-:Y:S01]  /*5b60*/  ISETP.GT.U32.AND P4, PT, R0.reuse, R11, PT ;  /* 0x0000000b0000720c */ /* 0x040fe20003f84070 */
[----:B------:R-:W-:Y:S02]  /*5b70*/  IMAD.MOV R14, RZ, RZ, -R14 ;  /* 0x000000ffff0e7224 */ /* 0x000fe400078e0a0e */
[----:B------:R-:W-:Y:S01]  /*5b80*/  IMAD R13, R0, R16, R13 ;  /* 0x00000010000d7224 */ /* 0x000fe200078e020d */
[----:B------:R0:W-:Y:S01]  /*5b90*/  STL [R1+0x80], R2 ;  /* 0x0000800201007387 */ /* 0x0001e20000100800 */
[--C-:B------:R-:W-:Y:S01]  /*5ba0*/  @!P1 IMAD.IADD R8, R8, 0x1, -R0.reuse ;  /* 0x0000000108089824 */ /* 0x100fe200078e0a00 */
[----:B------:R-:W-:Y:S01]  /*5bb0*/  LOP3.LUT R16, R10, 0x44, RZ, 0xfc, !PT ;  /* 0x000000440a107812 */ /* 0x000fe200078efcff */
[C---:B------:R-:W-:Y:S02]  /*5bc0*/  IMAD R5, R0.reuse, R14, R5 ;  /* 0x0000000e00057224 */ /* 0x040fe400078e0205 */
[----:B------:R-:W-:Y:S01]  /*5bd0*/  @!P2 IMAD.IADD R7, R7, 0x1, -R0 ;  /* 0x000000010707a824 */ /* 0x000fe200078e0a00 */
[----:B------:R-:W-:-:S02]  /*5be0*/  ISETP.GT.U32.AND P1, PT, R0, R8, PT ;  /* 0x000000080000720c */ /* 0x000fc40003f24070 */
[C---:B------:R-:W-:Y:S01]  /*5bf0*/  ISETP.GT.U32.AND P2, PT, R0.reuse, R5, PT ;  /* 0x000000050000720c */ /* 0x040fe20003f44070 */
[----:B------:R-:W-:Y:S01]  /*5c00*/  @!P4 IMAD.IADD R11, R11, 0x1, -R0 ;  /* 0x000000010b0bc824 */ /* 0x000fe200078e0a00 */
[----:B------:R-:W-:Y:S01]  /*5c10*/  ISETP.GT.U32.AND P4, PT, R0, R13, PT ;  /* 0x0000000d0000720c */ /* 0x000fe20003f84070 */
[----:B0-----:R-:W-:Y:S02]  /*5c20*/  IMAD.MOV.U32 R2, RZ, RZ, R15 ;  /* 0x000000ffff027224 */ /* 0x001fe400078e000f */
[----:B------:R-:W-:Y:S02]  /*5c30*/  IMAD.MOV.U32 R15, RZ, RZ, R11 ;  /* 0x000000ffff0f7224 */ /* 0x000fe400078e000b */
[----:B------:R-:W-:Y:S01]  /*5c40*/  @!P5 IMAD.MOV R2, RZ, RZ, -R2 ;  /* 0x000000ffff02d224 */ /* 0x000fe200078e0a02 */
[----:B------:R-:W-:Y:S01]  /*5c50*/  ISETP.GE.AND P5, PT, R12, RZ, PT ;  /* 0x000000ff0c00720c */ /* 0x000fe20003fa6270 */
[----:B------:R-:W-:Y:S01]  /*5c60*/  IMAD.MOV R12, RZ, RZ, -R3 ;  /* 0x000000ffff0c7224 */ /* 0x000fe200078e0a03 */
[----:B------:R-:W-:Y:S01]  /*5c70*/  LOP3.LUT R3, R10, 0x56, RZ, 0xfc, !PT ;  /* 0x000000560a037812 */ /* 0x000fe200078efcff */
[----:B------:R-:W-:Y:S01]  /*5c80*/  @!P3 IMAD.MOV R15, RZ, RZ, -R15 ;  /* 0x000000ffff0fb224 */ /* 0x000fe200078e0a0f */
[----:B------:R0:W-:Y:S01]  /*5c90*/  STL [R1+0x7c], R2 ;  /* 0x00007c0201007387 */ /* 0x0001e20000100800 */
[----:B------:R-:W-:Y:S01]  /*5ca0*/  IMAD R9, R0, R12, R9 ;  /* 0x0000000c00097224 */ /* 0x000fe200078e0209 */
[----:B------:R-:W-:Y:S01]  /*5cb0*/  IABS R12, R3 ;  /* 0x00000003000c7213 */ /* 0x000fe20000000000 */
[--C-:B------:R-:W-:Y:S01]  /*5cc0*/  @!P1 IMAD.IADD R8, R8, 0x1, -R0.reuse ;  /* 0x0000000108089824 */ /* 0x100fe200078e0a00 */
[----:B------:R-:W-:Y:S01]  /*5cd0*/  ISETP.GE.AND P1, PT, R6, RZ, PT ;  /* 0x000000ff0600720c */ /* 0x000fe20003f26270 */
[----:B------:R-:W-:Y:S01]  /*5ce0*/  @!P4 IMAD.IADD R13, R13, 0x1, -R0 ;  /* 0x000000010d0dc824 */ /* 0x000fe200078e0a00 */
[----:B------:R-:W-:Y:S01]  /*5cf0*/  ISETP.GE.AND P3, PT, R4, RZ, PT ;  /* 0x000000ff0400720c */ /* 0x000fe20003f66270 */
[----:B------:R-:W-:Y:S01]  /*5d00*/  IMAD.MOV.U32 R11, RZ, RZ, R12 ;  /* 0x000000ffff0b7224 */ /* 0x000fe200078e000c */
[----:B------:R-:W-:Y:S01]  /*5d10*/  STL [R1+0x68], R15 ;  /* 0x0000680f01007387 */ /* 0x000fe20000100800 */
[----:B------:R-:W-:Y:S01]  /*5d20*/  LOP3.LUT R4, R10, 0x54, RZ, 0xfc, !PT ;  /* 0x000000540a047812 */ /* 0x000fe200078efcff */
[----:B0-----:R-:W-:Y:S01]  /*5d30*/  IMAD.MOV.U32 R2, RZ, RZ, R7 ;  /* 0x000000ffff027224 */ /* 0x001fe200078e0007 */
[----:B------:R-:W-:Y:S01]  /*5d40*/  ISETP.GT.U32.AND P4, PT, R0, R13, PT ;  /* 0x0000000d0000720c */ /* 0x000fe20003f84070 */
[----:B------:R-:W-:Y:S01]  /*5d50*/  IMAD.HI.U32 R7, R24, R11, RZ ;  /* 0x0000000b18077227 */ /* 0x000fe200078e00ff */
[----:B------:R-:W-:-:S03]  /*5d60*/  IABS R14, R4 ;  /* 0x00000004000e7213 */ /* 0x000fc60000000000 */
[----:B------:R-:W-:Y:S01]  /*5d70*/  @!P6 IMAD.MOV R2, RZ, RZ, -R2 ;  /* 0x000000ffff02e224 */ /* 0x000fe200078e0a02 */
[----:B------:R-:W-:Y:S01]  /*5d80*/  ISETP.GT.U32.AND P6, PT, R0, R9, PT ;  /* 0x000000090000720c */ /* 0x000fe20003fc4070 */
[----:B------:R-:W-:Y:S01]  /*5d90*/  IMAD.MOV R6, RZ, RZ, -R7 ;  /* 0x000000ffff067224 */ /* 0x000fe200078e0a07 */
[----:B------:R-:W-:Y:S01]  /*5da0*/  LOP3.LUT R7, R10, 0x52, RZ, 0xfc, !PT ;  /* 0x000000520a077812 */ /* 0x000fe200078efcff */
[----:B------:R-:W-:Y:S01]  /*5db0*/  @!P2 IMAD.IADD R5, R5, 0x1, -R0 ;  /* 0x000000010505a824 */ /* 0x000fe200078e0a00 */
[----:B------:R0:W-:Y:S01]  /*5dc0*/  STL [R1+0x6c], R2 ;  /* 0x00006c0201007387 */ /* 0x0001e20000100800 */
[C---:B------:R-:W-:Y:S01]  /*5dd0*/  IMAD R6, R0.reuse, R6, R11 ;  /* 0x0000000600067224 */ /* 0x040fe200078e020b */
[----:B------:R-:W-:Y:S01]  /*5de0*/  IABS R12, R7 ;  /* 0x00000007000c7213 */ /* 0x000fe20000000000 */
[----:B------:R-:W-:Y:S01]  /*5df0*/  IMAD.MOV.U32 R11, RZ, RZ, R14 ;  /* 0x000000ffff0b7224 */ /* 0x000fe200078e000e */
[----:B------:R-:W-:Y:S01]  /*5e00*/  ISETP.GT.U32.AND P2, PT, R0, R5, PT ;  /* 0x000000050000720c */ /* 0x000fe20003f44070 */
[----:B------:R-:W-:Y:S01]  /*5e10*/  @!P4 IMAD.IADD R13, R13, 0x1, -R0 ;  /* 0x000000010d0dc824 */ /* 0x000fe200078e0a00 */
[----:B------:R-:W-:Y:S01]  /*5e20*/  ISETP.GE.AND P4, PT, R3, RZ, PT ;  /* 0x000000ff0300720c */ /* 0x000fe20003f86270 */
[----:B------:R-:W-:Y:S01]  /*5e30*/  IMAD.HI.U32 R14, R24, R11, RZ ;  /* 0x0000000b180e7227 */ /* 0x000fe200078e00ff */
[----:B------:R-:W-:-:S03]  /*5e40*/  LOP3.LUT R3, R10, 0x50, RZ, 0xfc, !PT ;  /* 0x000000500a037812 */ /* 0x000fc600078efcff */
[----:B0-----:R-:W-:Y:S02]  /*5e50*/  IMAD.MOV.U32 R2, RZ, RZ, R8 ;  /* 0x000000ffff027224 */ /* 0x001fe400078e0008 */
[----:B------:R-:W-:Y:S02]  /*5e60*/  @!P6 IMAD.IADD R9, R9, 0x1, -R0 ;  /* 0x000000010909e824 */ /* 0x000fe400078e0a00 */
[----:B------:R-:W-:Y:S01]  /*5e70*/  @!P0 IMAD.MOV R2, RZ, RZ, -R2 ;  /* 0x000000ffff028224 */ /* 0x000fe200078e0a02 */
[C---:B------:R-:W-:Y:S01]  /*5e80*/  ISETP.GT.U32.AND P0, PT, R0.reuse, R6, PT ;  /* 0x000000060000720c */ /* 0x040fe20003f04070 */
[----:B------:R-:W-:Y:S01]  /*5e90*/  IMAD.MOV R14, RZ, RZ, -R14 ;  /* 0x000000ffff0e7224 */ /* 0x000fe200078e0a0e */
[----:B------:R-:W-:Y:S01]  /*5ea0*/  ISETP.GT.U32.AND P6, PT, R0, R9, PT ;  /* 0x000000090000720c */ /* 0x000fe20003fc4070 */
[----:B------:R-:W-:Y:S01]  /*5eb0*/  @!P2 IMAD.IADD R5, R5, 0x1, -R0 ;  /* 0x000000010505a824 */ /* 0x000fe200078e0a00 */
[----:B------:R0:W-:Y:S01]  /*5ec0*/  STL [R1+0x74], R2 ;  /* 0x0000740201007387 */ /* 0x0001e20000100800 */
[----:B------:R-:W-:Y:S01]  /*5ed0*/  ISETP.GE.AND P2, PT, R4, RZ, PT ;  /* 0x000000ff0400720c */ /* 0x000fe20003f46270 */
[----:B------:R-:W-:-:S04]  /*5ee0*/  IMAD.HI.U32 R8, R24, R12, RZ ;  /* 0x0000000c18087227 */ /* 0x000fc800078e00ff */
[----:B------:R-:W-:Y:S01]  /*5ef0*/  IMAD R4, R0, R14, R11 ;  /* 0x0000000e00047224 */ /* 0x000fe200078e020b */
[----:B------:R-:W-:Y:S01]  /*5f00*/  IABS R11, R3 ;  /* 0x00000003000b7213 */ /* 0x000fe20000000000 */
[----:B------:R-:W-:Y:S02]  /*5f10*/  IMAD.MOV R8, RZ, RZ, -R8 ;  /* 0x000000ffff087224 */ /* 0x000fe400078e0a08 */
[----:B0-----:R-:W-:Y:S02]  /*5f20*/  IMAD.MOV.U32 R2, RZ, RZ, R13 ;  /* 0x000000ffff027224 */ /* 0x001fe400078e000d */
[----:B------:R-:W-:Y:S01]  /*5f30*/  @!P0 IMAD.IADD R6, R6, 0x1, -R0 ;  /* 0x0000000106068824 */ /* 0x000fe200078e0a00 */
[----:B------:R-:W-:Y:S01]  /*5f40*/  ISETP.GE.AND P0, PT, R7, RZ, PT ;  /* 0x000000ff0700720c */ /* 0x000fe20003f06270 */
[----:B------:R-:W-:Y:S02]  /*5f50*/  @!P5 IMAD.MOV R2, RZ, RZ, -R2 ;  /* 0x000000ffff02d224 */ /* 0x000fe400078e0a02 */
[----:B------:R-:W-:Y:S01]  /*5f60*/  @!P6 IMAD.IADD R9, R9, 0x1, -R0 ;  /* 0x000000010909e824 */ /* 0x000fe200078e0a00 */
[C---:B------:R-:W-:Y:S01]  /*5f70*/  ISETP.GT.U32.AND P5, PT, R0.reuse, R6, PT ;  /* 0x000000060000720c */ /* 0x040fe20003fa4070 */
[----:B------:R-:W-:Y:S01]  /*5f80*/  IMAD.MOV.U32 R7, RZ, RZ, R11 ;  /* 0x000000ffff077224 */ /* 0x000fe200078e000b */
[C---:B------:R-:W-:Y:S01]  /*5f90*/  ISETP.GT.U32.AND P6, PT, R0.reuse, R4, PT ;  /* 0x000000040000720c */ /* 0x040fe20003fc4070 */
[----:B------:R-:W-:Y:S01]  /*5fa0*/  IMAD R12, R0, R8, R12 ;  /* 0x00000008000c7224 */ /* 0x000fe200078e020c */
[----:B------:R0:W-:Y:S01]  /*5fb0*/  STL [R1+0x1d8], R2 ;  /* 0x0001d80201007387 */ /* 0x0001e20000100800 */
[----:B------:R-:W-:Y:S01]  /*5fc0*/  IMAD.MOV.U32 R13, RZ, RZ, R5 ;  /* 0x000000ffff0d7224 */ /* 0x000fe200078e0005 */
[----:B------:R-:W-:Y:S01]  /*5fd0*/  LOP3.LUT R5, R10, 0x4e, RZ, 0xfc, !PT ;  /* 0x0000004e0a057812 */ /* 0x000fe200078efcff */
[----:B------:R-:W-:Y:S01]  /*5fe0*/  IMAD.HI.U32 R8, R24, R7, RZ ;  /* 0x0000000718087227 */ /* 0x000fe200078e00ff */
[----:B------:R-:W-:-:S03]  /*5ff0*/  LOP3.LUT R11, R10, 0x4c, RZ, 0xfc, !PT ;  /* 0x0000004c0a0b7812 */ /* 0x000fc600078efcff */
[----:B------:R-:W-:Y:S01]  /*6000*/  @!P3 IMAD.MOV R13, RZ, RZ, -R13 ;  /* 0x000000ffff0db224 */ /* 0x000fe200078e0a0d */
[----:B------:R-:W-:Y:S01]  /*6010*/  ISETP.GT.U32.AND P3, PT, R0, R12, PT ;  /* 0x0000000c0000720c */ /* 0x000fe20003f64070 */
[----:B------:R-:W-:Y:S02]  /*6020*/  IMAD.MOV R8, RZ, RZ, -R8 ;  /* 0x000000ffff087224 */ /* 0x000fe400078e0a08 */
[----:B0-----:R-:W-:Y:S01]  /*6030*/  IMAD.MOV.U32 R2, RZ, RZ, R9 ;  /* 0x000000ffff027224 */ /* 0x001fe200078e0009 */
[----:B------:R0:W-:Y:S01]  /*6040*/  STL [R1+0x1ec], R13 ;  /* 0x0001ec0d01007387 */ /* 0x0001e20000100800 */
[----:B------:R-:W-:Y:S01]  /*6050*/  @!P5 IMAD.IADD R6, R6, 0x1, -R0 ;  /* 0x000000010606d824 */ /* 0x000fe200078e0a00 */
[----:B------:R-:W-:Y:S01]  /*6060*/  IABS R9, R5 ;  /* 0x0000000500097213 */ /* 0x000fe20000000000 */
[----:B------:R-:W-:Y:S01]  /*6070*/  @!P1 IMAD.MOV R2, RZ, RZ, -R2 ;  /* 0x000000ffff029224 */ /* 0x000fe200078e0a02 */
[----:B------:R-:W-:Y:S01]  /*6080*/  ISETP.GE.AND P5, PT, R5, RZ, PT ;  /* 0x000000ff0500720c */ /* 0x000fe20003fa6270 */
[--C-:B------:R-:W-:Y:S01]  /*6090*/  @!P6 IMAD.IADD R4, R4, 0x1, -R0.reuse ;  /* 0x000000010404e824 */ /* 0x100fe200078e0a00 */
[----:B------:R-:W-:Y:S01]  /*60a0*/  ISETP.GE.AND P6, PT, R3, RZ, PT ;  /* 0x000000ff0300720c */ /* 0x000fe20003fc6270 */
[----:B------:R-:W-:Y:S01]  /*60b0*/  IMAD R5, R0, R8, R7 ;  /* 0x0000000800057224 */ /* 0x000fe200078e0207 */
[----:B------:R1:W-:Y:S01]  /*60c0*/  STL [R1+0x1f0], R2 ;  /* 0x0001f00201007387 */ /* 0x0003e20000100800 */
[----:B------:R-:W-:Y:S01]  /*60d0*/  @!P3 IMAD.IADD R12, R12, 0x1, -R0 ;  /* 0x000000010c0cb824 */ /* 0x000fe200078e0a00 */
[----:B------:R-:W-:Y:S01]  /*60e0*/  ISETP.GT.U32.AND P1, PT, R0, R4, PT ;  /* 0x000000040000720c */ /* 0x000fe20003f24070 */
[----:B------:R-:W-:Y:S01]  /*60f0*/  IMAD.MOV.U32 R3, RZ, RZ, R9 ;  /* 0x000000ffff037224 */ /* 0x000fe200078e0009 */
[----:B0-----:R-:W-:-:S02]  /*6100*/  LOP3.LUT R13, R10, 0x4a, RZ, 0xfc, !PT ;  /* 0x0000004a0a0d7812 */ /* 0x001fc400078efcff */
[----:B------:R-:W-:Y:S01]  /*6110*/  ISETP.GT.U32.AND P3, PT, R0, R12, PT ;  /* 0x0000000c0000720c */ /* 0x000fe20003f64070 */
[----:B------:R-:W-:Y:S01]  /*6120*/  IMAD.HI.U32 R8, R24, R3, RZ ;  /* 0x0000000318087227 */ /* 0x000fe200078e00ff */
[----:B------:R-:W-:-:S03]  /*6130*/  LOP3.LUT R7, R10, 0x48, RZ, 0xfc, !PT ;  /* 0x000000480a077812 */ /* 0x000fc600078efcff */
[----:B-1----:R-:W-:Y:S01]  /*6140*/  IMAD.MOV.U32 R2, RZ, RZ, R6 ;  /* 0x000000ffff027224 */ /* 0x002fe200078e0006 */
[----:B------:R-:W-:Y:S01]  /*6150*/  IABS R6, R13 ;  /* 0x0000000d00067213 */ /* 0x000fe20000000000 */
[----:B------:R-:W-:Y:S01]  /*6160*/  IMAD.MOV R8, RZ, RZ, -R8 ;  /* 0x000000ffff087224 */ /* 0x000fe200078e0a08 */
[----:B------:R-:W-:Y:S01]  /*6170*/  IABS R9, R7 ;  /* 0x0000000700097213 */ /* 0x000fe20000000000 */
[----:B------:R-:W-:Y:S01]  /*6180*/  @!P4 IMAD.MOV R2, RZ, RZ, -R2 ;  /* 0x000000ffff02c224 */ /* 0x000fe200078e0a02 */
[----:B------:R-:W-:Y:S01]  /*6190*/  ISETP.GT.U32.AND P4, PT, R0, R5, PT ;  /* 0x000000050000720c */ /* 0x000fe20003f84070 */
[--C-:B------:R-:W-:Y:S01]  /*61a0*/  @!P1 IMAD.IADD R4, R4, 0x1, -R0.reuse ;  /* 0x0000000104049824 */ /* 0x100fe200078e0a00 */
[----:B------:R-:W-:Y:S01]  /*61b0*/  ISETP.GE.AND P1, PT, R11, RZ, PT ;  /* 0x000000ff0b00720c */ /* 0x000fe20003f26270 */
[----:B------:R-:W-:Y:S01]  /*61c0*/  IMAD R3, R0, R8, R3 ;  /* 0x0000000800037224 */ /* 0x000fe200078e0203 */
[----:B------:R0:W-:Y:S01]  /*61d0*/  STL [R1+0x1f4], R2 ;  /* 0x0001f40201007387 */ /* 0x0001e20000100800 */
[----:B------:R-:W-:Y:S01]  /*61e0*/  IABS R11, R11 ;  /* 0x0000000b000b7213 */ /* 0x000fe20000000000 */
[----:B------:R-:W-:-:S02]  /*61f0*/  @!P3 IMAD.IADD R12, R12, 0x1, -R0 ;  /* 0x000000010c0cb824 */ /* 0x000fc400078e0a00 */
[----:B------:R-:W-:Y:S01]  /*6200*/  ISETP.GT.U32.AND P3, PT, R0, R3, PT ;  /* 0x000000030000720c */ /* 0x000fe20003f64070 */
[----:B------:R-:W-:-:S04]  /*6210*/  IMAD.HI.U32 R8, R24, R9, RZ ;  /* 0x0000000918087227 */ /* 0x000fc800078e00ff */
[----:B------:R-:W-:Y:S02]  /*6220*/  @!P4 IMAD.IADD R5, R5, 0x1, -R0 ;  /* 0x000000010505c824 */ /* 0x000fe400078e0a00 */
[----:B0-----:R-:W-:Y:S02]  /*6230*/  IMAD.MOV.U32 R2, RZ, RZ, R4 ;  /* 0x000000ffff027224 */ /* 0x001fe400078e0004 */
[----:B------:R-:W-:Y:S01]  /*6240*/  IMAD.HI.U32 R14, R24, R11, RZ ;  /* 0x0000000b180e7227 */ /* 0x000fe200078e00ff */
[----:B------:R-:W-:-:S03]  /*6250*/  ISETP.GT.U32.AND P4, PT, R0, R5, PT ;  /* 0x000000050000720c */ /* 0x000fc60003f84070 */
[----:B------:R-:W-:Y:S01]  /*6260*/  @!P2 IMAD.MOV R2, RZ, RZ, -R2 ;  /* 0x000000ffff02a224 */ /* 0x000fe200078e0a02 */
[----:B------:R-:W-:Y:S01]  /*6270*/  ISETP.GE.AND P2, PT, R13, RZ, PT ;  /* 0x000000ff0d00720c */ /* 0x000fe20003f46270 */
[----:B------:R-:W-:Y:S01]  /*6280*/  IMAD.HI.U32 R4, R24, R6, RZ ;  /* 0x0000000618047227 */ /* 0x000fe200078e00ff */
[C---:B------:R-:W-:Y:S02]  /*6290*/  LOP3.LUT R13, R10.reuse, 0x42, RZ, 0xfc, !PT ;  /* 0x000000420a0d7812 */ /* 0x040fe400078efcff */
[----:B------:R0:W-:Y:S01]  /*62a0*/  STL [R1+0x1e4], R2 ;  /* 0x0001e40201007387 */ /* 0x0001e20000100800 */
[----:B------:R-:W-:Y:S01]  /*62b0*/  IMAD.MOV R14, RZ, RZ, -R14 ;  /* 0x000000ffff0e7224 */ /* 0x000fe200078e0a0e */
[----:B------:R-:W-:Y:S01]  /*62c0*/  IABS R18, R13 ;  /* 0x0000000d00127213 */ /* 0x000fe20000000000 */
[--C-:B------:R-:W-:Y:S01]  /*62d0*/  @!P3 IMAD.IADD R3, R3, 0x1, -R0.reuse ;  /* 0x000000010303b824 */ /* 0x100fe200078e0a00 */
[----:B------:R-:W-:Y:S01]  /*62e0*/  ISETP.GE.AND P3, PT, R7, RZ, PT ;  /* 0x000000ff0700720c */ /* 0x000fe20003f66270 */
[----:B------:R-:W-:Y:S01]  /*62f0*/  @!P4 IMAD.IADD R5, R5, 0x1, -R0 ;  /* 0x000000010505c824 */ /* 0x000fe200078e0a00 */
[----:B------:R-:W-:Y:S01]  /*6300*/  LOP3.LUT R7, R10, 0x3e, RZ, 0xfc, !PT ;  /* 0x0000003e0a077812 */ /* 0x000fe200078efcff */
[----:B------:R-:W-:-:S02]  /*6310*/  IMAD.MOV R8, RZ, RZ, -R8 ;  /* 0x000000ffff087224 */ /* 0x000fc400078e0a08 */
[----:B0-----:R-:W-:Y:S02]  /*6320*/  IMAD.MOV.U32 R2, RZ, RZ, R12 ;  /* 0x000000ffff027224 */ /* 0x001fe400078e000c */
[----:B------:R-:W-:Y:S02]  /*6330*/  IMAD.MOV R12, RZ, RZ, -R4 ;  /* 0x000000ffff0c7224 */ /* 0x000fe400078e0a04 */
[C---:B------:R-:W-:Y:S01]  /*6340*/  IMAD R4, R0.reuse, R14, R11 ;  /* 0x0000000e00047224 */ /* 0x040fe200078e020b */
[----:B------:R-:W-:Y:S01]  /*6350*/  IABS R11, R7 ;  /* 0x00000007000b7213 */ /* 0x000fe20000000000 */
[----:B------:R-:W-:Y:S01]  /*6360*/  @!P0 IMAD.MOV R2, RZ, RZ, -R2 ;  /* 0x000000ffff028224 */ /* 0x000fe200078e0a02 */
[C---:B------:R-:W-:Y:S01]  /*6370*/  ISETP.GT.U32.AND P0, PT, R0.reuse, R3, PT ;  /* 0x000000030000720c */ /* 0x040fe20003f04070 */
[C---:B------:R-:W-:Y:S01]  /*6380*/  IMAD R9, R0.reuse, R8, R9 ;  /* 0x0000000800097224 */ /* 0x040fe200078e0209 */
[C---:B------:R-:W-:Y:S01]  /*6390*/  ISETP.GT.U32.AND P4, PT, R0.reuse, R4, PT ;  /* 0x000000040000720c */ /* 0x040fe20003f84070 */
[----:B------:R-:W-:Y:S01]  /*63a0*/  IMAD R6, R0, R12, R6 ;  /* 0x0000000c00067224 */ /* 0x000fe200078e0206 */
[----:B------:R0:W-:Y:S01]  /*63b0*/  STL [R1+0x1dc], R2 ;  /* 0x0001dc0201007387 */ /* 0x0001e20000100800 */
[----:B------:R-:W-:-:S02]  /*63c0*/  LOP3.LUT R8, R10, 0x46, RZ, 0xfc, !PT ;  /* 0x000000460a087812 */ /* 0x000fc400078efcff */
[----:B------:R-:W-:-:S04]  /*63d0*/  LOP3.LUT R12, R10, 0x40, RZ, 0xfc, !PT ;  /* 0x000000400a0c7812 */ /* 0x000fc800078efcff */
[----:B------:R-:W-:Y:S02]  /*63e0*/  IABS R20, R12 ;  /* 0x0000000c00147213 */ /* 0x000fe40000000000 */
[--C-:B------:R-:W-:Y:S01]  /*63f0*/  @!P0 IMAD.IADD R3, R3, 0x1, -R0.reuse ;  /* 0x0000000103038824 */ /* 0x100fe200078e0a00 */
[----:B------:R-:W-:Y:S01]  /*6400*/  ISETP.GE.AND P0, PT, R16, RZ, PT ;  /* 0x000000ff1000720c */ /* 0x000fe20003f06270 */
[----:B0-----:R-:W-:Y:S01]  /*6410*/  IMAD.MOV.U32 R2, RZ, RZ, R5 ;  /* 0x000000ffff027224 */ /* 0x001fe200078e0005 */
[----:B------:R-:W-:Y:S01]  /*6420*/  IABS R16, R16 ;  /* 0x0000001000107213 */ /* 0x000fe20000000000 */
[----:B------:R-:W-:Y:S02]  /*6430*/  @!P4 IMAD.IADD R4, R4, 0x1, -R0 ;  /* 0x000000010404c824 */ /* 0x000fe400078e0a00 */
[----:B------:R-:W-:Y:S01]  /*6440*/  @!P6 IMAD.MOV R2, RZ, RZ, -R2 ;  /* 0x000000ffff02e224 */ /* 0x000fe200078e0a02 */
[----:B------:R-:W-:Y:S01]  /*6450*/  ISETP.GE.AND P6, PT, R8, RZ, PT ;  /* 0x000000ff0800720c */ /* 0x000fe20003fc6270 */
[----:B------:R-:W-:Y:S01]  /*6460*/  IMAD.HI.U32 R15, R24, R20, RZ ;  /* 0x00000014180f7227 */ /* 0x000fe200078e00ff */
[----:B------:R-:W-:-:S02]  /*6470*/  ISETP.GT.U32.AND P4, PT, R0, R4, PT ;  /* 0x000000040000720c */ /* 0x000fc40003f84070 */
[----:B------:R0:W-:Y:S01]  /*6480*/  STL [R1+0x1c0], R2 ;  /* 0x0001c00201007387 */ /* 0x0001e20000100800 */
[----:B------:R-:W-:Y:S01]  /*6490*/  IABS R8, R8 ;  /* 0x0000000800087213 */ /* 0x000fe20000000000 */
[----:B------:R-:W-:-:S04]  /*64a0*/  IMAD.HI.U32 R5, R24, R16, RZ ;  /* 0x0000001018057227 */ /* 0x000fc800078e00ff */
[----:B------:R-:W-:-:S04]  /*64b0*/  IMAD.HI.U32 R14, R24, R8, RZ ;  /* 0x00000008180e7227 */ /* 0x000fc800078e00ff */
[----:B0-----:R-:W-:Y:S02]  /*64c0*/  IMAD.MOV.U32 R2, RZ, RZ, R3 ;  /* 0x000000ffff027224 */ /* 0x001fe400078e0003 */
[----:B------:R-:W-:Y:S01]  /*64d0*/  @!P4 IMAD.IADD R4, R4, 0x1, -R0 ;  /* 0x000000010404c824 */ /* 0x000fe200078e0a00 */
[C---:B------:R-:W-:Y:S01]  /*64e0*/  ISETP.GT.U32.AND P4, PT, R0.reuse, R9, PT ;  /* 0x000000090000720c */ /* 0x040fe20003f84070 */
[----:B------:R-:W-:Y:S01]  /*64f0*/  @!P5 IMAD.MOV R2, RZ, RZ, -R2 ;  /* 0x000000ffff02d224 */ /* 0x000fe200078e0a02 */
[----:B------:R-:W-:Y:S01]  /*6500*/  ISETP.GT.U32.AND P5, PT, R0, R6, PT ;  /* 0x000000060000720c */ /* 0x000fe20003fa4070 */
[----:B------:R-:W-:Y:S02]  /*6510*/  IMAD.MOV R14, RZ, RZ, -R14 ;  /* 0x000000ffff0e7224 */ /* 0x000fe400078e0a0e */
[----:B------:R-:W-:Y:S01]  /*6520*/  IMAD.HI.U32 R3, R24, R18, RZ ;  /* 0x0000001218037227 */ /* 0x000fe200078e00ff */
[----:B------:R0:W-:Y:S03]  /*6530*/  STL [R1+0x1b0], R2 ;  /* 0x0001b00201007387 */ /* 0x0001e60000100800 */
[----:B------:R-:W-:-:S02]  /*6540*/  IMAD R8, R0, R14, R8 ;  /* 0x0000000e00087224 */ /* 0x000fc400078e0208 */
[----:B------:R-:W-:Y:S02]  /*6550*/  IMAD.MOV R3, RZ, RZ, -R3 ;  /* 0x000000ffff037224 */ /* 0x000fe400078e0a03 */
[--C-:B------:R-:W-:Y:S02]  /*6560*/  @!P4 IMAD.IADD R9, R9, 0x1, -R0.reuse ;  /* 0x000000010909c824 */ /* 0x100fe400078e0a00 */
[----:B------:R-:W-:Y:S01]  /*6570*/  @!P5 IMAD.IADD R6, R6, 0x1, -R0 ;  /* 0x000000010606d824 */ /* 0x000fe200078e0a00 */
[----:B------:R-:W-:Y:S01]  /*6580*/  ISETP.GT.U32.AND P5, PT, R0, R8, PT ;  /* 0x000000080000720c */ /* 0x000fe20003fa4070 */
[----:B0-----:R-:W-:Y:S01]  /*6590*/  IMAD.MOV.U32 R2, RZ, RZ, R4 ;  /* 0x000000ffff027224 */ /* 0x001fe200078e0004 */
[----:B------:R-:W-:Y:S01]  /*65a0*/  LOP3.LUT R4, R10, 0x38, RZ, 0xfc, !PT ;  /* 0x000000380a047812 */ /* 0x000fe200078efcff */
[C---:B------:R-:W-:Y:S01]  /*65b0*/  IMAD R18, R0.reuse, R3, R18 ;  /* 0x0000000300127224 */ /* 0x040fe200078e0212 */
[----:B------:R-:W-:Y:S01]  /*65c0*/  ISETP.GT.U32.AND P4, PT, R0, R6, PT ;  /* 0x000000060000720c */ /* 0x000fe20003f84070 */
[----:B------:R-:W-:Y:S01]  /*65d0*/  @!P1 IMAD.MOV R2, RZ, RZ, -R2 ;  /* 0x000000ffff029224 */ /* 0x000fe200078e0a02 */
[----:B------:R-:W-:Y:S01]  /*65e0*/  LOP3.LUT R3, R10, 0x3a, RZ, 0xfc, !PT ;  /* 0x0000003a0a037812 */ /* 0x000fe200078efcff */
[----:B------:R-:W-:-:S02]  /*65f0*/  IMAD.MOV R15, RZ, RZ, -R15 ;  /* 0x000000ffff0f7224 */ /* 0x000fc400078e0a0f */
[----:B------:R-:W-:Y:S01]  /*6600*/  IMAD.MOV R5, RZ, RZ, -R5 ;  /* 0x000000ffff057224 */ /* 0x000fe200078e0a05 */
[----:B------:R0:W-:Y:S01]  /*6610*/  STL [R1+0x184], R2 ;  /* 0x0001840201007387 */ /* 0x0001e20000100800 */
[----:B------:R-:W-:Y:S01]  /*6620*/  IMAD R20, R0, R15, R20 ;  /* 0x0000000f00147224 */ /* 0x000fe200078e0214 */
[----:B------:R-:W-:Y:S01]  /*6630*/  IABS R23, R3 ;  /* 0x0000000300177213 */ /* 0x000fe20000000000 */
[----:B------:R-:W-:Y:S01]  /*6640*/  @!P5 IMAD.IADD R8, R8, 0x1, -R0 ;  /* 0x000000010808d824 */ /* 0x000fe200078e0a00 */
[C---:B------:R-:W-:Y:S01]  /*6650*/  ISETP.GT.U32.AND P5, PT, R0.reuse, R9, PT ;  /* 0x000000090000720c */ /* 0x040fe20003fa4070 */
[----:B------:R-:W-:Y:S01]  /*6660*/  IMAD R16, R0, R5, R16 ;  /* 0x0000000500107224 */ /* 0x000fe200078e0210 */
[----:B------:R-:W-:Y:S01]  /*6670*/  LOP3.LUT R5, R10, 0x3c, RZ, 0xfc, !PT ;  /* 0x0000003c0a057812 */ /* 0x000fe200078efcff */
[----:B------:R-:W-:Y:S01]  /*6680*/  @!P4 IMAD.IADD R6, R6, 0x1, -R0 ;  /* 0x000000010606c824 */ /* 0x000fe200078e0a00 */
[----:B------:R-:W-:Y:S01]  /*6690*/  ISETP.GT.U32.AND P1, PT, R0, R8, PT ;  /* 0x000000080000720c */ /* 0x000fe20003f24070 */
[----:B------:R-:W-:Y:S01]  /*66a0*/  IMAD.HI.U32 R14, R24, R11, RZ ;  /* 0x0000000b180e7227 */ /* 0x000fe200078e00ff */
[----:B------:R-:W-:-:S02]  /*66b0*/  ISETP.GT.U32.AND P4, PT, R0, R16, PT ;  /* 0x000000100000720c */ /* 0x000fc40003f84070 */
[----:B------:R-:W-:Y:S01]  /*66c0*/  IABS R15, R5 ;  /* 0x00000005000f7213 */ /* 0x000fe20000000000 */
[----:B0-----:R-:W-:Y:S02]  /*66d0*/  IMAD.MOV.U32 R2, RZ, RZ, R6 ;  /* 0x000000ffff027224 */ /* 0x001fe400078e0006 */
[----:B------:R-:W-:Y:S02]  /*66e0*/  IMAD.MOV R14, RZ, RZ, -R14 ;  /* 0x000000ffff0e7224 */ /* 0x000fe400078e0a0e */
[----:B------:R-:W-:Y:S01]  /*66f0*/  @!P2 IMAD.MOV R2, RZ, RZ, -R2 ;  /* 0x000000ffff02a224 */ /* 0x000fe200078e0a02 */
[C---:B------:R-:W-:Y:S01]  /*6700*/  ISETP.GT.U32.AND P2, PT, R0.reuse, R18, PT ;  /* 0x000000120000720c */ /* 0x040fe20003f44070 */
[----:B------:R-:W-:Y:S01]  /*6710*/  @!P5 IMAD.IADD R9, R9, 0x1, -R0 ;  /* 0x000000010909d824 */ /* 0x000fe200078e0a00 */
[C---:B------:R-:W-:Y:S01]  /*6720*/  ISETP.GT.U32.AND P5, PT, R0.reuse, R20, PT ;  /* 0x000000140000720c */ /* 0x040fe20003fa4070 */
[----:B------:R-:W-:Y:S01]  /*6730*/  IMAD R11, R0, R14, R11 ;  /* 0x0000000e000b7224 */ /* 0x000fe200078e020b */
[----:B------:R0:W-:Y:S01]  /*6740*/  STL [R1+0x180], R2 ;  /* 0x0001800201007387 */ /* 0x0001e20000100800 */
[----:B------:R-:W-:Y:S01]  /*6750*/  IMAD.HI.U32 R6, R24, R23, RZ ;  /* 0x0000001718067227 */ /* 0x000fe200078e00ff */
[----:B------:R-:W-:-:S03]  /*6760*/  IABS R14, R4 ;  /* 0x00000004000e7213 */ /* 0x000fc60000000000 */
[--C-:B------:R-:W-:Y:S01]  /*6770*/  @!P1 IMAD.IADD R8, R8, 0x1, -R0.reuse ;  /* 0x0000000108089824 */ /* 0x100fe200078e0a00 */
[----:B------:R-:W-:Y:S01]  /*6780*/  ISETP.GT.U32.AND P1, PT, R0, R11, PT ;  /* 0x0000000b0000720c */ /* 0x000fe20003f24070 */
[--C-:B------:R-:W-:Y:S01]  /*6790*/  @!P4 IMAD.IADD R16, R16, 0x1, -R0.reuse ;  /* 0x000000011010c824 */ /* 0x100fe200078e0a00 */
[----:B------:R-:W-:Y:S01]  /*67a0*/  ISETP.GE.AND P4, PT, R13, RZ, PT ;  /* 0x000000ff0d00720c */ /* 0x000fe20003f86270 */
[--C-:B------:R-:W-:Y:S02]  /*67b0*/  @!P2 IMAD.IADD R18, R18, 0x1, -R0.reuse ;  /* 0x000000011212a824 */ /* 0x100fe400078e0a00 */
[----:B------:R-:W-:Y:S01]  /*67c0*/  @!P5 IMAD.IADD R20, R20, 0x1, -R0 ;  /* 0x000000011414d824 */ /* 0x000fe200078e0a00 */
[C---:B------:R-:W-:Y:S01]  /*67d0*/  ISETP.GT.U32.AND P2, PT, R0.reuse, R16, PT ;  /* 0x000000100000720c */ /* 0x040fe20003f44070 */
[----:B0-----:R-:W-:Y:S01]  /*67e0*/  IMAD.MOV.U32 R2, RZ, RZ, R9 ;  /* 0x000000ffff027224 */ /* 0x001fe200078e0009 */
[----:B------:R-:W-:Y:S01]  /*67f0*/  ISETP.GT.U32.AND P5, PT, R0, R18, PT ;  /* 0x000000120000720c */ /* 0x000fe20003fa4070 */
[----:B------:R-:W-:-:S04]  /*6800*/  IMAD.HI.U32 R17, R24, R15, RZ ;  /* 0x0000000f18117227 */ /* 0x000fc800078e00ff */
[----:B------:R-:W-:Y:S02]  /*6810*/  IMAD.MOV R6, RZ, RZ, -R6 ;  /* 0x000000ffff067224 */ /* 0x000fe400078e0a06 */
[----:B------:R-:W-:Y:S01]  /*6820*/  @!P3 IMAD.MOV R2, RZ, RZ, -R2 ;  /* 0x000000ffff02b224 */ /* 0x000fe200078e0a02 */
[C---:B------:R-:W-:Y:S01]  /*6830*/  ISETP.GT.U32.AND P3, PT, R0.reuse, R20, PT ;  /* 0x000000140000720c */ /* 0x040fe20003f64070 */
[----:B------:R-:W-:Y:S02]  /*6840*/  IMAD.MOV R17, RZ, RZ, -R17 ;  /* 0x000000ffff117224 */ /* 0x000fe400078e0a11 */
[----:B------:R-:W-:Y:S01]  /*6850*/  IMAD R23, R0, R6, R23 ;  /* 0x0000000600177224 */ /* 0x000fe200078e0217 */
[----:B------:R-:W-:Y:S01]  /*6860*/  LOP3.LUT R6, R10, 0x36, RZ, 0xfc, !PT ;  /* 0x000000360a067812 */ /* 0x000fe200078efcff */
[----:B------:R-:W-:Y:S01]  /*6870*/  IMAD R13, R0, R17, R15 ;  /* 0x00000011000d7224 */ /* 0x000fe200078e020f */
[----:B------:R0:W-:Y:S01]  /*6880*/  STL [R1+0x174], R2 ;  /* 0x0001740201007387 */ /* 0x0001e20000100800 */
[----:B------:R-:W-:Y:S01]  /*6890*/  IMAD.HI.U32 R15, R24, R14, RZ ;  /* 0x0000000e180f7227 */ /* 0x000fe200078e00ff */
[----:B------:R-:W-:-:S03]  /*68a0*/  LOP3.LUT R17, R10, 0x30, RZ, 0xfc, !PT ;  /* 0x000000300a117812 */ /* 0x000fc600078efcff */
[--C-:B------:R-:W-:Y:S01]  /*68b0*/  @!P5 IMAD.IADD R18, R18, 0x1, -R0.reuse ;  /* 0x000000011212d824 */ /* 0x100fe200078e0a00 */
[----:B------:R-:W-:Y:S01]  /*68c0*/  ISETP.GT.U32.AND P5, PT, R0, R23, PT ;  /* 0x000000170000720c */ /* 0x000fe20003fa4070 */
[----:B------:R-:W-:Y:S02]  /*68d0*/  @!P1 IMAD.IADD R11, R11, 0x1, -R0 ;  /* 0x000000010b0b9824 */ /* 0x000fe400078e0a00 */
[----:B------:R-:W-:Y:S02]  /*68e0*/  IMAD.MOV R15, RZ, RZ, -R15 ;  /* 0x000000ffff0f7224 */ /* 0x000fe400078e0a0f */
[----:B0-----:R-:W-:Y:S01]  /*68f0*/  IMAD.MOV.U32 R2, RZ, RZ, R8 ;  /* 0x000000ffff027224 */ /* 0x001fe200078e0008 */
[----:B------:R-:W-:Y:S01]  /*6900*/  IABS R8, R6 ;  /* 0x0000000600087213 */ /* 0x000fe20000000000 */
[----:B------:R-:W-:Y:S01]  /*6910*/  @!P2 IMAD.IADD R16, R16, 0x1, -R0 ;  /* 0x000000011010a824 */ /* 0x000fe200078e0a00 */
[C---:B------:R-:W-:Y:S01]  /*6920*/  ISETP.GT.U32.AND P1, PT, R0.reuse, R11, PT ;  /* 0x0000000b0000720c */ /* 0x040fe20003f24070 */
[----:B------:R-:W-:Y:S01]  /*6930*/  IMAD R9, R0, R15, R14 ;  /* 0x0000000f00097224 */ /* 0x000fe200078e020e */
[----:B------:R-:W-:Y:S01]  /*6940*/  ISETP.GE.AND P2, PT, R12, RZ, PT ;  /* 0x000000ff0c00720c */ /* 0x000fe20003f46270 */
[----:B------:R-:W-:Y:S01]  /*6950*/  @!P3 IMAD.IADD R20, R20, 0x1, -R0 ;  /* 0x000000011414b824 */ /* 0x000fe200078e0a00 */
[----:B------:R-:W-:Y:S01]  /*6960*/  ISETP.GE.AND P3, PT, R7, RZ, PT ;  /* 0x000000ff0700720c */ /* 0x000fe20003f66270 */
[----:B------:R-:W-:Y:S01]  /*6970*/  IMAD.HI.U32 R14, R24, R8, RZ ;  /* 0x00000008180e7227 */ /* 0x000fe200078e00ff */
[----:B------:R-:W-:-:S03]  /*6980*/  LOP3.LUT R7, R10, 0x34, RZ, 0xfc, !PT ;  /* 0x000000340a077812 */ /* 0x000fc600078efcff */
[----:B------:R-:W-:Y:S01]  /*6990*/  IMAD.MOV R14, RZ, RZ, -R14 ;  /* 0x000000ffff0e7224 */ /* 0x000fe200078e0a0e */
[----:B------:R-:W-:Y:S01]  /*69a0*/  IABS R12, R7 ;  /* 0x00000007000c7213 */ /* 0x000fe20000000000 */
[----:B------:R-:W-:Y:S01]  /*69b0*/  @!P6 IMAD.MOV R2, RZ, RZ, -R2 ;  /* 0x000000ffff02e224 */ /* 0x000fe200078e0a02 */
[C---:B------:R-:W-:Y:S01]  /*69c0*/  ISETP.GT.U32.AND P6, PT, R0.reuse, R13, PT ;  /* 0x0000000d0000720c */ /* 0x040fe20003fc4070 */
[----:B------:R-:W-:Y:S01]  /*69d0*/  @!P5 IMAD.IADD R23, R23, 0x1, -R0 ;  /* 0x000000011717d824 */ /* 0x000fe200078e0a00 */
[----:B------:R-:W-:Y:S01]  /*69e0*/  ISETP.GE.AND P5, PT, R3, RZ, PT ;  /* 0x000000ff0300720c */ /* 0x000fe20003fa6270 */
[----:B------:R-:W-:Y:S01]  /*69f0*/  IMAD R3, R0, R14, R8 ;  /* 0x0000000e00037224 */ /* 0x000fe200078e0208 */
[----:B------:R0:W-:Y:S01]  /*6a00*/  STL [R1+0x16c], R2 ;  /* 0x00016c0201007387 */ /* 0x0001e20000100800 */
[----:B------:R-:W-:Y:S01]  /*6a10*/  IMAD.MOV.U32 R8, RZ, RZ, R12 ;  /* 0x000000ffff087224 */ /* 0x000fe200078e000c */
[----:B------:R-:W-:Y:S01]  /*6a20*/  LOP3.LUT R14, R10, 0x2a, RZ, 0xfc, !PT ;  /* 0x0000002a0a0e7812 */ /* 0x000fe200078efcff */
[----:B------:R-:W-:Y:S01]  /*6a30*/  @!P1 IMAD.IADD R11, R11, 0x1, -R0 ;  /* 0x000000010b0b9824 */ /* 0x000fe200078e0a00 */
[C---:B------:R-:W-:Y:S01]  /*6a40*/  ISETP.GT.U32.AND P1, PT, R0.reuse, R9, PT ;  /* 0x000000090000720c */ /* 0x040fe20003f24070 */
[----:B------:R-:W-:Y:S01]  /*6a50*/  @!P2 IMAD.MOV R20, RZ, RZ, -R20 ;  /* 0x000000ffff14a224 */ /* 0x000fe200078e0a14 */
[----:B------:R-:W-:Y:S01]  /*6a60*/  ISETP.GT.U32.AND P2, PT, R0, R3, PT ;  /* 0x000000030000720c */ /* 0x000fe20003f44070 */
[----:B------:R-:W-:-:S04]  /*6a70*/  IMAD.HI.U32 R12, R24, R8, RZ ;  /* 0x00000008180c7227 */ /* 0x000fc800078e00ff */
[----:B0-----:R-:W-:Y:S02]  /*6a80*/  IMAD.MOV.U32 R2, RZ, RZ, R11 ;  /* 0x000000ffff027224 */ /* 0x001fe400078e000b */
[----:B------:R-:W-:Y:S02]  /*6a90*/  IMAD.MOV R12, RZ, RZ, -R12 ;  /* 0x000000ffff0c7224 */ /* 0x000fe400078e0a0c */
[----:B------:R-:W-:Y:S01]  /*6aa0*/  @!P6 IMAD.IADD R13, R13, 0x1, -R0 ;  /* 0x000000010d0de824 */ /* 0x000fe200078e0a00 */
[----:B------:R-:W-:Y:S01]  /*6ab0*/  ISETP.GE.AND P6, PT, R5, RZ, PT ;  /* 0x000000ff0500720c */ /* 0x000fe20003fc6270 */
[----:B------:R-:W-:Y:S01]  /*6ac0*/  @!P3 IMAD.MOV R2, RZ, RZ, -R2 ;  /* 0x000000ffff02b224 */ /* 0x000fe200078e0a02 */
[----:B------:R-:W-:Y:S01]  /*6ad0*/  ISETP.GE.AND P3, PT, R4, RZ, PT ;  /* 0x000000ff0400720c */ /* 0x000fe20003f66270 */
[----:B------:R-:W-:Y:S01]  /*6ae0*/  IMAD R4, R0, R12, R8 ;  /* 0x0000000c00047224 */ /* 0x000fe200078e0208 */
[----:B------:R-:W-:Y:S01]  /*6af0*/  LOP3.LUT R5, R10, 0x32, RZ, 0xfc, !PT ;  /* 0x000000320a057812 */ /* 0x000fe200078efcff */
[----:B------:R-:W-:Y:S01]  /*6b00*/  @!P0 IMAD.MOV R16, RZ, RZ, -R16 ;  /* 0x000000ffff108224 */ /* 0x000fe200078e0a10 */
[C---:B------:R-:W-:Y:S01]  /*6b10*/  ISETP.GT.U32.AND P0, PT, R0.reuse, R13, PT ;  /* 0x0000000d0000720c */ /* 0x040fe20003f04070 */
[----:B------:R-:W-:Y:S01]  /*6b20*/  @!P2 IMAD.IADD R3, R3, 0x1, -R0 ;  /* 0x000000010303a824 */ /* 0x000fe200078e0a00 */
[C---:B------:R-:W-:Y:S01]  /*6b30*/  ISETP.GT.U32.AND P2, PT, R0.reuse, R4, PT ;  /* 0x000000040000720c */ /* 0x040fe20003f44070 */
[----:B------:R-:W-:Y:S01]  /*6b40*/  @!P4 IMAD.MOV R18, RZ, RZ, -R18 ;  /* 0x000000ffff12c224 */ /* 0x000fe200078e0a12 */
[----:B------:R-:W-:Y:S01]  /*6b50*/  IABS R15, R5 ;  /* 0x00000005000f7213 */ /* 0x000fe20000000000 */
[--C-:B------:R-:W-:Y:S01]  /*6b60*/  @!P1 IMAD.IADD R9, R9, 0x1, -R0.reuse ;  /* 0x0000000109099824 */ /* 0x100fe200078e0a00 */
[----:B------:R-:W-:Y:S01]  /*6b70*/  ISETP.GT.U32.AND P4, PT, R0, R23, PT ;  /* 0x000000170000720c */ /* 0x000fe20003f84070 */
[----:B------:R-:W-:Y:S01]  /*6b80*/  STL [R1+0x1624], R16 ;  /* 0x0016241001007387 */ /* 0x000fe20000100800 */
[----:B------:R-:W-:Y:S01]  /*6b90*/  IABS R12, R17 ;  /* 0x00000011000c7213 */ /* 0x000fe20000000000 */
[----:B------:R-:W-:Y:S01]  /*6ba0*/  IMAD.HI.U32 R11, R24, R15, RZ ;  /* 0x0000000f180b7227 */ /* 0x000fe200078e00ff */
[----:B------:R-:W-:Y:S01]  /*6bb0*/  ISETP.GT.U32.AND P1, PT, R0, R9, PT ;  /* 0x000000090000720c */ /* 0x000fe20003f24070 */
[----:B------:R-:W-:Y:S01]  /*6bc0*/  STL [R1+0x1628], R18 ;  /* 0x0016281201007387 */ /* 0x000fe20000100800 */
[----:B------:R-:W-:Y:S01]  /*6bd0*/  LOP3.LUT R8, R10, 0x2c, RZ, 0xfc, !PT ;  /* 0x0000002c0a087812 */ /* 0x000fe200078efcff */
[--C-:B------:R-:W-:Y:S01]  /*6be0*/  @!P0 IMAD.IADD R13, R13, 0x1, -R0.reuse ;  /* 0x000000010d0d8824 */ /* 0x100fe200078e0a00 */
[----:B------:R-:W-:Y:S01]  /*6bf0*/  ISETP.GE.AND P0, PT, R6, RZ, PT ;  /* 0x000000ff0600720c */ /* 0x000fe20003f06270 */
[----:B------:R-:W-:Y:S01]  /*6c00*/  STL [R1+0x162c], R20 ;  /* 0x00162c1401007387 */ /* 0x000fe20000100800 */
[--C-:B------:R-:W-:Y:S01]  /*6c10*/  @!P2 IMAD.IADD R4, R4, 0x1, -R0.reuse ;  /* 0x000000010404a824 */ /* 0x100fe200078e0a00 */
[C---:B------:R-:W-:Y:S01]  /*6c20*/  ISETP.GT.U32.AND P2, PT, R0.reuse, R3, PT ;  /* 0x000000030000720c */ /* 0x040fe20003f44070 */
[----:B------:R-:W-:Y:S01]  /*6c30*/  IMAD.MOV R11, RZ, RZ, -R11 ;  /* 0x000000ffff0b7224 */ /* 0x000fe200078e0a0b */
[----:B------:R0:W-:Y:S01]  /*6c40*/  STL [R1+0x110], R2 ;  /* 0x0001100201007387 */ /* 0x0001e20000100800 */
[--C-:B------:R-:W-:Y:S01]  /*6c50*/  @!P4 IMAD.IADD R23, R23, 0x1, -R0.reuse ;  /* 0x000000011717c824 */ /* 0x100fe200078e0a00 */
[----:B------:R-:W-:Y:S01]  /*6c60*/  ISETP.GE.AND P4, PT, R7, RZ, PT ;  /* 0x000000ff0700720c */ /* 0x000fe20003f86270 */
[C---:B------:R-:W-:Y:S01]  /*6c70*/  IMAD R15, R0.reuse, R11, R15 ;  /* 0x0000000b000f7224 */ /* 0x040fe200078e020f */
[----:B------:R-:W-:Y:S01]  /*6c80*/  IABS R11, R8 ;  /* 0x00000008000b7213 */ /* 0x000fe20000000000 */
[----:B------:R-:W-:Y:S01]  /*6c90*/  @!P5 IMAD.MOV R23, RZ, RZ, -R23 ;  /* 0x000000ffff17d224 */ /* 0x000fe200078e0a17 */
[----:B------:R-:W-:Y:S01]  /*6ca0*/  IABS R7, R14 ;  /* 0x0000000e00077213 */ /* 0x000fe20000000000 */
[----:B------:R-:W-:Y:S01]  /*6cb0*/  @!P1 IMAD.IADD R9, R9, 0x1, -R0 ;  /* 0x0000000109099824 */ /* 0x000fe200078e0a00 */
[----:B------:R-:W-:Y:S01]  /*6cc0*/  ISETP.GT.U32.AND P5, PT, R0, R15, PT ;  /* 0x0000000f0000720c */ /* 0x000fe20003fa4070 */
[----:B0-----:R-:W-:Y:S01]  /*6cd0*/  IMAD.MOV.U32 R2, RZ, RZ, R13 ;  /* 0x000000ffff027224 */ /* 0x001fe200078e000d */
[----:B------:R-:W-:Y:S01]  /*6ce0*/  ISETP.GE.AND P1, PT, R5, RZ, PT ;  /* 0x000000ff0500720c */ /* 0x000fe20003f26270 */
[----:B------:R-:W-:Y:S01]  /*6cf0*/  IMAD.HI.U32 R13, R24, R12, RZ ;  /* 0x0000000c180d7227 */ /* 0x000fe200078e00ff */
[----:B------:R-:W-:-:S02]  /*6d00*/  LOP3.LUT R5, R10, 0x2e, RZ, 0xfc, !PT ;  /* 0x0000002e0a057812 */ /* 0x000fc400078efcff */
[----:B------:R-:W-:Y:S01]  /*6d10*/  LOP3.LUT R18, R10, 0xe, RZ, 0xfc, !PT ;  /* 0x0000000e0a127812 */ /* 0x000fe200078efcff */
[----:B------:R-:W-:Y:S01]  /*6d20*/  IMAD.MOV R13, RZ, RZ, -R13 ;  /* 0x000000ffff0d7224 */ /* 0x000fe200078e0a0d */
[----:B------:R-:W-:Y:S01]  /*6d30*/  IABS R6, R5 ;  /* 0x0000000500067213 */ /* 0x000fe20000000000 */
[----:B------:R-:W-:Y:S01]  /*6d40*/  @!P6 IMAD.MOV R2, RZ, RZ, -R2 ;  /* 0x000000ffff02e224 */ /* 0x000fe200078e0a02 */
[C---:B------:R-:W-:Y:S01]  /*6d50*/  ISETP.GT.U32.AND P6, PT, R0.reuse, R4, PT ;  /* 0x000000040000720c */ /* 0x040fe20003fc4070 */
[----:B------:R-:W-:Y:S01]  /*6d60*/  IMAD R13, R0, R13, R12 ;  /* 0x0000000d000d7224 */ /* 0x000fe200078e020c */
[----:B------:R-:W-:Y:S01]  /*6d70*/  LOP3.LUT R20, R10, 0xa, RZ, 0xfc, !PT ;  /* 0x0000000a0a147812 */ /* 0x000fe200078efcff */
[--C-:B------:R-:W-:Y:S01]  /*6d80*/  @!P2 IMAD.IADD R3, R3, 0x1, -R0.reuse ;  /* 0x000000010303a824 */ /* 0x100fe200078e0a00 */
[----:B------:R0:W-:Y:S01]  /*6d90*/  STL [R1+0x108], R2 ;  /* 0x0001080201007387 */ /* 0x0001e20000100800 */
[----:B------:R-:W-:Y:S01]  /*6da0*/  @!P5 IMAD.IADD R15, R15, 0x1, -R0 ;  /* 0x000000010f0fd824 */ /* 0x000fe200078e0a00 */
[C---:B------:R-:W-:Y:S01]  /*6db0*/  ISETP.GT.U32.AND P2, PT, R0.reuse, R13, PT ;  /* 0x0000000d0000720c */ /* 0x040fe20003f44070 */
[----:B------:R-:W-:Y:S01]  /*6dc0*/  @!P0 IMAD.MOV R3, RZ, RZ, -R3 ;  /* 0x000000ffff038224 */ /* 0x000fe200078e0a03 */
[----:B------:R1:W-:Y:S02]  /*6dd0*/  STL [R1+0x1620], R23 ;  /* 0x0016201701007387 */ /* 0x0003e40000100800 */
[----:B------:R-:W-:-:S03]  /*6de0*/  ISETP.GT.U32.AND P5, PT, R0, R15, PT ;  /* 0x0000000f0000720c */ /* 0x000fc60003fa4070 */
[----:B------:R-:W-:Y:S01]  /*6df0*/  @!P6 IMAD.IADD R4, R4, 0x1, -R0 ;  /* 0x000000010404e824 */ /* 0x000fe200078e0a00 */
[----:B------:R-:W-:Y:S01]  /*6e00*/  ISETP.GE.AND P6, PT, R5, RZ, PT ;  /* 0x000000ff0500720c */ /* 0x000fe20003fc6270 */
[----:B0-----:R-:W-:Y:S02]  /*6e10*/  IMAD.MOV.U32 R2, RZ, RZ, R9 ;  /* 0x000000ffff027224 */ /* 0x001fe400078e0009 */
[----:B------:R-:W-:Y:S01]  /*6e20*/  IMAD.HI.U32 R9, R24, R6, RZ ;  /* 0x0000000618097227 */ /* 0x000fe200078e00ff */
[----:B-1----:R-:W-:-:S03]  /*6e30*/  LOP3.LUT R23, R10, 0xc, RZ, 0xfc, !PT ;  /* 0x0000000c0a177812 */ /* 0x002fc600078efcff */
[----:B------:R-:W-:Y:S01]  /*6e40*/  @!P2 IMAD.IADD R13, R13, 0x1, -R0 ;  /* 0x000000010d0da824 */ /* 0x000fe200078e0a00 */
[----:B------:R-:W-:Y:S01]  /*6e50*/  ISETP.GE.AND P2, PT, R8, RZ, PT ;  /* 0x000000ff0800720c */ /* 0x000fe20003f46270 */
[----:B------:R-:W-:Y:S01]  /*6e60*/  IMAD.MOV R12, RZ, RZ, -R9 ;  /* 0x000000ffff0c7224 */ /* 0x000fe200078e0a09 */
[----:B------:R-:W-:Y:S01]  /*6e70*/  LOP3.LUT R8, R10, 0x26, RZ, 0xfc, !PT ;  /* 0x000000260a087812 */ /* 0x000fe200078efcff */
[----:B------:R-:W-:-:S04]  /*6e80*/  IMAD.HI.U32 R9, R24, R11, RZ ;  /* 0x0000000b18097227 */ /* 0x000fc800078e00ff */
[----:B------:R-:W-:Y:S01]  /*6e90*/  @!P4 IMAD.MOV R4, RZ, RZ, -R4 ;  /* 0x000000ffff04c224 */ /* 0x000fe200078e0a04 */
[----:B------:R-:W-:Y:S01]  /*6ea0*/  ISETP.GT.U32.AND P4, PT, R0, R13, PT ;  /* 0x0000000d0000720c */ /* 0x000fe20003f84070 */
[----:B------:R-:W-:-:S04]  /*6eb0*/  IMAD.HI.U32 R5, R24, R7, RZ ;  /* 0x0000000718057227 */ /* 0x000fc800078e00ff */
[----:B------:R-:W-:Y:S02]  /*6ec0*/  IMAD.MOV R9, RZ, RZ, -R9 ;  /* 0x000000ffff097224 */ /* 0x000fe400078e0a09 */
[----:B------:R-:W-:Y:S02]  /*6ed0*/  IMAD.MOV R5, RZ, RZ, -R5 ;  /* 0x000000ffff057224 */ /* 0x000fe400078e0a05 */
[----:B------:R-:W-:Y:S01]  /*6ee0*/  IMAD R11, R0, R9, R11 ;  /* 0x00000009000b7224 */ /* 0x000fe200078e020b */
[----:B------:R-:W-:Y:S01]  /*6ef0*/  LOP3.LUT R9, R10, 0x28, RZ, 0xfc, !PT ;  /* 0x000000280a097812 */ /* 0x000fe200078efcff */
[C---:B------:R-:W-:Y:S02]  /*6f00*/  IMAD R6, R0.reuse, R12, R6 ;  /* 0x0000000c00067224 */ /* 0x040fe400078e0206 */
[--C-:B------:R-:W-:Y:S01]  /*6f10*/  @!P5 IMAD.IADD R15, R15, 0x1, -R0.reuse ;  /* 0x000000010f0fd824 */ /* 0x100fe200078e0a00 */
[C---:B------:R-:W-:Y:S01]  /*6f20*/  ISETP.GT.U32.AND P5, PT, R0.reuse, R11, PT ;  /* 0x0000000b0000720c */ /* 0x040fe20003fa4070 */
[C---:B------:R-:W-:Y:S01]  /*6f30*/  IMAD R7, R0.reuse, R5, R7 ;  /* 0x0000000500077224 */ /* 0x040fe200078e0207 */
[C---:B------:R-:W-:Y:S01]  /*6f40*/  ISETP.GT.U32.AND P0, PT, R0.reuse, R6, PT ;  /* 0x000000060000720c */ /* 0x040fe20003f04070 */
[----:B------:R-:W-:Y:S01]  /*6f50*/  @!P4 IMAD.IADD R13, R13, 0x1, -R0 ;  /* 0x000000010d0dc824 */ /* 0x000fe200078e0a00 */
[----:B------:R-:W-:Y:S01]  /*6f60*/  IABS R12, R9 ;  /* 0x00000009000c7213 */ /* 0x000fe20000000000 */
[----:B------:R-:W-:Y:S01]  /*6f70*/  @!P3 IMAD.MOV R2, RZ, RZ, -R2 ;  /* 0x000000ffff02b224 */ /* 0x000fe200078e0a02 */
[----:B------:R-:W-:Y:S01]  /*6f80*/  ISETP.GT.U32.AND P4, PT, R0, R7, PT ;  /* 0x000000070000720c */ /* 0x000fe20003f84070 */
[----:B------:R-:W-:Y:S01]  /*6f90*/  IMAD.MOV.U32 R16, RZ, RZ, R13 ;  /* 0x000000ffff107224 */ /* 0x000fe200078e000d */
[----:B------:R-:W-:-:S02]  /*6fa0*/  IABS R5, R8 ;  /* 0x0000000800057213 */ /* 0x000fc40000000000 */
[----:B------:R0:W-:Y:S01]  /*6fb0*/  STL [R1+0xf8], R2 ;  /* 0x0000f80201007387 */ /* 0x0001e20000100800 */
[----:B------:R-:W-:Y:S02]  /*6fc0*/  ISETP.GE.AND P3, PT, R17, RZ, PT ;  /* 0x000000ff1100720c */ /* 0x000fe40003f66270 */
[--C-:B------:R-:W-:Y:S01]  /*6fd0*/  @!P5 IMAD.IADD R11, R11, 0x1, -R0.reuse ;  /* 0x000000010b0bd824 */ /* 0x100fe200078e0a00 */
[----:B------:R-:W-:Y:S01]  /*6fe0*/  STL [R1+0x1630], R3 ;  /* 0x0016300301007387 */ /* 0x000fe20000100800 */
[----:B------:R-:W-:Y:S02]  /*6ff0*/  @!P0 IMAD.IADD R6, R6, 0x1, -R0 ;  /* 0x0000000106068824 */ /* 0x000fe400078e0a00 */
[----:B------:R-:W-:Y:S01]  /*7000*/  IMAD.HI.U32 R13, R24, R5, RZ ;  /* 0x00000005180d7227 */ /* 0x000fe200078e00ff */
[C---:B------:R-:W-:Y:S01]  /*7010*/  ISETP.GT.U32.AND P5, PT, R0.reuse, R11, PT ;  /* 0x0000000b0000720c */ /* 0x040fe20003fa4070 */
[----:B------:R1:W-:Y:S01]  /*7020*/  STL [R1+0x1634], R4 ;  /* 0x0016340401007387 */ /* 0x0003e20000100800 */
[----:B------:R-:W-:Y:S01]  /*7030*/  ISETP.GT.U32.AND P0, PT, R0, R6, PT ;  /* 0x000000060000720c */ /* 0x000fe20003f04070 */
[----:B0-----:R-:W-:-:S02]  /*7040*/  IMAD.MOV.U32 R2, RZ, RZ, R15 ;  /* 0x000000ffff027224 */ /* 0x001fc400078e000f */
[----:B------:R-:W-:Y:S02]  /*7050*/  @!P4 IMAD.IADD R7, R7, 0x1, -R0 ;  /* 0x000000010707c824 */ /* 0x000fe400078e0a00 */
[----:B------:R-:W-:Y:S01]  /*7060*/  @!P1 IMAD.MOV R2, RZ, RZ, -R2 ;  /* 0x000000ffff029224 */ /* 0x000fe200078e0a02 */
[----:B------:R-:W-:Y:S01]  /*7070*/  ISETP.GE.AND P1, PT, R14, RZ, PT ;  /* 0x000000ff0e00720c */ /* 0x000fe20003f26270 */
[----:B------:R-:W-:Y:S01]  /*7080*/  IMAD.HI.U32 R14, R24, R12, RZ ;  /* 0x0000000c180e7227 */ /* 0x000fe200078e00ff */
[----:B------:R-:W-:Y:S02]  /*7090*/  ISETP.GT.U32.AND P4, PT, R0, R7, PT ;  /* 0x000000070000720c */ /* 0x000fe40003f84070 */
[----:B------:R0:W-:Y:S01]  /*70a0*/  STL [R1+0x1638], R2 ;  /* 0x0016380201007387 */ /* 0x0001e20000100800 */
[----:B------:R-:W-:Y:S01]  /*70b0*/  IMAD.MOV R14, RZ, RZ, -R14 ;  /* 0x000000ffff0e7224 */ /* 0x000fe200078e0a0e */
[----:B-1----:R-:W-:Y:S01]  /*70c0*/  LOP3.LUT R4, R10, 0x6, RZ, 0xfc, !PT ;  /* 0x000000060a047812 */ /* 0x002fe200078efcff */
[----:B------:R-:W-:-:S02]  /*70d0*/  IMAD.MOV R13, RZ, RZ, -R13 ;  /* 0x000000ffff0d7224 */ /* 0x000fc400078e0a0d */
[C---:B------:R-:W-:Y:S01]  /*70e0*/  IMAD R12, R0.reuse, R14, R12 ;  /* 0x0000000e000c7224 */ /* 0x040fe200078e020c */
[----:B------:R-:W-:Y:S01]  /*70f0*/  IABS R29, R4 ;  /* 0x00000004001d7213 */ /* 0x000fe20000000000 */
[----:B------:R-:W-:Y:S01]  /*7100*/  IMAD R5, R0, R13, R5 ;  /* 0x0000000d00057224 */ /* 0x000fe200078e0205 */
[----:B------:R-:W-:Y:S01]  /*7110*/  LOP3.LUT R13, R10, 0x20, RZ, 0xfc, !PT ;  /* 0x000000200a0d7812 */ /* 0x000fe200078efcff */
[--C-:B------:R-:W-:Y:S01]  /*7120*/  @!P5 IMAD.IADD R11, R11, 0x1, -R0.reuse ;  /* 0x000000010b0bd824 */ /* 0x100fe200078e0a00 */
[----:B------:R-:W-:Y:S01]  /*7130*/  ISETP.GT.U32.AND P5, PT, R0, R12, PT ;  /* 0x0000000c0000720c */ /* 0x000fe20003fa4070 */
[--C-:B------:R-:W-:Y:S01]  /*7140*/  @!P0 IMAD.IADD R6, R6, 0x1, -R0.reuse ;  /* 0x0000000106068824 */ /* 0x100fe200078e0a00 */
[----:B------:R-:W-:Y:S01]  /*7150*/  ISETP.GE.AND P0, PT, R8, RZ, PT ;  /* 0x000000ff0800720c */ /* 0x000fe20003f06270 */
[----:B------:R-:W-:Y:S01]  /*7160*/  @!P4 IMAD.IADD R7, R7, 0x1, -R0 ;  /* 0x000000010707c824 */ /* 0x000fe200078e0a00 */
[----:B------:R-:W-:Y:S01]  /*7170*/  ISETP.GT.U32.AND P4, PT, R0, R5, PT ;  /* 0x000000050000720c */ /* 0x000fe20003f84070 */
[----:B------:R-:W-:Y:S01]  /*7180*/  @!P3 IMAD.MOV R16, RZ, RZ, -R16 ;  /* 0x000000ffff10b224 */ /* 0x000fe200078e0a10 */
[----:B------:R-:W-:Y:S01]  /*7190*/  ISETP.GE.AND P3, PT, R9, RZ, PT ;  /* 0x000000ff0900720c */ /* 0x000fe20003f66270 */
[----:B------:R-:W-:Y:S01]  /*71a0*/  IMAD.MOV.U32 R3, RZ, RZ, R6 ;  /* 0x000000ffff037224 */ /* 0x000fe200078e0006 */
[C---:B------:R-:W-:Y:S01]  /*71b0*/  LOP3.LUT R9, R10.reuse, 0x24, RZ, 0xfc, !PT ;  /* 0x000000240a097812 */ /* 0x040fe200078efcff */
[----:B0-----:R-:W-:Y:S01]  /*71c0*/  IMAD.MOV.U32 R2, RZ, RZ, R11 ;  /* 0x000000ffff027224 */ /* 0x001fe200078e000b */
[----:B------:R-:W-:Y:S01]  /*71d0*/  LOP3.LUT R8, R10, 0x22, RZ, 0xfc, !PT ;  /* 0x000000220a087812 */ /* 0x000fe200078efcff */
[----:B------:R-:W-:Y:S01]  /*71e0*/  @!P6 IMAD.MOV R3, RZ, RZ, -R3 ;  /* 0x000000ffff03e224 */ /* 0x000fe200078e0a03 */
[----:B------:R-:W-:Y:S01]  /*71f0*/  ISETP.GE.AND P6, PT, R9, RZ, PT ;  /* 0x000000ff0900720c */ /* 0x000fe20003fc6270 */
[----:B------:R-:W-:Y:S01]  /*7200*/  @!P2 IMAD.MOV R2, RZ, RZ, -R2 ;  /* 0x000000ffff02a224 */ /* 0x000fe200078e0a02 */
[----:B------:R-:W-:Y:S01]  /*7210*/  IABS R9, R9 ;  /* 0x0000000900097213 */ /* 0x000fe20000000000 */
[--C-:B------:R-:W-:Y:S01]  /*7220*/  @!P5 IMAD.IADD R12, R12, 0x1, -R0.reuse ;  /* 0x000000010c0cd824 */ /* 0x100fe200078e0a00 */
[----:B------:R0:W-:Y:S01]  /*7230*/  STL [R1+0x1c], R16 ;  /* 0x00001c1001007387 */ /* 0x0001e20000100800 */
[----:B------:R-:W-:Y:S01]  /*7240*/  ISETP.GE.AND P2, PT, R8, RZ, PT ;  /* 0x000000ff0800720c */ /* 0x000fe20003f46270 */
[----:B------:R-:W-:Y:S01]  /*7250*/  @!P4 IMAD.IADD R5, R5, 0x1, -R0 ;  /* 0x000000010505c824 */ /* 0x000fe200078e0a00 */
[----:B------:R-:W-:Y:S01]  /*7260*/  IABS R8, R8 ;  /* 0x0000000800087213 */ /* 0x000fe20000000000 */
[----:B------:R1:W-:Y:S01]  /*7270*/  STL [R1+0x34], R3 ;  /* 0x0000340301007387 */ /* 0x0003e20000100800 */
[----:B------:R-:W-:-:S02]  /*7280*/  ISETP.GT.U32.AND P5, PT, R0, R12, PT ;  /* 0x0000000c0000720c */ /* 0x000fc40003fa4070 */
[----:B------:R-:W-:Y:S01]  /*7290*/  ISETP.GT.U32.AND P4, PT, R0, R5, PT ;  /* 0x000000050000720c */ /* 0x000fe20003f84070 */
[----:B------:R2:W-:Y:S01]  /*72a0*/  STL [R1+0x3c], R2 ;  /* 0x00003c0201007387 */ /* 0x0005e20000100800 */
[----:B------:R-:W-:Y:S01]  /*72b0*/  IMAD.HI.U32 R11, R24, R8, RZ ;  /* 0x00000008180b7227 */ /* 0x000fe200078e00ff */
[C---:B------:R-:W-:Y:S02]  /*72c0*/  LOP3.LUT R6, R10.reuse, 0x1e, RZ, 0xfc, !PT ;  /* 0x0000001e0a067812 */ /* 0x040fe400078efcff */
[C---:B0-----:R-:W-:Y:S01]  /*72d0*/  LOP3.LUT R16, R10.reuse, 0x8, RZ, 0xfc, !PT ;  /* 0x000000080a107812 */ /* 0x041fe200078efcff */
[----:B------:R-:W-:Y:S01]  /*72e0*/  IMAD.MOV R11, RZ, RZ, -R11 ;  /* 0x000000ffff0b7224 */ /* 0x000fe200078e0a0b */
[----:B------:R-:W-:Y:S02]  /*72f0*/  IABS R14, R6 ;  /* 0x00000006000e7213 */ /* 0x000fe40000000000 */
[----:B-1----:R-:W-:Y:S01]  /*7300*/  LOP3.LUT R3, R10, 0x4, RZ, 0xfc, !PT ;  /* 0x000000040a037812 */ /* 0x002fe200078efcff */
[----:B------:R-:W-:-:S02]  /*7310*/  IMAD R11, R0, R11, R8 ;  /* 0x0000000b000b7224 */ /* 0x000fc400078e0208 */
[----:B--2---:R-:W-:Y:S02]  /*7320*/  IMAD.MOV.U32 R2, RZ, RZ, R7 ;  /* 0x000000ffff027224 */ /* 0x004fe400078e0007 */
[----:B------:R-:W-:-:S04]  /*7330*/  IMAD.HI.U32 R7, R24, R9, RZ ;  /* 0x0000000918077227 */ /* 0x000fc800078e00ff */
[----:B------:R-:W-:Y:S02]  /*7340*/  IMAD.MOV R7, RZ, RZ, -R7 ;  /* 0x000000ffff077224 */ /* 0x000fe400078e0a07 */
[----:B------:R-:W-:Y:S01]  /*7350*/  @!P1 IMAD.MOV R2, RZ, RZ, -R2 ;  /* 0x000000ffff029224 */ /* 0x000fe200078e0a02 */
[----:B------:R-:W-:Y:S01]  /*7360*/  ISETP.GE.AND P1, PT, R13, RZ, PT ;  /* 0x000000ff0d00720c */ /* 0x000fe20003f26270 */
[----:B------:R-:W-:Y:S01]  /*7370*/  IMAD R9, R0, R7, R9 ;  /* 0x0000000700097224 */ /* 0x000fe200078e0209 */
[----:B------:R-:W-:Y:S01]  /*7380*/  IABS R13, R13 ;  /* 0x0000000d000d7213 */ /* 0x000fe20000000000 */
[--C-:B------:R-:W-:Y:S01]  /*7390*/  @!P5 IMAD.IADD R12, R12, 0x1, -R0.reuse ;  /* 0x000000010c0cd824 */ /* 0x100fe200078e0a00 */
[----:B------:R0:W-:Y:S01]  /*73a0*/  STL [R1+0x70], R2 ;  /* 0x0000700201007387 */ /* 0x0001e20000100800 */
[----:B------:R-:W-:Y:S01]  /*73b0*/  @!P4 IMAD.IADD R5, R5, 0x1, -R0 ;  /* 0x000000010505c824 */ /* 0x000fe200078e0a00 */
[----:B------:R-:W-:Y:S01]  /*73c0*/  ISETP.GT.U32.AND P5, PT, R0, R9, PT ;  /* 0x000000090000720c */ /* 0x000fe20003fa4070 */
[----:B------:R-:W-:Y:S01]  /*73d0*/  IMAD.HI.U32 R15, R24, R13, RZ ;  /* 0x0000000d180f7227 */ /* 0x000fe200078e00ff */
[----:B------:R-:W-:-:S03]  /*73e0*/  ISETP.GT.U32.AND P4, PT, R0, R11, PT ;  /* 0x0000000b0000720c */ /* 0x000fc60003f84070 */
[----:B------:R-:W-:Y:S02]  /*73f0*/  IMAD.MOV R15, RZ, RZ, -R15 ;  /* 0x000000ffff0f7224 */ /* 0x000fe400078e0a0f */
[----:B------:R-:W-:-:S04]  /*7400*/  IMAD.HI.U32 R7, R24, R14, RZ ;  /* 0x0000000e18077227 */ /* 0x000fc800078e00ff */
[C---:B------:R-:W-:Y:S02]  /*7410*/  IMAD R13, R0.reuse, R15, R13 ;  /* 0x0000000f000d7224 */ /* 0x040fe400078e020d */
[--C-:B------:R-:W-:Y:S02]  /*7420*/  @!P5 IMAD.IADD R9, R9, 0x1, -R0.reuse ;  /* 0x000000010909d824 */ /* 0x100fe400078e0a00 */
[----:B------:R-:W-:Y:S01]  /*7430*/  IMAD.MOV R7, RZ, RZ, -R7 ;  /* 0x000000ffff077224 */ /* 0x000fe200078e0a07 */
[C---:B------:R-:W-:Y:S01]  /*7440*/  ISETP.GT.U32.AND P5, PT, R0.reuse, R13, PT ;  /* 0x0000000d0000720c */ /* 0x040fe20003fa4070 */
[----:B------:R-:W-:Y:S01]  /*7450*/  @!P4 IMAD.IADD R11, R11, 0x1, -R0 ;  /* 0x000000010b0bc824 */ /* 0x000fe200078e0a00 */
[----:B------:R-:W-:Y:S01]  /*7460*/  ISETP.GT.U32.AND P4, PT, R0, R9, PT ;  /* 0x000000090000720c */ /* 0x000fe20003f84070 */
[----:B0-----:R-:W-:Y:S01]  /*7470*/  IMAD.MOV.U32 R2, RZ, RZ, R12 ;  /* 0x000000ffff027224 */ /* 0x001fe200078e000c */
[----:B------:R-:W-:Y:S01]  /*7480*/  LOP3.LUT R12, R10, 0x1a, RZ, 0xfc, !PT ;  /* 0x0000001a0a0c7812 */ /* 0x000fe200078efcff */
[----:B------:R-:W-:Y:S01]  /*7490*/  IMAD R14, R0, R7, R14 ;  /* 0x00000007000e7224 */ /* 0x000fe200078e020e */
[----:B------:R-:W-:Y:S01]  /*74a0*/  LOP3.LUT R7, R10, 0x1c, RZ, 0xfc, !PT ;  /* 0x0000001c0a077812 */ /* 0x000fe200078efcff */
[----:B------:R-:W-:Y:S01]  /*74b0*/  @!P3 IMAD.MOV R2, RZ, RZ, -R2 ;  /* 0x000000ffff02b224 */ /* 0x000fe200078e0a02 */
[----:B------:R-:W-:-:S02]  /*74c0*/  IABS R17, R12 ;  /* 0x0000000c00117213 */ /* 0x000fc40000000000 */
[----:B------:R-:W-:Y:S02]  /*74d0*/  IABS R15, R7 ;  /* 0x00000007000f7213 */ /* 0x000fe40000000000 */
[----:B------:R0:W-:Y:S01]  /*74e0*/  STL [R1+0x38], R2 ;  /* 0x0000380201007387 */ /* 0x0001e20000100800 */
[--C-:B------:R-:W-:Y:S01]  /*74f0*/  @!P5 IMAD.IADD R13, R13, 0x1, -R0.reuse ;  /* 0x000000010d0dd824 */ /* 0x100fe200078e0a00 */
[C---:B------:R-:W-:Y:S01]  /*7500*/  ISETP.GT.U32.AND P5, PT, R0.reuse, R11, PT ;  /* 0x0000000b0000720c */ /* 0x040fe20003fa4070 */
[----:B------:R-:W-:Y:S01]  /*7510*/  @!P4 IMAD.IADD R9, R9, 0x1, -R0 ;  /* 0x000000010909c824 */ /* 0x000fe200078e0a00 */
[----:B------:R-:W-:Y:S01]  /*7520*/  ISETP.GT.U32.AND P4, PT, R0, R14, PT ;  /* 0x0000000e0000720c */ /* 0x000fe20003f84070 */
[----:B------:R-:W-:Y:S01]  /*7530*/  IMAD.HI.U32 R8, R24, R17, RZ ;  /* 0x0000001118087227 */ /* 0x000fe200078e00ff */
[----:B------:R-:W-:-:S03]  /*7540*/  ISETP.GE.AND P3, PT, R6, RZ, PT ;  /* 0x000000ff0600720c */ /* 0x000fc60003f66270 */
[----:B------:R-:W-:Y:S02]  /*7550*/  IMAD.MOV R8, RZ, RZ, -R8 ;  /* 0x000000ffff087224 */ /* 0x000fe400078e0a08 */
[----:B0-----:R-:W-:Y:S02]  /*7560*/  IMAD.MOV.U32 R2, RZ, RZ, R5 ;  /* 0x000000ffff027224 */ /* 0x001fe400078e0005 */
[----:B------:R-:W-:-:S04]  /*7570*/  IMAD.HI.U32 R5, R24, R15, RZ ;  /* 0x0000000f18057227 */ /* 0x000fc800078e00ff */
[----:B------:R-:W-:Y:S02]  /*7580*/  IMAD.MOV R5, RZ, RZ, -R5 ;  /* 0x000000ffff057224 */ /* 0x000fe400078e0a05 */
[----:B------:R-:W-:Y:S02]  /*7590*/  @!P5 IMAD.IADD R11, R11, 0x1, -R0 ;  /* 0x000000010b0bd824 */ /* 0x000fe400078e0a00 */
[C---:B------:R-:W-:Y:S02]  /*75a0*/  IMAD R15, R0.reuse, R5, R15 ;  /* 0x00000005000f7224 */ /* 0x040fe400078e020f */
[C---:B------:R-:W-:Y:S02]  /*75b0*/  IMAD R17, R0.reuse, R8, R17 ;  /* 0x0000000800117224 */ /* 0x040fe400078e0211 */
[----:B------:R-:W-:Y:S01]  /*75c0*/  @!P0 IMAD.MOV R2, RZ, RZ, -R2 ;  /* 0x000000ffff028224 */ /* 0x000fe200078e0a02 */
[----:B------:R-:W-:Y:S01]  /*75d0*/  ISETP.GT.U32.AND P5, PT, R0, R15, PT ;  /* 0x0000000f0000720c */ /* 0x000fe20003fa4070 */
[----:B------:R-:W-:Y:S01]  /*75e0*/  @!P4 IMAD.IADD R14, R14, 0x1, -R0 ;  /* 0x000000010e0ec824 */ /* 0x000fe200078e0a00 */
[----:B------:R-:W-:Y:S01]  /*75f0*/  ISETP.GT.U32.AND P0, PT, R0, R13, PT ;  /* 0x0000000d0000720c */ /* 0x000fe20003f04070 */
[----:B------:R-:W-:Y:S01]  /*7600*/  IMAD.HI.U32 R6, R24, R21, RZ ;  /* 0x0000001518067227 */ /* 0x000fe200078e00ff */
[----:B------:R-:W-:Y:S01]  /*7610*/  ISETP.GT.U32.AND P4, PT, R0, R17, PT ;  /* 0x000000110000720c */ /* 0x000fe20003f84070 */
[----:B------:R0:W-:Y:S02]  /*7620*/  STL [R1+0x24], R2 ;  /* 0x0000240201007387 */ /* 0x0001e40000100800 */
[----:B------:R-:W-:-:S02]  /*7630*/  IMAD.MOV R6, RZ, RZ, -R6 ;  /* 0x000000ffff067224 */ /* 0x000fc400078e0a06 */
[----:B------:R-:W-:-:S04]  /*7640*/  IMAD.HI.U32 R5, R24, R22, RZ ;  /* 0x0000001618057227 */ /* 0x000fc800078e00ff */
[----:B------:R-:W-:Y:S01]  /*7650*/  IMAD R21, R0, R6, R21 ;  /* 0x0000000600157224 */ /* 0x000fe200078e0215 */
[----:B0-----:R-:W-:Y:S01]  /*7660*/  LOP3.LUT R2, R10, 0x14, RZ, 0xfc, !PT ;  /* 0x000000140a027812 */ /* 0x001fe200078efcff */
[--C-:B------:R-:W-:Y:S02]  /*7670*/  @!P5 IMAD.IADD R15, R15, 0x1, -R0.reuse ;  /* 0x000000010f0fd824 */ /* 0x100fe400078e0a00 */
[--C-:B------:R-:W-:Y:S01]  /*7680*/  @!P0 IMAD.IADD R13, R13, 0x1, -R0.reuse ;  /* 0x000000010d0d8824 */ /* 0x100fe200078e0a00 */
[----:B------:R-:W-:Y:S01]  /*7690*/  IABS R19, R2 ;  /* 0x0000000200137213 */ /* 0x000fe20000000000 */
[----:B------:R-:W-:Y:S01]  /*76a0*/  @!P4 IMAD.IADD R17, R17, 0x1, -R0 ;  /* 0x000000011111c824 */ /* 0x000fe200078e0a00 */
[----:B------:R-:W-:Y:S01]  /*76b0*/  ISETP.GE.AND P0, PT, R7, RZ, PT ;  /* 0x000000ff0700720c */ /* 0x000fe20003f06270 */
[----:B------:R-:W-:Y:S01]  /*76c0*/  @!P6 IMAD.MOV R9, RZ, RZ, -R9 ;  /* 0x000000ffff09e224 */ /* 0x000fe200078e0a09 */
[C---:B------:R-:W-:Y:S01]  /*76d0*/  ISETP.GT.U32.AND P5, PT, R0.reuse, R21, PT ;  /* 0x000000150000720c */ /* 0x040fe20003fa4070 */
[----:B------:R-:W-:Y:S01]  /*76e0*/  IMAD.MOV R5, RZ, RZ, -R5 ;  /* 0x000000ffff057224 */ /* 0x000fe200078e0a05 */
[----:B------:R-:W-:Y:S01]  /*76f0*/  ISETP.GT.U32.AND P6, PT, R0, R15, PT ;  /* 0x0000000f0000720c */ /* 0x000fe20003fc4070 */
[----:B------:R-:W-:Y:S01]  /*7700*/  IMAD.HI.U32 R7, R24, R19, RZ ;  /* 0x0000001318077227 */ /* 0x000fe200078e00ff */
[----:B------:R-:W-:Y:S01]  /*7710*/  STL [R1+0x58], R2 ;  /* 0x0000580201007387 */ /* 0x000fe20000100800 */
[----:B------:R-:W-:-:S02]  /*7720*/  ISETP.GT.U32.AND P4, PT, R0, R14, PT ;  /* 0x0000000e0000720c */ /* 0x000fc40003f84070 */
[----:B------:R-:W-:Y:S01]  /*7730*/  @!P2 IMAD.MOV R11, RZ, RZ, -R11 ;  /* 0x000000ffff0ba224 */ /* 0x000fe200078e0a0b */
[----:B------:R0:W-:Y:S01]  /*7740*/  STL [R1+0x1684], R25 ;  /* 0x0016841901007387 */ /* 0x0001e20000100800 */
[C---:B------:R-:W-:Y:S01]  /*7750*/  IMAD R22, R0.reuse, R5, R22 ;  /* 0x0000000500167224 */ /* 0x040fe200078e0216 */
[C---:B------:R-:W-:Y:S01]  /*7760*/  ISETP.GT.U32.AND P2, PT, R0.reuse, R17, PT ;  /* 0x000000110000720c */ /* 0x040fe20003f44070 */
[----:B------:R-:W-:Y:S01]  /*7770*/  IMAD.MOV R7, RZ, RZ, -R7 ;  /* 0x000000ffff077224 */ /* 0x000fe200078e0a07 */
[----:B------:R-:W-:Y:S01]  /*7780*/  IABS R5, R25 ;  /* 0x0000001900057213 */ /* 0x000fe20000000000 */
[----:B------:R1:W-:Y:S01]  /*7790*/  STL [R1+0x163c], R9 ;  /* 0x00163c0901007387 */ /* 0x0003e20000100800 */
[--C-:B------:R-:W-:Y:S02]  /*77a0*/  @!P5 IMAD.IADD R21, R21, 0x1, -R0.reuse ;  /* 0x000000011515d824 */ /* 0x100fe400078e0a00 */
[----:B------:R-:W-:Y:S01]  /*77b0*/  IMAD R19, R0, R7, R19 ;  /* 0x0000000700137224 */ /* 0x000fe200078e0213 */
[----:B------:R-:W-:Y:S01]  /*77c0*/  IABS R7, R18 ;  /* 0x0000001200077213 */ /* 0x000fe20000000000 */
[----:B------:R-:W-:Y:S01]  /*77d0*/  IMAD.HI.U32 R8, R24, R5, RZ ;  /* 0x0000000518087227 */ /* 0x000fe200078e00ff */
[----:B------:R-:W-:Y:S01]  /*77e0*/  ISETP.GT.U32.AND P5, PT, R0, R21, PT ;  /* 0x000000150000720c */ /* 0x000fe20003fa4070 */
[----:B------:R2:W-:Y:S01]  /*77f0*/  STL [R1+0x1640], R11 ;  /* 0x0016400b01007387 */ /* 0x0005e20000100800 */
[----:B0-----:R-:W-:Y:S01]  /*7800*/  IABS R25, R3 ;  /* 0x0000000300197213 */ /* 0x001fe20000000000 */
[----:B------:R-:W-:Y:S01]  /*7810*/  @!P6 IMAD.IADD R15, R15, 0x1, -R0 ;  /* 0x000000010f0fe824 */ /* 0x000fe200078e0a00 */
[----:B-1----:R-:W-:Y:S01]  /*7820*/  LOP3.LUT R9, R10, 0x10, RZ, 0xfc, !PT ;  /* 0x000000100a097812 */ /* 0x002fe200078efcff */
[----:B------:R-:W-:Y:S01]  /*7830*/  IMAD.MOV R8, RZ, RZ, -R8 ;  /* 0x000000ffff087224 */ /* 0x000fe200078e0a08 */
[C---:B------:R-:W-:Y:S01]  /*7840*/  ISETP.GT.U32.AND P6, PT, R0.reuse, R19, PT ;  /* 0x000000130000720c */ /* 0x040fe20003fc4070 */
[----:B------:R-:W-:Y:S01]  /*7850*/  @!P2 IMAD.IADD R17, R17, 0x1, -R0 ;  /* 0x000000011111a824 */ /* 0x000fe200078e0a00 */
[----:B------:R-:W-:Y:S01]  /*7860*/  IABS R6, R9 ;  /* 0x0000000900067213 */ /* 0x000fe20000000000 */
[----:B------:R-:W-:Y:S01]  /*7870*/  IMAD R5, R0, R8, R5 ;  /* 0x0000000800057224 */ /* 0x000fe200078e0205 */
[----:B------:R-:W-:Y:S01]  /*7880*/  ISETP.GE.AND P2, PT, R12, RZ, PT ;  /* 0x000000ff0c00720c */ /* 0x000fe20003f46270 */
[----:B------:R-:W-:-:S04]  /*7890*/  IMAD.HI.U32 R12, R24, R7, RZ ;  /* 0x00000007180c7227 */ /* 0x000fc800078e00ff */
[----:B------:R-:W-:-:S04]  /*78a0*/  IMAD.HI.U32 R26, R24, R6, RZ ;  /* 0x00000006181a7227 */ /* 0x000fc800078e00ff */
[----:B------:R-:W-:Y:S01]  /*78b0*/  IMAD.MOV R8, RZ, RZ, -R26 ;  /* 0x000000ffff087224 */ /* 0x000fe200078e0a1a */
[----:B------:R-:W-:Y:S01]  /*78c0*/  IABS R26, R23 ;  /* 0x00000017001a7213 */ /* 0x000fe20000000000 */
[----:B------:R-:W-:Y:S02]  /*78d0*/  IMAD.MOV R12, RZ, RZ, -R12 ;  /* 0x000000ffff0c7224 */ /* 0x000fe400078e0a0c */
[----:B------:R-:W-:Y:S02]  /*78e0*/  IMAD R6, R0, R8, R6 ;  /* 0x0000000800067224 */ /* 0x000fe400078e0206 */
[----:B------:R-:W-:Y:S02]  /*78f0*/  IMAD.MOV.U32 R8, RZ, RZ, R26 ;  /* 0x000000ffff087224 */ /* 0x000fe400078e001a */
[----:B------:R-:W-:Y:S01]  /*7900*/  @!P6 IMAD.IADD R19, R19, 0x1, -R0 ;  /* 0x000000011313e824 */ /* 0x000fe200078e0a00 */
[----:B------:R-:W-:Y:S01]  /*7910*/  ISETP.GE.AND P6, PT, R28, RZ, PT ;  /* 0x000000ff1c00720c */ /* 0x000fe20003fc6270 */
[----:B------:R-:W-:Y:S01]  /*7920*/  IMAD R7, R0, R12, R7 ;  /* 0x0000000c00077224 */ /* 0x000fe200078e0207 */
[----:B------:R-:W-:Y:S01]  /*7930*/  IABS R12, R20 ;  /* 0x00000014000c7213 */ /* 0x000fe20000000000 */
[----:B------:R-:W-:Y:S01]  /*7940*/  IMAD.HI.U32 R26, R24, R8, RZ ;  /* 0x00000008181a7227 */ /* 0x000fe200078e00ff */
[----:B------:R-:W-:-:S03]  /*7950*/  IABS R28, R16 ;  /* 0x00000010001c7213 */ /* 0x000fc60000000000 */
[----:B------:R-:W-:Y:S01]  /*7960*/  @!P5 IMAD.IADD R21, R21, 0x1, -R0 ;  /* 0x000000011515d824 */ /* 0x000fe200078e0a00 */
[----:B------:R-:W-:Y:S01]  /*7970*/  ISETP.GE.AND P5, PT, R27, RZ, PT ;  /* 0x000000ff1b00720c */ /* 0x000fe20003fa6270 */
[----:B------:R-:W-:Y:S02]  /*7980*/  IMAD.MOV R27, RZ, RZ, -R26 ;  /* 0x000000ffff1b7224 */ /* 0x000fe400078e0a1a */
[----:B------:R-:W-:-:S04]  /*7990*/  IMAD.HI.U32 R2, R24, R12, RZ ;  /* 0x0000000c18027227 */ /* 0x000fc800078e00ff */
[----:B------:R-:W-:Y:S02]  /*79a0*/  IMAD.MOV.U32 R26, RZ, RZ, R28 ;  /* 0x000000ffff1a7224 */ /* 0x000fe400078e001c */
[----:B------:R-:W-:Y:S02]  /*79b0*/  IMAD R8, R0, R27, R8 ;  /* 0x0000001b00087224 */ /* 0x000fe400078e0208 */
[----:B--2---:R-:W-:Y:S01]  /*79c0*/  IMAD.MOV R11, RZ, RZ, -R2 ;  /* 0x000000ffff0b7224 */ /* 0x004fe200078e0a02 */
[----:B------:R-:W-:Y:S01]  /*79d0*/  LOP3.LUT R2, R10, 0x2, RZ, 0xfc, !PT ;  /* 0x000000020a027812 */ /* 0x000fe200078efcff */
[----:B------:R-:W-:-:S04]  /*79e0*/  IMAD.HI.U32 R27, R24, R26, RZ ;  /* 0x0000001a181b7227 */ /* 0x000fc800078e00ff */
[----:B------:R-:W-:Y:S01]  /*79f0*/  @!P4 IMAD.IADD R14, R14, 0x1, -R0 ;  /* 0x000000010e0ec824 */ /* 0x000fe200078e0a00 */
[C---:B------:R-:W-:Y:S01]  /*7a00*/  ISETP.GT.U32.AND P4, PT, R0.reuse, R22, PT ;  /* 0x000000160000720c */ /* 0x040fe20003f84070 */
[----:B------:R-:W-:Y:S02]  /*7a10*/  IMAD R10, R0, R11, R12 ;  /* 0x0000000b000a7224 */ /* 0x000fe400078e020c */
[----:B------:R-:W-:Y:S02]  /*7a20*/  IMAD.MOV R27, RZ, RZ, -R27 ;  /* 0x000000ffff1b7224 */ /* 0x000fe400078e0a1b */
[----:B------:R-:W-:-:S04]  /*7a30*/  IMAD.HI.U32 R11, R24, R25, RZ ;  /* 0x00000019180b7227 */ /* 0x000fc800078e00ff */
[----:B------:R-:W-:Y:S02]  /*7a40*/  @!P1 IMAD.MOV R13, RZ, RZ, -R13 ;  /* 0x000000ffff0d9224 */ /* 0x000fe400078e0a0d */
[----:B------:R-:W-:Y:S02]  /*7a50*/  @!P3 IMAD.MOV R14, RZ, RZ, -R14 ;  /* 0x000000ffff0eb224 */ /* 0x000fe400078e0a0e */
[C---:B------:R-:W-:Y:S02]  /*7a60*/  IMAD R12, R0.reuse, R27, R26 ;  /* 0x0000001b000c7224 */ /* 0x040fe400078e021a */
[----:B------:R-:W-:Y:S02]  /*7a70*/  @!P0 IMAD.MOV R15, RZ, RZ, -R15 ;  /* 0x000000ffff0f8224 */ /* 0x000fe400078e0a0f */
[----:B------:R-:W-:Y:S01]  /*7a80*/  @!P2 IMAD.MOV R17, RZ, RZ, -R17 ;  /* 0x000000ffff11a224 */ /* 0x000fe200078e0a11 */
[----:B------:R-:W-:Y:S01]  /*7a90*/  ISETP.GT.U32.AND P3, PT, R0, R19, PT ;  /* 0x000000130000720c */ /* 0x000fe20003f64070 */
[----:B------:R-:W-:Y:S01]  /*7aa0*/  IMAD.MOV R27, RZ, RZ, -R11 ;  /* 0x000000ffff1b7224 */ /* 0x000fe200078e0a0b */
[----:B------:R-:W-:Y:S01]  /*7ab0*/  IABS R26, R2 ;  /* 0x00000002001a7213 */ /* 0x000fe20000000000 */
[----:B------:R-:W2:Y:S01]  /*7ac0*/  LDL.LU R11, [R1+0x58] ;  /* 0x00005800010b7983 */ /* 0x000ea20000300800 */
[----:B------:R-:W-:-:S02]  /*7ad0*/  @!P5 IMAD.MOV R21, RZ, RZ, -R21 ;  /* 0x000000ffff15d224 */ /* 0x000fc400078e0a15 */
[--C-:B------:R-:W-:Y:S01]  /*7ae0*/  @!P4 IMAD.IADD R22, R22, 0x1, -R0.reuse ;  /* 0x000000011616c824 */ /* 0x100fe200078e0a00 */
[----:B------:R-:W-:Y:S01]  /*7af0*/  STL [R1+0x1644], R13 ;  /* 0x0016440d01007387 */ /* 0x000fe20000100800 */
[C---:B------:R-:W-:Y:S01]  /*7b00*/  IMAD R27, R0.reuse, R27, R25 ;  /* 0x0000001b001b7224 */ /* 0x040fe200078e0219 */
[----:B------:R-:W-:Y:S01]  /*7b10*/  ISETP.GT.U32.AND P5, PT, R0, R8, PT ;  /* 0x000000080000720c */ /* 0x000fe20003fa4070 */
[----:B------:R-:W-:Y:S01]  /*7b20*/  IMAD.HI.U32 R28, R24, R29, RZ ;  /* 0x0000001d181c7227 */ /* 0x000fe200078e00ff */
[----:B------:R-:W-:Y:S01]  /*7b30*/  STL [R1+0x1648], R14 ;  /* 0x0016480e01007387 */ /* 0x000fe20000100800 */
[C---:B------:R-:W-:Y:S02]  /*7b40*/  ISETP.GT.U32.AND P4, PT, R0.reuse, R5, PT ;  /* 0x000000050000720c */ /* 0x040fe40003f84070 */
[----:B------:R-:W-:Y:S01]  /*7b50*/  @!P3 IMAD.IADD R19, R19, 0x1, -R0 ;  /* 0x000000011313b824 */ /* 0x000fe200078e0a00 */
[----:B------:R-:W-:Y:S01]  /*7b60*/  STL [R1+0x164c], R15 ;  /* 0x00164c0f01007387 */ /* 0x000fe20000100800 */
[----:B------:R-:W-:Y:S01]  /*7b70*/  ISETP.GT.U32.AND P1, PT, R0, R22, PT ;  /* 0x000000160000720c */ /* 0x000fe20003f24070 */
[----:B------:R-:W-:-:S02]  /*7b80*/  IMAD.MOV R28, RZ, RZ, -R28 ;  /* 0x000000ffff1c7224 */ /* 0x000fc400078e0a1c */
[----:B------:R-:W-:Y:S01]  /*7b90*/  STL [R1+0x1650], R17 ;  /* 0x0016501101007387 */ /* 0x000fe20000100800 */
[C---:B------:R-:W-:Y:S01]  /*7ba0*/  ISETP.GT.U32.AND P3, PT, R0.reuse, R12, PT ;  /* 0x0000000c0000720c */ /* 0x040fe20003f64070 */
[----:B------:R-:W-:Y:S02]  /*7bb0*/  IMAD R29, R0, R28, R29 ;  /* 0x0000001c001d7224 */ /* 0x000fe400078e021d */
[----:B------:R-:W3:Y:S01]  /*7bc0*/  LDL.LU R25, [R1+0x1684] ;  /* 0x0016840001197983 */ /* 0x000ee20000300800 */
[--C-:B------:R-:W-:Y:S02]  /*7bd0*/  @!P5 IMAD.IADD R8, R8, 0x1, -R0.reuse ;  /* 0x000000010808d824 */ /* 0x100fe400078e0a00 */
[--C-:B------:R-:W-:Y:S01]  /*7be0*/  @!P4 IMAD.IADD R5, R5, 0x1, -R0.reuse ;  /* 0x000000010505c824 */ /* 0x100fe200078e0a00 */
[----:B------:R-:W-:Y:S01]  /*7bf0*/  STL [R1+0x1654], R21 ;  /* 0x0016541501007387 */ /* 0x000fe20000100800 */
[----:B------:R-:W-:Y:S01]  /*7c00*/  ISETP.GT.U32.AND P4, PT, R0, R6, PT ;  /* 0x000000060000720c */ /* 0x000fe20003f84070 */
[----:B------:R-:W-:-:S02]  /*7c10*/  @!P1 IMAD.IADD R22, R22, 0x1, -R0 ;  /* 0x0000000116169824 */ /* 0x000fc400078e0a00 */
[----:B------:R-:W-:Y:S02]  /*7c20*/  IMAD.MOV.U32 R28, RZ, RZ, R26 ;  /* 0x000000ffff1c7224 */ /* 0x000fe400078e001a */
[----:B------:R-:W-:Y:S01]  /*7c30*/  @!P3 IMAD.IADD R12, R12, 0x1, -R0 ;  /* 0x000000010c0cb824 */ /* 0x000fe200078e0a00 */
[----:B------:R-:W-:-:S07]  /*7c40*/  ISETP.GE.AND P3, PT, R18, RZ, PT ;  /* 0x000000ff1200720c */ /* 0x000fce0003f66270 */
[----:B------:R-:W-:Y:S01]  /*7c50*/  @!P4 IMAD.IADD R6, R6, 0x1, -R0 ;  /* 0x000000010606c824 */ /* 0x000fe200078e0a00 */
[----:B------:R-:W-:-:S13]  /*7c60*/  ISETP.GT.U32.AND P4, PT, R0, R7, PT ;  /* 0x000000070000720c */ /* 0x000fda0003f84070 */
[----:B------:R-:W-:-:S05]  /*7c70*/  @!P4 IMAD.IADD R7, R7, 0x1, -R0 ;  /* 0x000000010707c824 */ /* 0x000fca00078e0a00 */
[C---:B------:R-:W-:Y:S02]  /*7c80*/  ISETP.GT.U32.AND P4, PT, R0.reuse, R7, PT ;  /* 0x000000070000720c */ /* 0x040fe40003f84070 */
[----:B------:R-:W-:-:S11]  /*7c90*/  ISETP.GT.U32.AND P1, PT, R0, R10, PT ;  /* 0x0000000a0000720c */ /* 0x000fd60003f24070 */
[--C-:B------:R-:W-:Y:S01]  /*7ca0*/  @!P4 IMAD.IADD R7, R7, 0x1, -R0.reuse ;  /* 0x000000010707c824 */ /* 0x100fe200078e0a00 */
[----:B---3--:R-:W-:Y:S02]  /*7cb0*/  ISETP.GE.AND P5, PT, R25, RZ, PT ;  /* 0x000000ff1900720c */ /* 0x008fe40003fa6270 */
[----:B------:R-:W3:Y:S04]  /*7cc0*/  LDL.LU R25, [R1+0x1680] ;  /* 0x0016800001197983 */ /* 0x000ee80000300800 */
[----:B------:R-:W4:Y:S01]  /*7cd0*/  LDL.LU R18, [R1+0x1a4] ;  /* 0x0001a40001127983 */ /* 0x000f220000300800 */
[----:B--2---:R-:W-:Y:S01]  /*7ce0*/  ISETP.GE.AND P4, PT, R11, RZ, PT ;  /* 0x000000ff0b00720c */ /* 0x004fe20003f86270 */
[----:B------:R-:W-:Y:S01]  /*7cf0*/  @!P1 IMAD.IADD R10, R10, 0x1, -R0 ;  /* 0x000000010a0a9824 */ /* 0x000fe200078e0a00 */
[----:B------:R-:W-:-:S02]  /*7d00*/  ISETP.GT.U32.AND P0, PT, R0, R5, PT ;  /* 0x000000050000720c */ /* 0x000fc40003f04070 */
[----:B------:R-:W-:-:S09]  /*7d10*/  ISETP.GT.U32.AND P2, PT, R0, R6, PT ;  /* 0x000000060000720c */ /* 0x000fd20003f44070 */
[----:B------:R-:W-:Y:S01]  /*7d20*/  @!P4 IMAD.MOV R19, RZ, RZ, -R19 ;  /* 0x000000ffff13c224 */ /* 0x000fe200078e0a13 */
[C---:B------:R-:W-:Y:S01]  /*7d30*/  ISETP.GT.U32.AND P4, PT, R0.reuse, R10, PT ;  /* 0x0000000a0000720c */ /* 0x040fe20003f84070 */
[----:B------:R-:W-:Y:S01]  /*7d40*/  @!P0 IMAD.IADD R5, R5, 0x1, -R0 ;  /* 0x0000000105058824 */ /* 0x000fe200078e0a00 */
[----:B------:R-:W-:Y:S01]  /*7d50*/  ISETP.GT.U32.AND P0, PT, R0, R29, PT ;  /* 0x0000001d0000720c */ /* 0x000fe20003f04070 */
[----:B------:R-:W-:-:S04]  /*7d60*/  IMAD.HI.U32 R26, R24, R28, RZ ;  /* 0x0000001c181a7227 */ /* 0x000fc800078e00ff */
[----:B------:R-:W-:-:S06]  /*7d70*/  IMAD.MOV R26, RZ, RZ, -R26 ;  /* 0x000000ffff1a7224 */ /* 0x000fcc00078e0a1a */
[--C-:B------:R-:W-:Y:S01]  /*7d80*/  @!P4 IMAD.IADD R10, R10, 0x1, -R0.reuse ;  /* 0x000000010a0ac824 */ /* 0x100fe200078e0a00 */
[----:B------:R-:W-:Y:S02]  /*7d90*/  ISETP.GE.AND P4, PT, R16, RZ, PT ;  /* 0x000000ff1000720c */ /* 0x000fe40003f86270 */
[----:B------:R-:W0:Y:S01]  /*7da0*/  S2R R16, SR_TID.X ;  /* 0x0000000000107919 */ /* 0x000e220000002100 */
[----:B------:R-:W-:Y:S01]  /*7db0*/  @!P2 IMAD.IADD R6, R6, 0x1, -R0 ;  /* 0x000000010606a824 */ /* 0x000fe200078e0a00 */
[C---:B------:R-:W-:Y:S01]  /*7dc0*/  ISETP.GT.U32.AND P2, PT, R0.reuse, R27, PT ;  /* 0x0000001b0000720c */ /* 0x040fe20003f44070 */
[----:B------:R-:W-:Y:S02]  /*7dd0*/  IMAD R26, R0, R26, R28 ;  /* 0x0000001a001a7224 */ /* 0x000fe400078e021c */
[----:B------:R-:W-:-:S03]  /*7de0*/  @!P0 IMAD.IADD R29, R29, 0x1, -R0 ;  /* 0x000000011d1d8824 */ /* 0x000fc600078e0a00 */
[C---:B------:R-:W-:Y:S02]  /*7df0*/  ISETP.GT.U32.AND P0, PT, R0.reuse, R26, PT ;  /* 0x0000001a0000720c */ /* 0x040fe40003f04070 */
[----:B------:R-:W-:Y:S01]  /*7e00*/  ISETP.GE.AND P1, PT, R9, RZ, PT ;  /* 0x000000ff0900720c */ /* 0x000fe20003f26270 */
[----:B------:R-:W-:Y:S01]  /*7e10*/  @!P6 IMAD.MOV R22, RZ, RZ, -R22 ;  /* 0x000000ffff16e224 */ /* 0x000fe200078e0a16 */
[----:B------:R-:W-:-:S03]  /*7e20*/  ISETP.GT.U32.AND P6, PT, R0, R29, PT ;  /* 0x0000001d0000720c */ /* 0x000fc60003fc4070 */
[----:B------:R-:W-:Y:S02]  /*7e30*/  @!P2 IMAD.IADD R27, R27, 0x1, -R0 ;  /* 0x000000011b1ba824 */ /* 0x000fe400078e0a00 */
[----:B------:R-:W-:-:S04]  /*7e40*/  @!P5 IMAD.MOV R5, RZ, RZ, -R5 ;  /* 0x000000ffff05d224 */ /* 0x000fc800078e0a05 */
[----:B------:R-:W-:Y:S01]  /*7e50*/  @!P0 IMAD.IADD R26, R26, 0x1, -R0 ;  /* 0x000000011a1a8824 */ /* 0x000fe200078e0a00 */
[----:B------:R-:W-:Y:S01]  /*7e60*/  ISETP.GT.U32.AND P0, PT, R0, R27, PT ;  /* 0x0000001b0000720c */ /* 0x000fe20003f04070 */
[----:B0-----:R-:W-:Y:S02]  /*7e70*/  IMAD.SHL.U32 R28, R16, 0x100, RZ ;  /* 0x00000100101c7824 */ /* 0x001fe400078e00ff */
[----:B------:R-:W-:Y:S01]  /*7e80*/  @!P1 IMAD.MOV R6, RZ, RZ, -R6 ;  /* 0x000000ffff069224 */ /* 0x000fe200078e0a06 */
[----:B------:R-:W-:Y:S01]  /*7e90*/  STL [R1+0x1658], R22 ;  /* 0x0016581601007387 */ /* 0x000fe20000100800 */
[----:B------:R-:W-:-:S03]  /*7ea0*/  @!P3 IMAD.MOV R7, RZ, RZ, -R7 ;  /* 0x000000ffff07b224 */ /* 0x000fc600078e0a07 */
[----:B------:R-:W-:Y:S01]  /*7eb0*/  STL [R1+0x165c], R19 ;  /* 0x00165c1301007387 */ /* 0x000fe20000100800 */
[----:B------:R-:W-:-:S03]  /*7ec0*/  @!P6 IMAD.IADD R29, R29, 0x1, -R0 ;  /* 0x000000011d1de824 */ /* 0x000fc600078e0a00 */
[----:B------:R-:W-:Y:S01]  /*7ed0*/  STL [R1+0x1660], R5 ;  /* 0x0016600501007387 */ /* 0x000fe20000100800 */
[----:B------:R-:W-:-:S03]  /*7ee0*/  ISETP.GE.AND P6, PT, R3, RZ, PT ;  /* 0x000000ff0300720c */ /* 0x000fc60003fc6270 */
[----:B------:R-:W-:Y:S01]  /*7ef0*/  STL [R1+0x1664], R6 ;  /* 0x0016640601007387 */ /* 0x000fe20000100800 */
[----:B------:R-:W-:-:S03]  /*7f00*/  LOP3.LUT R16, R16, 0x3f, RZ, 0xc0, !PT ;  /* 0x0000003f10107812 */ /* 0x000fc600078ec0ff */
[----:B------:R-:W-:Y:S01]  /*7f10*/  STL [R1+0x1668], R7 ;  /* 0x0016680701007387 */ /* 0x000fe20000100800 */
[----:B------:R-:W-:Y:S01]  /*7f20*/  @!P0 IMAD.IADD R27, R27, 0x1, -R0 ;  /* 0x000000011b1b8824 */ /* 0x000fe200078e0a00 */
[----:B------:R-:W-:Y:S01]  /*7f30*/  ISETP.GE.AND P0, PT, R2, RZ, PT ;  /* 0x000000ff0200720c */ /* 0x000fe20003f06270 */
[----:B------:R-:W-:Y:S01]  /*7f40*/  IMAD R2, R16, c[0x0][0x18c], RZ ;  /* 0x0000630010027a24 */ /* 0x000fe200078e02ff */
[----:B----4-:R-:W-:-:S05]  /*7f50*/  LOP3.LUT R28, R18, 0x1000, R28, 0xf8, !PT ;  /* 0x00001000121c7812 */ /* 0x010fca00078ef81c */
[----:B------:R-:W-:Y:S04]  /*7f60*/  STL [R1+0x158c], R28 ;  /* 0x00158c1c01007387 */ /* 0x000fe80000100800 */
[----:B------:R-:W2:Y:S04]  /*7f70*/  LDL.LU R3, [R1+0x60] ;  /* 0x0000600001037983 */ /* 0x000ea80000300800 */
[----:B------:R-:W4:Y:S01]  /*7f80*/  LDL.LU R16, [R1+0x5c] ;  /* 0x00005c0001107983 */ /* 0x000f220000300800 */
[----:B------:R-:W-:Y:S02]  /*7f90*/  ISETP.GT.U32.AND P2, PT, R0, R8, PT ;  /* 0x000000080000720c */ /* 0x000fe40003f44070 */
[----:B------:R-:W-:-:S02]  /*7fa0*/  ISETP.GE.AND P3, PT, R23, RZ, PT ;  /* 0x000000ff1700720c */ /* 0x000fc40003f66270 */
[----:B------:R-:W5:Y:S01]  /*7fb0*/  LDL.LU R23, [R1+0x154] ;  /* 0x0001540001177983 */ /* 0x000f620000300800 */
[----:B------:R-:W-:-:S08]  /*7fc0*/  ISETP.GT.U32.AND P5, PT, R0, R12, PT ;  /* 0x0000000c0000720c */ /* 0x000fd00003fa4070 */
[----:B------:R-:W-:-:S04]  /*7fd0*/  @!P2 IMAD.IADD R8, R8, 0x1, -R0 ;  /* 0x000000010808a824 */ /* 0x000fc800078e0a00 */
[----:B------:R-:W-:Y:S01]  /*7fe0*/  @!P3 IMAD.MOV R8, RZ, RZ, -R8 ;  /* 0x000000ffff08b224 */ /* 0x000fe200078e0a08 */
[----:B------:R-:W-:-:S04]  /*7ff0*/  ISETP.GE.AND P2, PT, R20, RZ, PT ;  /* 0x000000ff1400720c */ /* 0x000fc80003f46270 */
[----:B------:R-:W-:Y:S01]  /*8000*/  STL [R1+0x166c], R8 ;  /* 0x00166c0801007387 */ /* 0x000fe20000100800 */
[----:B------:R-:W-:-:S03]  /*8010*/  ISETP.GT.U32.AND P1, PT, R0, R26, PT ;  /* 0x0000001a0000720c */ /* 0x000fc60003f24070 */
[----:B------:R-:W5:Y:S01]  /*8020*/  LDL.LU R20, [R1+0x164] ;  /* 0x0001640001147983 */ /* 0x000f620000300800 */
[----:B------:R-:W-:Y:S01]  /*8030*/  @!P5 IMAD.IADD R12, R12, 0x1, -R0 ;  /* 0x000000010c0cd824 */ /* 0x000fe200078e0a00 */
[----:B------:R-:W-:-:S03]  /*8040*/  ISETP.GE.AND P5, PT, R4, RZ, PT ;  /* 0x000000ff0400720c */ /* 0x000fc60003fa6270 */
[----:B------:R-:W-:Y:S02]  /*8050*/  @!P2 IMAD.MOV R10, RZ, RZ, -R10 ;  /* 0x000000ffff0aa224 */ /* 0x000fe400078e0a0a */
[----:B------:R-:W-:-:S03]  /*8060*/  @!P4 IMAD.MOV R12, RZ, RZ, -R12 ;  /* 0x000000ffff0cc224 */ /* 0x000fc600078e0a0c */
[----:B------:R-:W-:Y:S01]  /*8070*/  @!P1 IMAD.IADD R26, R26, 0x1, -R0 ;  /* 0x000000011a1a9824 */ /* 0x000fe200078e0a00 */
[----:B------:R-:W-:Y:S01]  /*8080*/  LEA R0, P3, R2, c[0x0][0x168], 0x1 ;  /* 0x00005a0002007a11 */ /* 0x000fe200078608ff */
[----:B------:R-:W-:Y:S01]  /*8090*/  @!P6 IMAD.MOV R27, RZ, RZ, -R27 ;  /* 0x000000ffff1be224 */ /* 0x000fe200078e0a1b */
[----:B------:R-:W-:Y:S02]  /*80a0*/  ISETP.NE.AND P1, PT, RZ, c[0x0][0x17c], PT ;  /* 0x00005f00ff007a0c */ /* 0x000fe40003f25270 */
[----:B------:R-:W-:Y:S01]  /*80b0*/  @!P5 IMAD.MOV R29, RZ, RZ, -R29 ;  /* 0x000000ffff1dd224 */ /* 0x000fe200078e0a1d */
[----:B------:R-:W-:Y:S01]  /*80c0*/  LOP3.LUT R24, RZ, c[0x0][0x17c], RZ, 0x33, !PT ;  /* 0x00005f00ff187a12 */ /* 0x000fe200078e33ff */
[----:B------:R3:W-:Y:S04]  /*80d0*/  STL [R1+0x1590], R0 ;  /* 0x0015900001007387 */ /* 0x0007e80000100800 */
[----:B------:R-:W-:Y:S04]  /*80e0*/  STL [R1+0x1670], R10 ;  /* 0x0016700a01007387 */ /* 0x000fe80000100800 */
[----:B------:R-:W-:Y:S01]  /*80f0*/  STL [R1+0x1674], R12 ;  /* 0x0016740c01007387 */ /* 0x000fe20000100800 */
[----:B---3--:R-:W-:-:S03]  /*8100*/  SEL R0, R24, R25, !P1 ;  /* 0x0000001918007207 */ /* 0x008fc60004800000 */
[----:B------:R-:W-:Y:S04]  /*8110*/  STL [R1+0x1678], R29 ;  /* 0x0016781d01007387 */ /* 0x000fe80000100800 */
[----:B------:R0:W-:Y:S04]  /*8120*/  STL [R1+0x167c], R27 ;  /* 0x00167c1b01007387 */ /* 0x0001e80000100800 */
[----:B------:R-:W3:Y:S04]  /*8130*/  LDL.LU R25, [R1+0x168] ;  /* 0x0001680001197983 */ /* 0x000ee80000300800 */
[----:B0-----:R-:W3:Y:S04]  /*8140*/  LDL.LU R27, [R1+0x170] ;  /* 0x00017000011b7983 */ /* 0x001ee80000300800 */
[----:B------:R4:W-:Y:S04]  /*8150*/  STL [R1+0x1e0], R0 ;  /* 0x0001e00001007387 */ /* 0x0009e80000100800 */
[----:B------:R-:W3:Y:S04]  /*8160*/  LDL.LU R29, [R1+0x178] ;  /* 0x00017800011d7983 */ /* 0x000ee80000300800 */
[----:B------:R-:W3:Y:S04]  /*8170*/  LDL.LU R12, [R1+0x17c] ;  /* 0x00017c00010c7983 */ /* 0x000ee80000300800 */
[----:B------:R-:W3:Y:S04]  /*8180*/  LDL.LU R4, [R1+0x188] ;  /* 0x0001880001047983 */ /* 0x000ee80000300800 */
[----:B------:R-:W3:Y:S04]  /*8190*/  LDL.LU R18, [R1+0x18c] ;  /* 0x00018c0001127983 */ /* 0x000ee80000300800 */
[----:B------:R-:W3:Y:S01]  /*81a0*/  LDL.LU R10, [R1+0x198] ;  /* 0x00019800010a7983 */ /* 0x000ee20000300800 */
[----:B--2---:R-:W-:-:S02]  /*81b0*/  SEL R2, R24, R3, !P1 ;  /* 0x0000000318027207 */ /* 0x004fc40004800000 */
[----:B----4-:R-:W-:-:S03]  /*81c0*/  SEL R0, R24, R16, !P1 ;  /* 0x0000001018007207 */ /* 0x010fc60004800000 */
[----:B------:R5:W-:Y:S04]  /*81d0*/  STL [R1+0x1e8], R2 ;  /* 0x0001e80201007387 */ /* 0x000be80000100800 */
[----:B------:R-:W2:Y:S04]  /*81e0*/  LDL.LU R16, [R1+0x19c] ;  /* 0x00019c0001107983 */ /* 0x000ea80000300800 */
[----:B------:R0:W-:Y:S01]  /*81f0*/  STL [R1+0x1d4], R0 ;  /* 0x0001d40001007387 */ /* 0x0001e20000100800 */
[----:B-----5:R-:W-:-:S03]  /*8200*/  SEL R2, R24, R23, !P1 ;  /* 0x0000001718027207 */ /* 0x020fc60004800000 */
[----:B0-----:R-:W4:Y:S04]  /*8210*/  LDL.LU R0, [R1+0x1a0] ;  /* 0x0001a00001007983 */ /* 0x001f280000300800 */
[----:B------:R-:W5:Y:S04]  /*8220*/  LDL.LU R8, [R1+0x190] ;  /* 0x0001900001087983 */ /* 0x000f680000300800 */
[----:B------:R0:W-:Y:S04]  /*8230*/  STL [R1+0x1d0], R2 ;  /* 0x0001d00201007387 */ /* 0x0001e80000100800 */
[----:B------:R-:W5:Y:S04]  /*8240*/  LDL.LU R28, [R1+0x194] ;  /* 0x00019400011c7983 */ /* 0x000f680000300800 */
[----:B------:R-:W5:Y:S04]  /*8250*/  LDL.LU R7, [R1+0x160] ;  /* 0x0001600001077983 */ /* 0x000f680000300800 */
[----:B------:R-:W5:Y:S04]  /*8260*/  LDL.LU R6, [R1+0x15c] ;  /* 0x00015c0001067983 */ /* 0x000f680000300800 */
[----:B------:R-:W5:Y:S01]  /*8270*/  LDL.LU R5, [R1+0x158] ;  /* 0x0001580001057983 */ /* 0x000f620000300800 */
[----:B0-----:R-:W-:-:S03]  /*8280*/  SEL R2, R24, R20, !P1 ;  /* 0x0000001418027207 */ /* 0x001fc60004800000 */
[----:B------:R-:W5:Y:S04]  /*8290*/  LDL.LU R23, [R1+0x28] ;  /* 0x0000280001177983 */ /* 0x000f680000300800 */
[----:B------:R-:W5:Y:S04]  /*82a0*/  LDL.LU R19, [R1+0x8] ;  /* 0x0000080001137983 */ /* 0x000f680000300800 */
[----:B------:R-:W5:Y:S04]  /*82b0*/  LDL.LU R22, [R1+0x4] ;  /* 0x0000040001167983 */ /* 0x000f680000300800 */
[----:B------:R0:W-:Y:S04]  /*82c0*/  STL [R1+0x1cc], R2 ;  /* 0x0001cc0201007387 */ /* 0x0001e80000100800 */
[----:B------:R-:W5:Y:S04]  /*82d0*/  LDL.LU R21, [R1] ;  /* 0x0000000001157983 */ /* 0x000f680000300800 */
[----:B------:R-:W5:Y:S04]  /*82e0*/  LDL.LU R17, [R1+0xbc] ;  /* 0x0000bc0001117983 */ /* 0x000f680000300800 */
[----:B------:R-:W5:Y:S04]  /*82f0*/  LDL.LU R15, [R1+0xcc] ;  /* 0x0000cc00010f7983 */ /* 0x000f680000300800 */
[----:B------:R-:W5:Y:S04]  /*8300*/  LDL.LU R14, [R1+0x140] ;  /* 0x00014000010e7983 */ /* 0x000f680000300800 */
[----:B------:R-:W5:Y:S04]  /*8310*/  LDL.LU R13, [R1+0x14c] ;  /* 0x00014c00010d7983 */ /* 0x000f680000300800 */
[----:B------:R-:W5:Y:S04]  /*8320*/  LDL.LU R11, [R1+0x150] ;  /* 0x00015000010b7983 */ /* 0x000f680000300800 */
[----:B------:R-:W5:Y:S04]  /*8330*/  LDL.LU R9, [R1+0x148] ;  /* 0x0001480001097983 */ /* 0x000f680000300800 */
[----:B0-----:R-:W5:Y:S01]  /*8340*/  LDL.LU R2, [R1+0x144] ;  /* 0x0001440001027983 */ /* 0x001f620000300800 */
[----:B---3--:R-:W-:-:S03]  /*8350*/  SEL R25, R24, R25, !P1 ;  /* 0x0000001918197207 */ /* 0x008fc60004800000 */
[----:B------:R-:W3:Y:S04]  /*8360*/  LDL.LU R3, [R1+0x12c] ;  /* 0x00012c0001037983 */ /* 0x000ee80000300800 */
[----:B------:R-:W3:Y:S04]  /*8370*/  LDL.LU R20, [R1+0x134] ;  /* 0x0001340001147983 */ /* 0x000ee80000300800 */
[----:B------:R0:W-:Y:S01]  /*8380*/  STL [R1+0x1c8], R25 ;  /* 0x0001c81901007387 */ /* 0x0001e20000100800 */
[C---:B------:R-:W-:Y:S02]  /*8390*/  SEL R29, R24.reuse, R29, !P1 ;  /* 0x0000001d181d7207 */ /* 0x040fe40004800000 */
[----:B0-----:R-:W-:-:S02]  /*83a0*/  SEL R25, R24, R27, !P1 ;  /* 0x0000001b18197207 */ /* 0x001fc40004800000 */
[----:B------:R-:W-:-:S03]  /*83b0*/  SEL R27, R24, R12, !P1 ;  /* 0x0000000c181b7207 */ /* 0x000fc60004800000 */
[----:B------:R0:W-:Y:S01]  /*83c0*/  STL [R1+0x1c4], R25 ;  /* 0x0001c41901007387 */ /* 0x0001e20000100800 */
[----:B------:R-:W-:-:S03]  /*83d0*/  SEL R12, R24, R18, !P1 ;  /* 0x00000012180c7207 */ /* 0x000fc60004800000 */
[----:B------:R-:W-:Y:S01]  /*83e0*/  STL [R1+0x1bc], R29 ;  /* 0x0001bc1d01007387 */ /* 0x000fe20000100800 */
[----:B0-----:R-:W-:-:S03]  /*83f0*/  SEL R25, R24, R4, !P1 ;  /* 0x0000000418197207 */ /* 0x001fc60004800000 */
[----:B------:R-:W-:Y:S04]  /*8400*/  STL [R1+0x1b8], R27 ;  /* 0x0001b81b01007387 */ /* 0x000fe80000100800 */
[----:B------:R-:W3:Y:S04]  /*8410*/  LDL.LU R4, [R1+0x138] ;  /* 0x0001380001047983 */ /* 0x000ee80000300800 */
[----:B------:R-:W-:Y:S04]  /*8420*/  STL [R1+0x1b4], R25 ;  /* 0x0001b41901007387 */ /* 0x000fe80000100800 */
[----:B------:R-:W3:Y:S04]  /*8430*/  LDL.LU R18, [R1+0x13c] ;  /* 0x00013c0001127983 */ /* 0x000ee80000300800 */
[----:B------:R0:W-:Y:S02]  /*8440*/  STL [R1+0x1ac], R12 ;  /* 0x0001ac0c01007387 */ /* 0x0001e40000100800 */
[----:B0-----:R-:W-:-:S02]  /*8450*/  SEL R12, R24, R10, !P1 ;  /* 0x0000000a180c7207 */ /* 0x001fc40004800000 */
[C---:B--2---:R-:W-:Y:S02]  /*8460*/  SEL R10, R24.reuse, R16, !P1 ;  /* 0x00000010180a7207 */ /* 0x044fe40004800000 */
[----:B------:R-:W2:Y:S04]  /*8470*/  LDL.LU R16, [R1+0x130] ;  /* 0x0001300001107983 */ /* 0x000ea80000300800 */
[----:B------:R-:W-:Y:S04]  /*8480*/  STL [R1+0x1a8], R12 ;  /* 0x0001a80c01007387 */ /* 0x000fe80000100800 */
[----:B------:R5:W-:Y:S01]  /*8490*/  STL [R1+0x1a4], R10 ;  /* 0x0001a40a01007387 */ /* 0x000be20000100800 */
[----:B----4-:R-:W-:-:S05]  /*84a0*/  SEL R0, R24, R0, !P1 ;  /* 0x0000000018007207 */ /* 0x010fca0004800000 */
[----:B------:R0:W-:Y:S01]  /*84b0*/  STL [R1+0x1a0], R0 ;  /* 0x0001a00001007387 */ /* 0x0001e20000100800 */
[C---:B-----5:R-:W-:Y:S02]  /*84c0*/  SEL R10, R24.reuse, R8, !P1 ;  /* 0x00000008180a7207 */ /* 0x060fe40004800000 */
[----:B------:R-:W-:-:S03]  /*84d0*/  SEL R8, R24, R28, !P1 ;  /* 0x0000001c18087207 */ /* 0x000fc60004800000 */
[----:B------:R-:W-:Y:S01]  /*84e0*/  STL [R1+0x19c], R10 ;  /* 0x00019c0a01007387 */ /* 0x000fe20000100800 */
[----:B0-----:R-:W-:-:S03]  /*84f0*/  SEL R0, R24, R7, !P1 ;  /* 0x0000000718007207 */ /* 0x001fc60004800000 */
[----:B------:R-:W-:Y:S01]  /*8500*/  STL [R1+0x198], R8 ;  /* 0x0001980801007387 */ /* 0x000fe20000100800 */
[----:B------:R-:W-:-:S03]  /*8510*/  SEL R6, R24, R6, !P1 ;  /* 0x0000000618067207 */ /* 0x000fc60004800000 */
[----:B------:R0:W-:Y:S01]  /*8520*/  STL [R1+0x194], R0 ;  /* 0x0001940001007387 */ /* 0x0001e20000100800 */
[----:B------:R-:W-:-:S03]  /*8530*/  SEL R5, R24, R5, !P1 ;  /* 0x0000000518057207 */ /* 0x000fc60004800000 */
[----:B------:R1:W-:Y:S01]  /*8540*/  STL [R1+0x190], R6 ;  /* 0x0001900601007387 */ /* 0x0003e20000100800 */
[----:B0-----:R-:W-:-:S03]  /*8550*/  SEL R0, R24, R23, !P1 ;  /* 0x0000001718007207 */ /* 0x001fc60004800000 */
[----:B------:R-:W4:Y:S04]  /*8560*/  LDL.LU R23, [R1+0x120] ;  /* 0x0001200001177983 */ /* 0x000f280000300800 */
[----:B------:R0:W-:Y:S01]  /*8570*/  STL [R1+0x18c], R5 ;  /* 0x00018c0501007387 */ /* 0x0001e20000100800 */
[----:B-1----:R-:W-:-:S03]  /*8580*/  SEL R6, R24, R22, !P1 ;  /* 0x0000001618067207 */ /* 0x002fc60004800000 */
[----:B------:R1:W-:Y:S01]  /*8590*/  STL [R1+0x188], R0 ;  /* 0x0001880001007387 */ /* 0x0003e20000100800 */
[C---:B0-----:R-:W-:Y:S02]  /*85a0*/  SEL R5, R24.reuse, R19, !P1 ;  /* 0x0000001318057207 */ /* 0x041fe40004800000 */
[----:B-1----:R-:W-:-:S03]  /*85b0*/  SEL R0, R24, R21, !P1 ;  /* 0x0000001518007207 */ /* 0x002fc60004800000 */
[----:B------:R0:W-:Y:S04]  /*85c0*/  STL [R1+0x17c], R5 ;  /* 0x00017c0501007387 */ /* 0x0001e80000100800 */
[----:B------:R1:W-:Y:S01]  /*85d0*/  STL [R1+0x178], R6 ;  /* 0x0001780601007387 */ /* 0x0003e20000100800 */
[----:B0-----:R-:W-:-:S03]  /*85e0*/  SEL R5, R24, R17, !P1 ;  /* 0x0000001118057207 */ /* 0x001fc60004800000 */
[----:B------:R0:W-:Y:S01]  /*85f0*/  STL [R1+0x170], R0 ;  /* 0x0001700001007387 */ /* 0x0001e20000100800 */
[----:B-1----:R-:W-:-:S03]  /*8600*/  SEL R6, R24, R15, !P1 ;  /* 0x0000000f18067207 */ /* 0x002fc60004800000 */
[----:B------:R1:W-:Y:S01]  /*8610*/  STL [R1+0x168], R5 ;  /* 0x0001680501007387 */ /* 0x0003e20000100800 */
[----:B0-----:R-:W-:-:S03]  /*8620*/  SEL R0, R24, R14, !P1 ;  /* 0x0000000e18007207 */ /* 0x001fc60004800000 */
[----:B------:R0:W-:Y:S01]  /*8630*/  STL [R1+0x164], R6 ;  /* 0x0001640601007387 */ /* 0x0001e20000100800 */
[----:B-1----:R-:W-:-:S03]  /*8640*/  SEL R5, R24, R13, !P1 ;  /* 0x0000000d18057207 */ /* 0x002fc60004800000 */
[----:B------:R1:W-:Y:S04]  /*8650*/  STL [R1+0x160], R0 ;  /* 0x0001600001007387 */ /* 0x0003e80000100800 */
[----:B------:R5:W-:Y:S01]  /*8660*/  STL [R1+0x15c], R5 ;  /* 0x00015c0501007387 */ /* 0x000be20000100800 */
[C---:B0-----:R-:W-:Y:S02]  /*8670*/  SEL R6, R24.reuse, R11, !P1 ;  /* 0x0000000b18067207 */ /* 0x041fe40004800000 */
[----:B-1----:R-:W-:-:S03]  /*8680*/  SEL R0, R24, R9, !P1 ;  /* 0x0000000918007207 */ /* 0x002fc60004800000 */
[----:B------:R-:W-:Y:S01]  /*8690*/  STL [R1+0x158], R6 ;  /* 0x0001580601007387 */ /* 0x000fe20000100800 */
[----:B-----5:R-:W-:-:S03]  /*86a0*/  SEL R5, R24, R2, !P1 ;  /* 0x0000000218057207 */ /* 0x020fc60004800000 */
[----:B------:R0:W-:Y:S01]  /*86b0*/  STL [R1+0x154], R0 ;  /* 0x0001540001007387 */ /* 0x0001e20000100800 */
[----:B---3--:R-:W-:-:S03]  /*86c0*/  SEL R2, R24, R3, !P1 ;  /* 0x0000000318027207 */ /* 0x008fc60004800000 */
[----:B------:R-:W-:Y:S04]  /*86d0*/  STL [R1+0x150], R5 ;  /* 0x0001500501007387 */ /* 0x000fe80000100800 */
[----:B------:R-:W3:Y:S01]  /*86e0*/  LDL.LU R25, [R1+0x124] ;  /* 0x0001240001197983 */ /* 0x000ee20000300800 */
[----:B0-----:R-:W-:-:S03]  /*86f0*/  SEL R0, R24, R20, !P1 ;  /* 0x0000001418007207 */ /* 0x001fc60004800000 */
[----:B------:R0:W-:Y:S04]  /*8700*/  STL [R1+0x14c], R2 ;  /* 0x00014c0201007387 */ /* 0x0001e80000100800 */
[----:B------:R-:W5:Y:S04]  /*8710*/  LDL.LU R27, [R1+0x128] ;  /* 0x00012800011b7983 */ /* 0x000f680000300800 */
[----:B------:R1:W-:Y:S04]  /*8720*/  STL [R1+0x148], R0 ;  /* 0x0001480001007387 */ /* 0x0003e80000100800 */
[----:B------:R-:W5:Y:S04]  /*8730*/  LDL.LU R29, [R1+0x11c] ;  /* 0x00011c00011d7983 */ /* 0x000f680000300800 */
[----:B------:R-:W5:Y:S04]  /*8740*/  LDL.LU R12, [R1+0x118] ;  /* 0x00011800010c7983 */ /* 0x000f680000300800 */
[----:B------:R-:W5:Y:S01]  /*8750*/  LDL.LU R3, [R1+0x114] ;  /* 0x0001140001037983 */ /* 0x000f620000300800 */
[----:B0-----:R-:W-:-:S03]  /*8760*/  SEL R2, R24, R4, !P1 ;  /* 0x0000000418027207 */ /* 0x001fc60004800000 */
[----:B------:R-:W5:Y:S01]  /*8770*/  LDL.LU R20, [R1+0x10c] ;  /* 0x00010c0001147983 */ /* 0x000f620000300800 */
[----:B-1----:R-:W-:-:S03]  /*8780*/  SEL R0, R24, R18, !P1 ;  /* 0x0000001218007207 */ /* 0x002fc60004800000 */
[----:B------:R-:W5:Y:S04]  /*8790*/  LDL.LU R10, [R1+0x104] ;  /* 0x00010400010a7983 */ /* 0x000f680000300800 */
[----:B------:R-:W-:Y:S04]  /*87a0*/  STL [R1+0x144], R2 ;  /* 0x0001440201007387 */ /* 0x000fe80000100800 */
[----:B------:R-:W5:Y:S04]  /*87b0*/  LDL.LU R18, [R1+0xe0] ;  /* 0x0000e00001127983 */ /* 0x000f680000300800 */
[----:B------:R0:W-:Y:S04]  /*87c0*/  STL [R1+0x140], R0 ;  /* 0x0001400001007387 */ /* 0x0001e80000100800 */
[----:B0-----:R-:W5:Y:S04]  /*87d0*/  LDL.LU R0, [R1+0xd0] ;  /* 0x0000d00001007983 */ /* 0x001f680000300800 */
[----:B------:R-:W5:Y:S01]  /*87e0*/  LDL.LU R8, [R1+0xf4] ;  /* 0x0000f40001087983 */ /* 0x000f620000300800 */
[----:B--2---:R-:W-:-:S05]  /*87f0*/  SEL R2, R24, R16, !P1 ;  /* 0x0000001018027207 */ /* 0x004fca0004800000 */
[----:B------:R4:W-:Y:S04]  /*8800*/  STL [R1+0x13c], R2 ;  /* 0x00013c0201007387 */ /* 0x0009e80000100800 */
[----:B------:R-:W2:Y:S04]  /*8810*/  LDL.LU R28, [R1+0x100] ;  /* 0x00010000011c7983 */ /* 0x000ea80000300800 */
[----:B------:R-:W2:Y:S04]  /*8820*/  LDL.LU R7, [R1+0xfc] ;  /* 0x0000fc0001077983 */ /* 0x000ea80000300800 */
[----:B------:R-:W2:Y:S04]  /*8830*/  LDL.LU R6, [R1+0xe4] ;  /* 0x0000e40001067983 */ /* 0x000ea80000300800 */
[----:B------:R-:W2:Y:S04]  /*8840*/  LDL.LU R5, [R1+0xec] ;  /* 0x0000ec0001057983 */ /* 0x000ea80000300800 */
[----:B------:R-:W2:Y:S04]  /*8850*/  LDL.LU R16, [R1+0xf0] ;  /* 0x0000f00001107983 */ /* 0x000ea80000300800 */
[----:B------:R-:W2:Y:S04]  /*8860*/  LDL.LU R19, [R1+0xe8] ;  /* 0x0000e80001137983 */ /* 0x000ea80000300800 */
[----:B------:R-:W2:Y:S01]  /*8870*/  LDL.LU R22, [R1+0xd4] ;  /* 0x0000d40001167983 */ /* 0x000ea20000300800 */
[----:B----4-:R-:W-:-:S05]  /*8880*/  SEL R2, R24, R23, !P1 ;  /* 0x0000001718027207 */ /* 0x010fca0004800000 */
[----:B------:R0:W-:Y:S04]  /*8890*/  STL [R1+0x138], R2 ;  /* 0x0001380201007387 */ /* 0x0001e80000100800 */
[----:B------:R-:W4:Y:S04]  /*88a0*/  LDL.LU R21, [R1+0xd8] ;  /* 0x0000d80001157983 */ /* 0x000f280000300800 */
[----:B------:R-:W4:Y:S04]  /*88b0*/  LDL.LU R17, [R1+0xdc] ;  /* 0x0000dc0001117983 */ /* 0x000f280000300800 */
[----:B------:R-:W4:Y:S04]  /*88c0*/  LDL.LU R15, [R1+0x200] ;  /* 0x00020000010f7983 */ /* 0x000f280000300800 */
[----:B------:R-:W4:Y:S04]  /*88d0*/  LDL.LU R14, [R1+0x1f8] ;  /* 0x0001f800010e7983 */ /* 0x000f280000300800 */
[----:B------:R-:W4:Y:S04]  /*88e0*/  LDL.LU R13, [R1+0x1fc] ;  /* 0x0001fc00010d7983 */ /* 0x000f280000300800 */
[----:B------:R-:W4:Y:S04]  /*88f0*/  LDL.LU R11, [R1+0xc8] ;  /* 0x0000c800010b7983 */ /* 0x000f280000300800 */
[----:B------:R-:W4:Y:S04]  /*8900*/  LDL.LU R9, [R1+0xc4] ;  /* 0x0000c40001097983 */ /* 0x000f280000300800 */
[----:B0-----:R-:W4:Y:S04]  /*8910*/  LDL.LU R2, [R1+0xc0] ;  /* 0x0000c00001027983 */ /* 0x001f280000300800 */
[----:B------:R-:W4:Y:S04]  /*8920*/  LDL.LU R4, [R1+0xb8] ;  /* 0x0000b80001047983 */ /* 0x000f280000300800 */
[----:B------:R-:W4:Y:S01]  /*8930*/  LDL.LU R23, [R1+0xb4] ;  /* 0x0000b40001177983 */ /* 0x000f220000300800 */
[----:B---3--:R-:W-:-:S05]  /*8940*/  SEL R25, R24, R25, !P1 ;  /* 0x0000001918197207 */ /* 0x008fca0004800000 */
[----:B------:R5:W-:Y:S02]  /*8950*/  STL [R1+0x134], R25 ;  /* 0x0001341901007387 */ /* 0x000be40000100800 */
[C---:B-----5:R-:W-:Y:S02]  /*8960*/  SEL R25, R24.reuse, R27, !P1 ;  /* 0x0000001b18197207 */ /* 0x060fe40004800000 */
[C---:B------:R-:W-:Y:S02]  /*8970*/  SEL R29, R24.reuse, R29, !P1 ;  /* 0x0000001d181d7207 */ /* 0x040fe40004800000 */
[C---:B------:R-:W-:Y:S01]  /*8980*/  SEL R27, R24.reuse, R12, !P1 ;  /* 0x0000000c181b7207 */ /* 0x040fe20004800000 */
[----:B------:R0:W-:Y:S04]  /*8990*/  STL [R1+0x130], R25 ;  /* 0x0001301901007387 */ /* 0x0001e80000100800 */
[----:B------:R-:W-:Y:S01]  /*89a0*/  STL [R1+0x12c], R29 ;  /* 0x00012c1d01007387 */ /* 0x000fe20000100800 */
[----:B0-----:R-:W-:-:S03]  /*89b0*/  SEL R25, R24, R3, !P1 ;  /* 0x0000000318197207 */ /* 0x001fc60004800000 */
[----:B------:R-:W-:Y:S01]  /*89c0*/  STL [R1+0x128], R27 ;  /* 0x0001281b01007387 */ /* 0x000fe20000100800 */
[----:B------:R-:W-:-:S03]  /*89d0*/  SEL R12, R24, R20, !P1 ;  /* 0x00000014180c7207 */ /* 0x000fc60004800000 */
[----:B------:R-:W3:Y:S04]  /*89e0*/  LDL.LU R3, [R1+0xb0] ;  /* 0x0000b00001037983 */ /* 0x000ee80000300800 */
[----:B------:R-:W-:Y:S04]  /*89f0*/  STL [R1+0x124], R25 ;  /* 0x0001241901007387 */ /* 0x000fe80000100800 */
[----:B------:R-:W5:Y:S04]  /*8a00*/  LDL.LU R20, [R1+0xac] ;  /* 0x0000ac0001147983 */ /* 0x000f680000300800 */
[----:B------:R0:W-:Y:S01]  /*8a10*/  STL [R1+0x120], R12 ;  /* 0x0001200c01007387 */ /* 0x0001e20000100800 */
[----:B------:R-:W-:-:S02]  /*8a20*/  SEL R0, R24, R0, !P1 ;  /* 0x0000000018007207 */ /* 0x000fc40004800000 */
[C---:B0-----:R-:W-:Y:S02]  /*8a30*/  SEL R12, R24.reuse, R10, !P1 ;  /* 0x0000000a180c7207 */ /* 0x041fe40004800000 */
[C---:B------:R-:W-:Y:S02]  /*8a40*/  SEL R10, R24.reuse, R18, !P1 ;  /* 0x00000012180a7207 */ /* 0x040fe40004800000 */
[----:B------:R-:W5:Y:S04]  /*8a50*/  LDL.LU R18, [R1+0xa8] ;  /* 0x0000a80001127983 */ /* 0x000f680000300800 */
[----:B------:R-:W-:Y:S04]  /*8a60*/  STL [R1+0x11c], R12 ;  /* 0x00011c0c01007387 */ /* 0x000fe80000100800 */
[----:B------:R0:W-:Y:S04]  /*8a70*/  STL [R1+0x118], R10 ;  /* 0x0001180a01007387 */ /* 0x0001e80000100800 */
[----:B------:R1:W-:Y:S01]  /*8a80*/  STL [R1+0x114], R0 ;  /* 0x0001140001007387 */ /* 0x0003e20000100800 */
[----:B0-----:R-:W-:-:S05]  /*8a90*/  SEL R10, R24, R8, !P1 ;  /* 0x00000008180a7207 */ /* 0x001fca0004800000 */
[----:B------:R-:W-:Y:S01]  /*8aa0*/  STL [R1+0x10c], R10 ;  /* 0x00010c0a01007387 */ /* 0x000fe20000100800 */
[C---:B--2---:R-:W-:Y:S02]  /*8ab0*/  SEL R8, R24.reuse, R28, !P1 ;  /* 0x0000001c18087207 */ /* 0x044fe40004800000 */
[----:B-1----:R-:W-:-:S03]  /*8ac0*/  SEL R0, R24, R7, !P1 ;  /* 0x0000000718007207 */ /* 0x002fc60004800000 */
[----:B------:R-:W-:Y:S01]  /*8ad0*/  STL [R1+0x104], R8 ;  /* 0x0001040801007387 */ /* 0x000fe20000100800 */
[----:B------:R-:W-:-:S03]  /*8ae0*/  SEL R6, R24, R6, !P1 ;  /* 0x0000000618067207 */ /* 0x000fc60004800000 */
[----:B------:R0:W-:Y:S04]  /*8af0*/  STL [R1+0x100], R0 ;  /* 0x0001000001007387 */ /* 0x0001e80000100800 */
[----:B------:R1:W-:Y:S01]  /*8b00*/  STL [R1+0xfc], R6 ;  /* 0x0000fc0601007387 */ /* 0x0003e20000100800 */
[----:B0-----:R-:W-:-:S03]  /*8b10*/  SEL R0, R24, R16, !P1 ;  /* 0x0000001018007207 */ /* 0x001fc60004800000 */
[----:B------:R-:W2:Y:S01]  /*8b20*/  LDL.LU R16, [R1+0xa4] ;  /* 0x0000a40001107983 */ /* 0x000ea20000300800 */
[----:B------:R-:W-:-:S05]  /*8b30*/  SEL R5, R24, R5, !P1 ;  /* 0x0000000518057207 */ /* 0x000fca0004800000 */
[----:B------:R0:W-:Y:S01]  /*8b40*/  STL [R1+0xf4], R5 ;  /* 0x0000f40501007387 */ /* 0x0001e20000100800 */
[----:B-1----:R-:W-:-:S03]  /*8b50*/  SEL R6, R24, R22, !P1 ;  /* 0x0000001618067207 */ /* 0x002fc60004800000 */
[----:B------:R4:W-:Y:S01]  /*8b60*/  STL [R1+0xf0], R0 ;  /* 0x0000f00001007387 */ /* 0x0009e20000100800 */
[----:B0-----:R-:W-:-:S05]  /*8b70*/  SEL R5, R24, R19, !P1 ;  /* 0x0000001318057207 */ /* 0x001fca0004800000 */
[----:B------:R0:W-:Y:S01]  /*8b80*/  STL [R1+0xec], R5 ;  /* 0x0000ec0501007387 */ /* 0x0001e20000100800 */
[----:B----4-:R-:W-:-:S03]  /*8b90*/  SEL R0, R24, R21, !P1 ;  /* 0x0000001518007207 */ /* 0x010fc60004800000 */
        /* <DEDUP_REMOVED lines=13> */
[----:B----4-:R-:W-:-:S03]  /*8c70*/  SEL R5, R24, R2, !P1 ;  /* 0x0000000218057207 */ /* 0x010fc60004800000 */
[----:B------:R0:W-:Y:S01]  /*8c80*/  STL [R1+0xcc], R0 ;  /* 0x0000cc0001007387 */ /* 0x0001e20000100800 */
[----:B------:R-:W-:-:S03]  /*8c90*/  SEL R2, R24, R4, !P1 ;  /* 0x0000000418027207 */ /* 0x000fc60004800000 */
[----:B------:R-:W-:Y:S04]  /*8ca0*/  STL [R1+0xc8], R5 ;  /* 0x0000c80501007387 */ /* 0x000fe80000100800 */
[----:B------:R-:W4:Y:S01]  /*8cb0*/  LDL.LU R27, [R1+0xa0] ;  /* 0x0000a000011b7983 */ /* 0x000f220000300800 */
[----:B0-----:R-:W-:-:S03]  /*8cc0*/  SEL R0, R24, R23, !P1 ;  /* 0x0000001718007207 */ /* 0x001fc60004800000 */
[----:B------:R-:W-:Y:S04]  /*8cd0*/  STL [R1+0xc4], R2 ;  /* 0x0000c40201007387 */ /* 0x000fe80000100800 */
[----:B------:R-:W4:Y:S04]  /*8ce0*/  LDL.LU R29, [R1+0x9c] ;  /* 0x00009c00011d7983 */ /* 0x000f280000300800 */
[----:B------:R0:W-:Y:S04]  /*8cf0*/  STL [R1+0xc0], R0 ;  /* 0x0000c00001007387 */ /* 0x0001e80000100800 */
[----:B------:R-:W4:Y:S04]  /*8d00*/  LDL.LU R12, [R1+0x98] ;  /* 0x00009800010c7983 */ /* 0x000f280000300800 */
[----:B------:R-:W4:Y:S04]  /*8d10*/  LDL.LU R10, [R1+0x94] ;  /* 0x00009400010a7983 */ /* 0x000f280000300800 */
[----:B0-----:R-:W4:Y:S04]  /*8d20*/  LDL.LU R0, [R1+0x90] ;  /* 0x0000900001007983 */ /* 0x001f280000300800 */
[----:B------:R-:W4:Y:S04]  /*8d30*/  LDL.LU R23, [R1+0x8c] ;  /* 0x00008c0001177983 */ /* 0x000f280000300800 */
[----:B------:R-:W4:Y:S01]  /*8d40*/  LDL.LU R8, [R1+0x78] ;  /* 0x0000780001087983 */ /* 0x000f220000300800 */
[----:B---3--:R-:W-:-:S05]  /*8d50*/  SEL R3, R24, R3, !P1 ;  /* 0x0000000318037207 */ /* 0x008fca0004800000 */
[----:B------:R-:W-:Y:S01]  /*8d60*/  STL [R1+0xbc], R3 ;  /* 0x0000bc0301007387 */ /* 0x000fe20000100800 */
[----:B-----5:R-:W-:-:S03]  /*8d70*/  SEL R2, R24, R20, !P1 ;  /* 0x0000001418027207 */ /* 0x020fc60004800000 */
[----:B------:R-:W3:Y:S04]  /*8d80*/  LDL.LU R28, [R1+0x64] ;  /* 0x00006400011c7983 */ /* 0x000ee80000300800 */
[----:B------:R0:W-:Y:S04]  /*8d90*/  STL [R1+0xb8], R2 ;  /* 0x0000b80201007387 */ /* 0x0001e80000100800 */
[----:B------:R-:W5:Y:S04]  /*8da0*/  LDL.LU R7, [R1+0x88] ;  /* 0x0000880001077983 */ /* 0x000f680000300800 */
[----:B------:R-:W5:Y:S01]  /*8db0*/  LDL.LU R6, [R1+0x84] ;  /* 0x0000840001067983 */ /* 0x000f620000300800 */
[----:B0-----:R-:W-:-:S05]  /*8dc0*/  SEL R2, R24, R18, !P1 ;  /* 0x0000001218027207 */ /* 0x001fca0004800000 */
[----:B------:R2:W-:Y:S04]  /*8dd0*/  STL [R1+0xb4], R2 ;  /* 0x0000b40201007387 */ /* 0x0005e80000100800 */
[----:B------:R-:W5:Y:S04]  /*8de0*/  LDL.LU R5, [R1+0x80] ;  /* 0x0000800001057983 */ /* 0x000f680000300800 */
[----:B------:R-:W5:Y:S04]  /*8df0*/  LDL.LU R19, [R1+0x7c] ;  /* 0x00007c0001137983 */ /* 0x000f680000300800 */
[----:B------:R-:W5:Y:S04]  /*8e00*/  LDL.LU R22, [R1+0x68] ;  /* 0x0000680001167983 */ /* 0x000f680000300800 */
[----:B------:R-:W5:Y:S04]  /*8e10*/  LDL.LU R21, [R1+0x6c] ;  /* 0x00006c0001157983 */ /* 0x000f680000300800 */
[----:B------:R-:W5:Y:S04]  /*8e20*/  LDL.LU R25, [R1+0x74] ;  /* 0x0000740001197983 */ /* 0x000f680000300800 */
[----:B------:R-:W5:Y:S04]  /*8e30*/  LDL.LU R17, [R1+0x1d8] ;  /* 0x0001d80001117983 */ /* 0x000f680000300800 */
[----:B------:R-:W5:Y:S01]  /*8e40*/  LDL.LU R15, [R1+0x1ec] ;  /* 0x0001ec00010f7983 */ /* 0x000f620000300800 */
[----:B--2---:R-:W-:-:S05]  /*8e50*/  SEL R2, R24, R16, !P1 ;  /* 0x0000001018027207 */ /* 0x004fca0004800000 */
[----:B------:R0:W-:Y:S04]  /*8e60*/  STL [R1+0xb0], R2 ;  /* 0x0000b00201007387 */ /* 0x0001e80000100800 */
[----:B------:R-:W2:Y:S04]  /*8e70*/  LDL.LU R14, [R1+0x1f0] ;  /* 0x0001f000010e7983 */ /* 0x000ea80000300800 */
[----:B------:R-:W2:Y:S04]  /*8e80*/  LDL.LU R13, [R1+0x1f4] ;  /* 0x0001f400010d7983 */ /* 0x000ea80000300800 */
[----:B------:R-:W2:Y:S04]  /*8e90*/  LDL.LU R11, [R1+0x1e4] ;  /* 0x0001e400010b7983 */ /* 0x000ea80000300800 */
[----:B------:R-:W2:Y:S04]  /*8ea0*/  LDL.LU R9, [R1+0x1dc] ;  /* 0x0001dc0001097983 */ /* 0x000ea80000300800 */
[----:B0-----:R-:W2:Y:S04]  /*8eb0*/  LDL.LU R2, [R1+0x1c0] ;  /* 0x0001c00001027983 */ /* 0x001ea80000300800 */
[----:B------:R-:W2:Y:S04]  /*8ec0*/  LDL.LU R4, [R1+0x1b0] ;  /* 0x0001b00001047983 */ /* 0x000ea80000300800 */
[----:B------:R-:W2:Y:S04]  /*8ed0*/  LDL.LU R3, [R1+0x184] ;  /* 0x0001840001037983 */ /* 0x000ea80000300800 */
[----:B------:R-:W2:Y:S04]  /*8ee0*/  LDL.LU R20, [R1+0x180] ;  /* 0x0001800001147983 */ /* 0x000ea80000300800 */
[----:B------:R-:W2:Y:S04]  /*8ef0*/  LDL.LU R18, [R1+0x174] ;  /* 0x0001740001127983 */ /* 0x000ea80000300800 */
[----:B------:R-:W2:Y:S01]  /*8f00*/  LDL.LU R16, [R1+0x16c] ;  /* 0x00016c0001107983 */ /* 0x000ea20000300800 */
[----:B----4-:R-:W-:-:S05]  /*8f10*/  SEL R27, R24, R27, !P1 ;  /* 0x0000001b181b7207 */ /* 0x010fca0004800000 */
[----:B------:R0:W-:Y:S01]  /*8f20*/  STL [R1+0xac], R27 ;  /* 0x0000ac1b01007387 */ /* 0x0001e20000100800 */
[----:B------:R-:W-:-:S03]  /*8f30*/  SEL R29, R24, R29, !P1 ;  /* 0x0000001d181d7207 */ /* 0x000fc60004800000 */
[----:B0-----:R-:W4:Y:S01]  /*8f40*/  LDL.LU R27, [R1+0x167c] ;  /* 0x00167c00011b7983 */ /* 0x001f220000300800 */
[----:B------:R-:W-:-:S03]  /*8f50*/  SEL R12, R24, R12, !P1 ;  /* 0x0000000c180c7207 */ /* 0x000fc60004800000 */
[----:B------:R0:W-:Y:S01]  /*8f60*/  STL [R1+0xa8], R29 ;  /* 0x0000a81d01007387 */ /* 0x0001e20000100800 */
[C---:B------:R-:W-:Y:S02]  /*8f70*/  SEL R10, R24.reuse, R10, !P1 ;  /* 0x0000000a180a7207 */ /* 0x040fe40004800000 */
[C---:B------:R-:W-:Y:S01]  /*8f80*/  SEL R0, R24.reuse, R0, !P1 ;  /* 0x0000000018007207 */ /* 0x040fe20004800000 */
[----:B0-----:R-:W4:Y:S04]  /*8f90*/  LDL.LU R29, [R1+0x1678] ;  /* 0x00167800011d7983 */ /* 0x001f280000300800 */
[----:B------:R0:W-:Y:S01]  /*8fa0*/  STL [R1+0xa4], R12 ;  /* 0x0000a40c01007387 */ /* 0x0001e20000100800 */
[----:B------:R-:W-:-:S03]  /*8fb0*/  SEL R8, R24, R8, !P1 ;  /* 0x0000000818087207 */ /* 0x000fc60004800000 */
[----:B0-----:R-:W4:Y:S04]  /*8fc0*/  LDL.LU R12, [R1+0x1674] ;  /* 0x00167400010c7983 */ /* 0x001f280000300800 */
[----:B------:R0:W-:Y:S04]  /*8fd0*/  STL [R1+0xa0], R10 ;  /* 0x0000a00a01007387 */ /* 0x0001e80000100800 */
[----:B0-----:R-:W4:Y:S04]  /*8fe0*/  LDL.LU R10, [R1+0x1670] ;  /* 0x00167000010a7983 */ /* 0x001f280000300800 */
[----:B------:R0:W-:Y:S01]  /*8ff0*/  STL [R1+0x9c], R0 ;  /* 0x00009c0001007387 */ /* 0x0001e20000100800 */
[----:B---3--:R-:W-:-:S02]  /*9000*/  SEL R28, R24, R28, !P1 ;  /* 0x0000001c181c7207 */ /* 0x008fc40004800000 */
[C---:B0-----:R-:W-:Y:S02]  /*9010*/  SEL R0, R24.reuse, R23, !P1 ;  /* 0x0000001718007207 */ /* 0x041fe40004800000 */
[----:B------:R-:W3:Y:S01]  /*9020*/  LDL.LU R23, [R1+0x110] ;  /* 0x0001100001177983 */ /* 0x000ee20000300800 */
[----:B-----5:R-:W-:-:S03]  /*9030*/  SEL R7, R24, R7, !P1 ;  /* 0x0000000718077207 */ /* 0x020fc60004800000 */
[----:B------:R0:W-:Y:S01]  /*9040*/  STL [R1+0x98], R0 ;  /* 0x0000980001007387 */ /* 0x0001e20000100800 */
[----:B------:R-:W-:-:S03]  /*9050*/  SEL R6, R24, R6, !P1 ;  /* 0x0000000618067207 */ /* 0x000fc60004800000 */
[----:B0-----:R-:W5:Y:S01]  /*9060*/  LDL.LU R0, [R1+0x108] ;  /* 0x0001080001007983 */ /* 0x001f620000300800 */
        /* <DEDUP_REMOVED lines=17> */
[----:B------:R0:W-:Y:S04]  /*9180*/  STL [R1+0x80], R19 ;  /* 0x0000801301007387 */ /* 0x0001e80000100800 */
        /* <DEDUP_REMOVED lines=9> */
[----:B------:R0:W-:Y:S01]  /*9220*/  STL [R1+0x68], R15 ;  /* 0x0000680f01007387 */ /* 0x0001e20000100800 */
[----:B--2---:R-:W-:-:S03]  /*9230*/  SEL R14, R24, R14, !P1 ;  /* 0x0000000e180e7207 */ /* 0x004fc60004800000 */
[----:B0-----:R-:W2:Y:S01]  /*9240*/  LDL.LU R15, [R1+0x164c] ;  /* 0x00164c00010f7983 */ /* 0x001ea20000300800 */
[----:B------:R-:W-:-:S03]  /*9250*/  SEL R13, R24, R13, !P1 ;  /* 0x0000000d180d7207 */ /* 0x000fc60004800000 */
[----:B------:R0:W-:Y:S01]  /*9260*/  STL [R1+0x64], R14 ;  /* 0x0000640e01007387 */ /* 0x0001e20000100800 */
[C---:B------:R-:W-:Y:S02]  /*9270*/  SEL R11, R24.reuse, R11, !P1 ;  /* 0x0000000b180b7207 */ /* 0x040fe40004800000 */
[C---:B------:R-:W-:Y:S01]  /*9280*/  SEL R9, R24.reuse, R9, !P1 ;  /* 0x0000000918097207 */ /* 0x040fe20004800000 */
[----:B0-----:R-:W2:Y:S01]  /*9290*/  LDL.LU R14, [R1+0x1648] ;  /* 0x00164800010e7983 */ /* 0x001ea20000300800 */
[----:B------:R-:W-:-:S03]  /*92a0*/  SEL R2, R24, R2, !P1 ;  /* 0x0000000218027207 */ /* 0x000fc60004800000 */
[----:B------:R0:W-:Y:S01]  /*92b0*/  STL [R1+0x60], R13 ;  /* 0x0000600d01007387 */ /* 0x0001e20000100800 */
[C---:B------:R-:W-:Y:S02]  /*92c0*/  SEL R4, R24.reuse, R4, !P1 ;  /* 0x0000000418047207 */ /* 0x040fe40004800000 */
[C---:B------:R-:W-:Y:S01]  /*92d0*/  SEL R3, R24.reuse, R3, !P1 ;  /* 0x0000000318037207 */ /* 0x040fe20004800000 */
[----:B0-----:R-:W2:Y:S04]  /*92e0*/  LDL.LU R13, [R1+0x1644] ;  /* 0x00164400010d7983 */ /* 0x001ea80000300800 */
[----:B------:R0:W-:Y:S01]  /*92f0*/  STL [R1+0x5c], R11 ;  /* 0x00005c0b01007387 */ /* 0x0001e20000100800 */
[C---:B------:R-:W-:Y:S02]  /*9300*/  SEL R20, R24.reuse, R20, !P1 ;  /* 0x0000001418147207 */ /* 0x040fe40004800000 */
[C---:B------:R-:W-:Y:S01]  /*9310*/  SEL R18, R24.reuse, R18, !P1 ;  /* 0x0000001218127207 */ /* 0x040fe20004800000 */
[----:B0-----:R-:W2:Y:S04]  /*9320*/  LDL.LU R11, [R1+0x1640] ;  /* 0x00164000010b7983 */ /* 0x001ea80000300800 */
[----:B------:R0:W-:Y:S01]  /*9330*/  STL [R1+0x58], R9 ;  /* 0x0000580901007387 */ /* 0x0001e20000100800 */
[----:B------:R-:W-:-:S03]  /*9340*/  SEL R16, R24, R16, !P1 ;  /* 0x0000001018107207 */ /* 0x000fc60004800000 */
[----:B0-----:R-:W2:Y:S04]  /*9350*/  LDL.LU R9, [R1+0x163c] ;  /* 0x00163c0001097983 */ /* 0x001ea80000300800 */
[----:B------:R0:W-:Y:S04]  /*9360*/  STL [R1+0x54], R2 ;  /* 0x0000540201007387 */ /* 0x0001e80000100800 */
        /* <DEDUP_REMOVED lines=8> */
[----:B0-----:R-:W4:Y:S04]  /*93f0*/  LDL.LU R18, [R1+0x1628] ;  /* 0x0016280001127983 */ /* 0x001f280000300800 */
[----:B------:R0:W-:Y:S04]  /*9400*/  STL [R1+0x40], R16 ;  /* 0x0000401001007387 */ /* 0x0001e80000100800 */
[----:B0-----:R-:W5:Y:S01]  /*9410*/  LDL.LU R16, [R1+0x1624] ;  /* 0x0016240001107983 */ /* 0x001f620000300800 */
[----:B---3--:R-:W-:-:S02]  /*9420*/  SEL R23, R24, R23, !P1 ;  /* 0x0000001718177207 */ /* 0x008fc40004800000 */
[C---:B--2---:R-:W-:Y:S02]  /*9430*/  SEL R20, R24.reuse, R20, !P1 ;  /* 0x0000001418147207 */ /* 0x044fe40004800000 */
[C---:B----4-:R-:W-:Y:S02]  /*9440*/  SEL R18, R24.reuse, R18, !P1 ;  /* 0x0000001218127207 */ /* 0x050fe40004800000 */
[----:B-----5:R-:W-:-:S05]  /*9450*/  SEL R16, R24, R16, !P1 ;  /* 0x0000001018107207 */ /* 0x020fca0004800000 */
[----:B------:R0:W-:Y:S04]  /*9460*/  STL [R1+0x30], R16 ;  /* 0x0000301001007387 */ /* 0x0001e80000100800 */
[----:B0-----:R-:W2:Y:S04]  /*9470*/  LDL.LU R16, [R1+0x24] ;  /* 0x0000240001107983 */ /* 0x001ea80000300800 */
[----:B------:R0:W-:Y:S04]  /*9480*/  STL [R1+0x2c], R18 ;  /* 0x00002c1201007387 */ /* 0x0001e80000100800 */
[----:B0-----:R-:W3:Y:S04]  /*9490*/  LDL.LU R18, [R1+0x38] ;  /* 0x0000380001127983 */ /* 0x001ee80000300800 */
[----:B------:R0:W-:Y:S04]  /*94a0*/  STL [R1+0x28], R20 ;  /* 0x0000281401007387 */ /* 0x0001e80000100800 */
[----:B0-----:R-:W4:Y:S04]  /*94b0*/  LDL.LU R20, [R1+0x3c] ;  /* 0x00003c0001147983 */ /* 0x001f280000300800 */
[----:B------:R0:W-:Y:S04]  /*94c0*/  STL [R1+0x20], R23 ;  /* 0x0000201701007387 */ /* 0x0001e80000100800 */
[----:B0-----:R-:W5:Y:S01]  /*94d0*/  LDL.LU R23, [R1+0x1620] ;  /* 0x0016200001177983 */ /* 0x001f620000300800 */
[----:B------:R-:W-:-:S05]  /*94e0*/  SEL R0, R24, R0, !P1 ;  /* 0x0000000018007207 */ /* 0x000fca0004800000 */
[----:B------:R5:W-:Y:S02]  /*94f0*/  STL [R1+0x18], R0 ;  /* 0x0000180001007387 */ /* 0x000be40000100800 */
[C---:B-----5:R-:W-:Y:S02]  /*9500*/  SEL R0, R24.reuse, R23, !P1 ;  /* 0x0000001718007207 */ /* 0x060fe40004800000 */
[----:B------:R-:W5:Y:S04]  /*9510*/  LDL.LU R23, [R1+0x34] ;  /* 0x0000340001177983 */ /* 0x000f680000300800 */
[----:B------:R0:W-:Y:S02]  /*9520*/  STL [R1+0x10], R0 ;  /* 0x0000100001007387 */ /* 0x0001e40000100800 */
[----:B0-----:R-:W-:-:S02]  /*9530*/  SEL R0, R24, R3, !P1 ;  /* 0x0000000318007207 */ /* 0x001fc40004800000 */
[----:B------:R-:W5:Y:S01]  /*9540*/  LDL.LU R3, [R1+0x70] ;  /* 0x0000700001037983 */ /* 0x000f620000300800 */
[C---:B------:R-:W-:Y:S02]  /*9550*/  SEL R28, R24.reuse, R28, !P1 ;  /* 0x0000001c181c7207 */ /* 0x040fe40004800000 */
[----:B------:R-:W-:-:S03]  /*9560*/  SEL R2, R24, R2, !P1 ;  /* 0x0000000218027207 */ /* 0x000fc60004800000 */
[----:B------:R0:W-:Y:S01]  /*9570*/  STL [R1+0xc], R28 ;  /* 0x00000c1c01007387 */ /* 0x0001e20000100800 */
[C---:B------:R-:W-:Y:S02]  /*9580*/  SEL R25, R24.reuse, R25, !P1 ;  /* 0x0000001918197207 */ /* 0x040fe40004800000 */
[C---:B----4-:R-:W-:Y:S01]  /*9590*/  SEL R20, R24.reuse, R20, !P1 ;  /* 0x0000001418147207 */ /* 0x050fe20004800000 */
[----:B------:R-:W-:Y:S01]  /*95a0*/  STL [R1+0x1594], R0 ;  /* 0x0015940001007387 */ /* 0x000fe20000100800 */
[C---:B0-----:R-:W-:Y:S02]  /*95b0*/  SEL R28, R24.reuse, R4, !P1 ;  /* 0x00000004181c7207 */ /* 0x041fe40004800000 */
[----:B---3--:R-:W-:-:S03]  /*95c0*/  SEL R4, R24, R18, !P1 ;  /* 0x0000001218047207 */ /* 0x008fc60004800000 */
[----:B------:R-:W-:Y:S04]  /*95d0*/  STL [R1+0x1598], R28 ;  /* 0x0015981c01007387 */ /* 0x000fe80000100800 */
[----:B------:R-:W-:Y:S04]  /*95e0*/  STL [R1+0x159c], R2 ;  /* 0x00159c0201007387 */ /* 0x000fe80000100800 */
[----:B------:R-:W-:Y:S01]  /*95f0*/  STL [R1+0x15a0], R25 ;  /* 0x0015a01901007387 */ /* 0x000fe20000100800 */
[C---:B--2---:R-:W-:Y:S02]  /*9600*/  SEL R16, R24.reuse, R16, !P1 ;  /* 0x0000001018107207 */ /* 0x044fe40004800000 */
[----:B------:R-:W-:-:S02]  /*9610*/  SEL R9, R24, R9, !P1 ;  /* 0x0000000918097207 */ /* 0x000fc40004800000 */
[----:B-----5:R-:W-:-:S05]  /*9620*/  SEL R23, R24, R23, !P1 ;  /* 0x0000001718177207 */ /* 0x020fca0004800000 */
[----:B------:R-:W-:Y:S04]  /*9630*/  STL [R1+0x15a4], R23 ;  /* 0x0015a41701007387 */ /* 0x000fe80000100800 */
[----:B------:R-:W-:Y:S01]  /*9640*/  STL [R1+0x15a8], R20 ;  /* 0x0015a81401007387 */ /* 0x000fe20000100800 */
[----:B------:R-:W-:-:S05]  /*9650*/  SEL R3, R24, R3, !P1 ;  /* 0x0000000318037207 */ /* 0x000fca0004800000 */
[----:B------:R-:W-:Y:S04]  /*9660*/  STL [R1+0x15ac], R3 ;  /* 0x0015ac0301007387 */ /* 0x000fe80000100800 */
[----:B------:R0:W-:Y:S04]  /*9670*/  STL [R1+0x15b0], R4 ;  /* 0x0015b00401007387 */ /* 0x0001e80000100800 */
[----:B0-----:R-:W2:Y:S04]  /*9680*/  LDL.LU R4, [R1+0x1e0] ;  /* 0x0001e00001047983 */ /* 0x001ea80000300800 */
[----:B------:R-:W3:Y:S04]  /*9690*/  LDL.LU R3, [R1+0x1e8] ;  /* 0x0001e80001037983 */ /* 0x000ee80000300800 */
[----:B------:R-:W4:Y:S04]  /*96a0*/  LDL.LU R20, [R1+0x1d4] ;  /* 0x0001d40001147983 */ /* 0x000f280000300800 */
[----:B------:R-:W5:Y:S04]  /*96b0*/  LDL.LU R23, [R1+0x1d0] ;  /* 0x0001d00001177983 */ /* 0x000f680000300800 */
[----:B------:R-:W5:Y:S04]  /*96c0*/  LDL.LU R25, [R1+0x1cc] ;  /* 0x0001cc0001197983 */ /* 0x000f680000300800 */
[----:B------:R-:W5:Y:S04]  /*96d0*/  LDL.LU R2, [R1+0x1c8] ;  /* 0x0001c80001027983 */ /* 0x000f680000300800 */
[----:B------:R-:W5:Y:S04]  /*96e0*/  LDL.LU R28, [R1+0x1c4] ;  /* 0x0001c400011c7983 */ /* 0x000f680000300800 */
[----:B------:R-:W5:Y:S04]  /*96f0*/  LDL.LU R0, [R1+0x1bc] ;  /* 0x0001bc0001007983 */ /* 0x000f680000300800 */
[----:B------:R0:W-:Y:S04]  /*9700*/  STL [R1+0x15b4], R16 ;  /* 0x0015b41001007387 */ /* 0x0001e80000100800 */
[----:B0-----:R-:W5:Y:S04]  /*9710*/  LDL.LU R16, [R1+0x208] ;  /* 0x0002080001107983 */ /* 0x001f680000300800 */
[----:B------:R0:W-:Y:S04]  /*9720*/  STL [R1+0x15b8], R9 ;  /* 0x0015b80901007387 */ /* 0x0001e80000100800 */
[----:B0-----:R-:W5:Y:S04]  /*9730*/  LDL.LU R9, [R1+0x204] ;  /* 0x0002040001097983 */ /* 0x001f680000300800 */
[----:B------:R-:W0:Y:S01]  /*9740*/  S2R R18, SR_TID.X ;  /* 0x0000000000127919 */ /* 0x000e220000002100 */
[----:B------:R-:W-:-:S02]  /*9750*/  SEL R11, R24, R11, !P1 ;  /* 0x0000000b180b7207 */ /* 0x000fc40004800000 */
[C---:B------:R-:W-:Y:S02]  /*9760*/  SEL R13, R24.reuse, R13, !P1 ;  /* 0x0000000d180d7207 */ /* 0x040fe40004800000 */
[C---:B------:R-:W-:Y:S02]  /*9770*/  SEL R14, R24.reuse, R14, !P1 ;  /* 0x0000000e180e7207 */ /* 0x040fe40004800000 */
[C---:B------:R-:W-:Y:S01]  /*9780*/  SEL R15, R24.reuse, R15, !P1 ;  /* 0x0000000f180f7207 */ /* 0x040fe20004800000 */
[----:B------:R-:W-:Y:S01]  /*9790*/  STL [R1+0x15bc], R11 ;  /* 0x0015bc0b01007387 */ /* 0x000fe20000100800 */
[C---:B------:R-:W-:Y:S02]  /*97a0*/  SEL R17, R24.reuse, R17, !P1 ;  /* 0x0000001118117207 */ /* 0x040fe40004800000 */
[C---:B------:R-:W-:Y:S01]  /*97b0*/  SEL R21, R24.reuse, R21, !P1 ;  /* 0x0000001518157207 */ /* 0x040fe20004800000 */
[----:B------:R-:W-:Y:S01]  /*97c0*/  STL [R1+0x15c0], R13 ;  /* 0x0015c00d01007387 */ /* 0x000fe20000100800 */
[----:B------:R-:W-:-:S02]  /*97d0*/  SEL R22, R24, R22, !P1 ;  /* 0x0000001618167207 */ /* 0x000fc40004800000 */
[C---:B------:R-:W-:Y:S01]  /*97e0*/  SEL R19, R24.reuse, R19, !P1 ;  /* 0x0000001318137207 */ /* 0x040fe20004800000 */
[----:B------:R-:W-:Y:S01]  /*97f0*/  STL [R1+0x15c4], R14 ;  /* 0x0015c40e01007387 */ /* 0x000fe20000100800 */
[C---:B------:R-:W-:Y:S02]  /*9800*/  SEL R5, R24.reuse, R5, !P1 ;  /* 0x0000000518057207 */ /* 0x040fe40004800000 */
[C---:B------:R-:W-:Y:S01]  /*9810*/  SEL R6, R24.reuse, R6, !P1 ;  /* 0x0000000618067207 */ /* 0x040fe20004800000 */
[----:B------:R-:W-:Y:S01]  /*9820*/  STL [R1+0x15c8], R15 ;  /* 0x0015c80f01007387 */ /* 0x000fe20000100800 */
[----:B------:R-:W-:Y:S02]  /*9830*/  SEL R7, R24, R7, !P1 ;  /* 0x0000000718077207 */ /* 0x000fe40004800000 */
[----:B0-----:R-:W-:Y:S01]  /*9840*/  LOP3.LUT R18, R18, 0x3f, RZ, 0xc0, !PT ;  /* 0x0000003f12127812 */ /* 0x001fe200078ec0ff */
[----:B------:R-:W-:Y:S01]  /*9850*/  STL [R1+0x15cc], R17 ;  /* 0x0015cc1101007387 */ /* 0x000fe20000100800 */
[----:B------:R-:W-:Y:S01]  /*9860*/  @!P0 IMAD.MOV R26, RZ, RZ, -R26 ;  /* 0x000000ffff1a8224 */ /* 0x000fe200078e0a1a */
[----:B------:R-:W-:-:S02]  /*9870*/  SEL R8, R24, R8, !P1 ;  /* 0x0000000818087207 */ /* 0x000fc40004800000 */
[----:B------:R-:W-:Y:S01]  /*9880*/  STL [R1+0x15d0], R21 ;  /* 0x0015d01501007387 */ /* 0x000fe20000100800 */
[----:B------:R-:W-:Y:S01]  /*9890*/  SEL R10, R24, R10, !P1 ;  /* 0x0000000a180a7207 */ /* 0x000fe20004800000 */
[----:B------:R-:W-:Y:S02]  /*98a0*/  IMAD R18, R18, c[0x0][0x18c], RZ ;  /* 0x0000630012127a24 */ /* 0x000fe400078e02ff */
[----:B------:R-:W-:Y:S01]  /*98b0*/  STL [R1+0x15d4], R22 ;  /* 0x0015d41601007387 */ /* 0x000fe20000100800 */
[----:B------:R-:W-:-:S03]  /*98c0*/  SEL R12, R24, R12, !P1 ;  /* 0x0000000c180c7207 */ /* 0x000fc60004800000 */
[----:B------:R-:W-:Y:S01]  /*98d0*/  STL [R1+0x15d8], R19 ;  /* 0x0015d81301007387 */ /* 0x000fe20000100800 */
[----:B------:R-:W-:-:S03]  /*98e0*/  SEL R29, R24, R29, !P1 ;  /* 0x0000001d181d7207 */ /* 0x000fc60004800000 */
[----:B------:R5:W-:Y:S01]  /*98f0*/  STL [R1+0x15dc], R5 ;  /* 0x0015dc0501007387 */ /* 0x000be20000100800 */
[----:B------:R-:W-:-:S03]  /*9900*/  SEL R27, R24, R27, !P1 ;  /* 0x0000001b181b7207 */ /* 0x000fc60004800000 */
[----:B------:R0:W-:Y:S01]  /*9910*/  STL [R1+0x15e0], R6 ;  /* 0x0015e00601007387 */ /* 0x0001e20000100800 */
[----:B------:R-:W-:-:S03]  /*9920*/  SEL R24, R24, R26, !P1 ;  /* 0x0000001a18187207 */ /* 0x000fc60004800000 */
[----:B------:R-:W-:Y:S01]  /*9930*/  STL [R1+0x15e4], R7 ;  /* 0x0015e40701007387 */ /* 0x000fe20000100800 */
[----:B------:R-:W-:-:S03]  /*9940*/  LEA.HI.X.SX32 R18, R18, c[0x0][0x16c], 0x1, P3 ;  /* 0x00005b0012127a11 */ /* 0x000fc600018f0eff */
[----:B------:R-:W-:Y:S04]  /*9950*/  STL [R1+0x15e8], R8 ;  /* 0x0015e80801007387 */ /* 0x000fe80000100800 */
[----:B------:R-:W-:Y:S04]  /*9960*/  STL [R1+0x15ec], R10 ;  /* 0x0015ec0a01007387 */ /* 0x000fe80000100800 */
[----:B------:R-:W-:Y:S04]  /*9970*/  STL [R1+0x15f0], R12 ;  /* 0x0015f00c01007387 */ /* 0x000fe80000100800 */
[----:B------:R-:W-:Y:S04]  /*9980*/  STL [R1+0x15f4], R29 ;  /* 0x0015f41d01007387 */ /* 0x000fe80000100800 */
[----:B------:R-:W-:Y:S04]  /*9990*/  STL [R1+0x15f8], R27 ;  /* 0x0015f81b01007387 */ /* 0x000fe80000100800 */
[----:B------:R-:W-:Y:S04]  /*99a0*/  STL [R1+0x15fc], R24 ;  /* 0x0015fc1801007387 */ /* 0x000fe80000100800 */
[----:B------:R-:W-:Y:S01]  /*99b0*/  STL [R1+0x1600], R18 ;  /* 0x0016001201007387 */ /* 0x000fe20000100800 */
[----:B--2---:R-:W-:-:S02]  /*99c0*/  IMAD R26, R4, c[0x0][0x190], RZ ;  /* 0x00006400041a7a24 */ /* 0x004fc400078e02ff */
[----:B---3--:R-:W-:Y:S02]  /*99d0*/  IMAD R4, R3, c[0x0][0x190], RZ ;  /* 0x0000640003047a24 */ /* 0x008fe400078e02ff */
[----:B----4-:R-:W-:Y:S02]  /*99e0*/  IMAD R3, R20, c[0x0][0x190], RZ ;  /* 0x0000640014037a24 */ /* 0x010fe400078e02ff */
[----:B-----5:R-:W-:Y:S02]  /*99f0*/  IMAD R5, R16, c[0x0][0x184], RZ ;  /* 0x0000610010057a24 */ /* 0x020fe400078e02ff */
[----:B0-----:R-:W-:-:S05]  /*9a00*/  IMAD R6, R9, c[0x0][0x184], RZ ;  /* 0x0000610009067a24 */ /* 0x001fca00078e02ff */
[----:B------:R-:W-:Y:S04]  /*9a10*/  STL [R1+0x1c], R6 ;  /* 0x00001c0601007387 */ /* 0x000fe80000100800 */
[----:B------:R-:W-:Y:S04]  /*9a20*/  STL [R1+0x1604], R26 ;  /* 0x0016041a01007387 */ /* 0x000fe80000100800 */
[----:B------:R0:W-:Y:S04]  /*9a30*/  STL [R1+0x34], R5 ;  /* 0x0000340501007387 */ /* 0x0001e80000100800 */
[----:B------:R1:W-:Y:S04]  /*9a40*/  STL [R1+0x14], R4 ;  /* 0x0000140401007387 */ /* 0x0003e80000100800 */
[----:B------:R2:W-:Y:S01]  /*9a50*/  STL [R1+0x24], R3 ;  /* 0x0000240301007387 */ /* 0x0005e20000100800 */
[----:B0-----:R-:W-:-:S02]  /*9a60*/  IMAD R5, R23, c[0x0][0x190], RZ ;  /* 0x0000640017057a24 */ /* 0x001fc400078e02ff */
[----:B-1----:R-:W-:-:S03]  /*9a70*/  IMAD R4, R25, c[0x0][0x190], RZ ;  /* 0x0000640019047a24 */ /* 0x002fc600078e02ff */
[----:B------:R-:W-:Y:S01]  /*9a80*/  STL [R1+0x38], R5 ;  /* 0x0000380501007387 */ /* 0x000fe20000100800 */
[----:B--2---:R-:W-:-:S03]  /*9a90*/  IMAD R3, R2, c[0x0][0x190], RZ ;  /* 0x0000640002037a24 */ /* 0x004fc600078e02ff */
[----:B------:R-:W-:Y:S04]  /*9aa0*/  STL [R1+0x3c], R4 ;  /* 0x00003c0401007387 */ /* 0x000fe80000100800 */
[----:B------:R-:W-:Y:S04]  /*9ab0*/  STL [R1+0x70], R3 ;  /* 0x0000700301007387 */ /* 0x000fe80000100800 */
[----:B------:R-:W2:Y:S01]  /*9ac0*/  LDL.LU R26, [R1+0x1ac] ;  /* 0x0001ac00011a7983 */ /* 0x000ea20000300800 */
[----:B------:R-:W-:Y:S02]  /*9ad0*/  IMAD R2, R28, c[0x0][0x190], RZ ;  /* 0x000064001c027a24 */ /* 0x000fe400078e02ff */
[----:B------:R-:W-:-:S03]  /*9ae0*/  IMAD R0, R0, c[0x0][0x190], RZ ;  /* 0x0000640000007a24 */ /* 0x000fc600078e02ff */
[----:B------:R-:W-:Y:S04]  /*9af0*/  STL [R1+0xf8], R2 ;  /* 0x0000f80201007387 */ /* 0x000fe80000100800 */
[----:B--2---:R0:W-:Y:S04]  /*9b00*/  STL [R1+0x1618], R26 ;  /* 0x0016181a01007387 */ /* 0x0041e80000100800 */
[----:B------:R-:W-:Y:S04]  /*9b10*/  STL [R1+0x108], R0 ;  /* 0x0001080001007387 */ /* 0x000fe80000100800 */
[----:B0-----:R-:W2:Y:S04]  /*9b20*/  LDL.LU R26, [R1+0x1b4] ;  /* 0x0001b400011a7983 */ /* 0x001ea80000300800 */
[----:B--2---:R0:W-:Y:S04]  /*9b30*/  STL [R1+0x161c], R26 ;  /* 0x00161c1a01007387 */ /* 0x0041e80000100800 */
[----:B0-----:R-:W2:Y:S04]  /*9b40*/  LDL.LU R26, [R1+0x1b8] ;  /* 0x0001b800011a7983 */ /* 0x001ea80000300800 */
[----:B------:R-:W3:Y:S04]  /*9b50*/  LDL.LU R18, [R1+0x1a8] ;  /* 0x0001a80001127983 */ /* 0x000ee80000300800 */
[----:B------:R-:W4:Y:S04]  /*9b60*/  LDL.LU R24, [R1+0x1a4] ;  /* 0x0001a40001187983 */ /* 0x000f280000300800 */
[----:B------:R-:W5:Y:S04]  /*9b70*/  LDL.LU R27, [R1+0x1a0] ;  /* 0x0001a000011b7983 */ /* 0x000f680000300800 */
[----:B------:R-:W3:Y:S04]  /*9b80*/  LDL.LU R29, [R1+0x19c] ;  /* 0x00019c00011d7983 */ /* 0x000ee80000300800 */
        /* <DEDUP_REMOVED lines=23> */
[----:B------:R-:W3:Y:S01]  /*9d00*/  LDL.LU R0, [R1+0x12c] ;  /* 0x00012c0001007983 */ /* 0x000ee20000300800 */
[----:B--2---:R-:W-:-:S05]  /*9d10*/  IMAD R26, R26, c[0x0][0x190], RZ ;  /* 0x000064001a1a7a24 */ /* 0x004fca00078e02ff */
[----:B------:R0:W-:Y:S04]  /*9d20*/  STL [R1+0x110], R26 ;  /* 0x0001101a01007387 */ /* 0x0001e80000100800 */
[----:B0-----:R-:W2:Y:S02]  /*9d30*/  LDL.LU R26, [R1+0x161c] ;  /* 0x00161c00011a7983 */ /* 0x001ea40000300800 */
[----:B--2---:R-:W-:-:S05]  /*9d40*/  IMAD R26, R26, c[0x0][0x190], RZ ;  /* 0x000064001a1a7a24 */ /* 0x004fca00078e02ff */
[----:B------:R0:W-:Y:S04]  /*9d50*/  STL [R1+0x16c], R26 ;  /* 0x00016c1a01007387 */ /* 0x0001e80000100800 */
[----:B0-----:R-:W2:Y:S01]  /*9d60*/  LDL.LU R26, [R1+0x1618] ;  /* 0x00161800011a7983 */ /* 0x001ea20000300800 */
[----:B----4-:R-:W-:Y:S02]  /*9d70*/  IMAD R24, R24, c[0x0][0x190], RZ ;  /* 0x0000640018187a24 */ /* 0x010fe400078e02ff */
[----:B--2---:R-:W-:-:S05]  /*9d80*/  IMAD R26, R26, c[0x0][0x190], RZ ;  /* 0x000064001a1a7a24 */ /* 0x004fca00078e02ff */
[----:B------:R3:W-:Y:S02]  /*9d90*/  STL [R1+0x174], R26 ;  /* 0x0001741a01007387 */ /* 0x0007e40000100800 */
[----:B---3--:R-:W-:Y:S02]  /*9da0*/  IMAD R26, R18, c[0x0][0x190], RZ ;  /* 0x00006400121a7a24 */ /* 0x008fe400078e02ff */
[----:B-----5:R-:W-:-:S03]  /*9db0*/  IMAD R18, R27, c[0x0][0x190], RZ ;  /* 0x000064001b127a24 */ /* 0x020fc600078e02ff */
[----:B------:R0:W-:Y:S04]  /*9dc0*/  STL [R1+0x180], R26 ;  /* 0x0001801a01007387 */ /* 0x0001e80000100800 */
[----:B------:R1:W-:Y:S04]  /*9dd0*/  STL [R1+0x184], R24 ;  /* 0x0001841801007387 */ /* 0x0003e80000100800 */
[----:B------:R2:W-:Y:S01]  /*9de0*/  STL [R1+0x1a0], R18 ;  /* 0x0001a01201007387 */ /* 0x0005e20000100800 */
[----:B0-----:R-:W-:Y:S02]  /*9df0*/  IMAD R26, R29, c[0x0][0x190], RZ ;  /* 0x000064001d1a7a24 */ /* 0x001fe400078e02ff */
[----:B-1----:R-:W-:-:S02]  /*9e00*/  IMAD R24, R12, c[0x0][0x190], RZ ;  /* 0x000064000c187a24 */ /* 0x002fc400078e02ff */
[----:B------:R-:W-:Y:S02]  /*9e10*/  IMAD R12, R8, c[0x0][0x190], RZ ;  /* 0x00006400080c7a24 */ /* 0x000fe400078e02ff */
[----:B--2---:R-:W-:Y:S01]  /*9e20*/  IMAD R18, R10, c[0x0][0x190], RZ ;  /* 0x000064000a127a24 */ /* 0x004fe200078e02ff */
[----:B------:R-:W-:Y:S01]  /*9e30*/  STL [R1+0x19c], R26 ;  /* 0x00019c1a01007387 */ /* 0x000fe20000100800 */
[----:B------:R-:W-:Y:S02]  /*9e40*/  IMAD R10, R7, c[0x0][0x190], RZ ;  /* 0x00006400070a7a24 */ /* 0x000fe400078e02ff */
[----:B------:R-:W-:Y:S01]  /*9e50*/  IMAD R8, R6, c[0x0][0x190], RZ ;  /* 0x0000640006087a24 */ /* 0x000fe200078e02ff */
[----:B------:R-:W-:Y:S01]  /*9e60*/  STL [R1+0x198], R24 ;  /* 0x0001981801007387 */ /* 0x000fe20000100800 */
[----:B------:R-:W-:Y:S02]  /*9e70*/  IMAD R7, R5, c[0x0][0x190], RZ ;  /* 0x0000640005077a24 */ /* 0x000fe400078e02ff */
[----:B------:R-:W-:Y:S01]  /*9e80*/  IMAD R6, R19, c[0x0][0x190], RZ ;  /* 0x0000640013067a24 */ /* 0x000fe200078e02ff */
[----:B------:R-:W-:Y:S01]  /*9e90*/  STL [R1+0x194], R18 ;  /* 0x0001941201007387 */ /* 0x000fe20000100800 */
[----:B------:R-:W-:-:S03]  /*9ea0*/  IMAD R5, R22, c[0x0][0x190], RZ ;  /* 0x0000640016057a24 */ /* 0x000fc600078e02ff */
[----:B------:R-:W-:Y:S04]  /*9eb0*/  STL [R1+0x190], R12 ;  /* 0x0001900c01007387 */ /* 0x000fe80000100800 */
[----:B------:R-:W-:Y:S04]  /*9ec0*/  STL [R1+0x18c], R10 ;  /* 0x00018c0a01007387 */ /* 0x000fe80000100800 */
[----:B------:R-:W-:Y:S04]  /*9ed0*/  STL [R1+0x188], R8 ;  /* 0x0001880801007387 */ /* 0x000fe80000100800 */
[----:B------:R0:W-:Y:S04]  /*9ee0*/  STL [R1+0x17c], R7 ;  /* 0x00017c0701007387 */ /* 0x0001e80000100800 */
[----:B------:R1:W-:Y:S04]  /*9ef0*/  STL [R1+0x178], R6 ;  /* 0x0001780601007387 */ /* 0x0003e80000100800 */
[----:B------:R2:W-:Y:S01]  /*9f00*/  STL [R1+0x170], R5 ;  /* 0x0001700501007387 */ /* 0x0005e20000100800 */
[----:B0-----:R-:W-:-:S02]  /*9f10*/  IMAD R7, R21, c[0x0][0x190], RZ ;  /* 0x0000640015077a24 */ /* 0x001fc400078e02ff */
[----:B-1----:R-:W-:-:S03]  /*9f20*/  IMAD R6, R17, c[0x0][0x190], RZ ;  /* 0x0000640011067a24 */ /* 0x002fc600078e02ff */
[----:B------:R0:W-:Y:S01]  /*9f30*/  STL [R1+0x168], R7 ;  /* 0x0001680701007387 */ /* 0x0001e20000100800 */
[----:B--2---:R-:W-:-:S03]  /*9f40*/  IMAD R5, R15, c[0x0][0x190], RZ ;  /* 0x000064000f057a24 */ /* 0x004fc600078e02ff */
[----:B------:R1:W-:Y:S04]  /*9f50*/  STL [R1+0x164], R6 ;  /* 0x0001640601007387 */ /* 0x0003e80000100800 */
[----:B------:R2:W-:Y:S01]  /*9f60*/  STL [R1+0x160], R5 ;  /* 0x0001600501007387 */ /* 0x0005e20000100800 */
[----:B0-----:R-:W-:Y:S02]  /*9f70*/  IMAD R7, R14, c[0x0][0x190], RZ ;  /* 0x000064000e077a24 */ /* 0x001fe400078e02ff */
[----:B-1----:R-:W-:-:S03]  /*9f80*/  IMAD R6, R13, c[0x0][0x190], RZ ;  /* 0x000064000d067a24 */ /* 0x002fc600078e02ff */
[----:B------:R0:W-:Y:S01]  /*9f90*/  STL [R1+0x15c], R7 ;  /* 0x00015c0701007387 */ /* 0x0001e20000100800 */
[----:B--2---:R-:W-:-:S03]  /*9fa0*/  IMAD R5, R11, c[0x0][0x190], RZ ;  /* 0x000064000b057a24 */ /* 0x004fc600078e02ff */
[----:B------:R1:W-:Y:S04]  /*9fb0*/  STL [R1+0x158], R6 ;  /* 0x0001580601007387 */ /* 0x0003e80000100800 */
[----:B------:R2:W-:Y:S01]  /*9fc0*/  STL [R1+0x154], R5 ;  /* 0x0001540501007387 */ /* 0x0005e20000100800 */
[----:B0-----:R-:W-:Y:S02]  /*9fd0*/  IMAD R7, R9, c[0x0][0x190], RZ ;  /* 0x0000640009077a24 */ /* 0x001fe400078e02ff */
[----:B-1----:R-:W-:-:S03]  /*9fe0*/  IMAD R6, R16, c[0x0][0x190], RZ ;  /* 0x0000640010067a24 */ /* 0x002fc600078e02ff */
[----:B------:R-:W-:Y:S01]  /*9ff0*/  STL [R1+0x150], R7 ;  /* 0x0001500701007387 */ /* 0x000fe20000100800 */
[----:B--2---:R-:W-:Y:S02]  /*a000*/  IMAD R5, R4, c[0x0][0x190], RZ ;  /* 0x0000640004057a24 */ /* 0x004fe400078e02ff */
[----:B------:R-:W-:Y:S02]  /*a010*/  IMAD R4, R3, c[0x0][0x190], RZ ;  /* 0x0000640003047a24 */ /* 0x000fe400078e02ff */
[----:B------:R-:W-:Y:S01]  /*a020*/  IMAD R3, R20, c[0x0][0x190], RZ ;  /* 0x0000640014037a24 */ /* 0x000fe200078e02ff */
        /* <DEDUP_REMOVED lines=150> */
[----:B---3--:R-:W-:Y:S02]  /*a990*/  IMAD R18, R18, c[0x0][0x190], RZ ;  /* 0x0000640012127a24 */ /* 0x008fe400078e02ff */
[----:B----4-:R-:W-:Y:S02]  /*a9a0*/  IMAD R24, R24, c[0x0][0x190], RZ ;  /* 0x0000640018187a24 */ /* 0x010fe400078e02ff */
[----:B-----5:R-:W-:Y:S02]  /*a9b0*/  IMAD R27, R27, c[0x0][0x190], RZ ;  /* 0x000064001b1b7a24 */ /* 0x020fe400078e02ff */
[----:B------:R-:W-:-:S02]  /*a9c0*/  IMAD R29, R29, c[0x0][0x190], RZ ;  /* 0x000064001d1d7a24 */ /* 0x000fc400078e02ff */
[----:B------:R-:W-:Y:S02]  /*a9d0*/  IMAD R12, R12, c[0x0][0x190], RZ ;  /* 0x000064000c0c7a24 */ /* 0x000fe400078e02ff */
[----:B------:R-:W-:Y:S02]  /*a9e0*/  IMAD R10, R10, c[0x0][0x190], RZ ;  /* 0x000064000a0a7a24 */ /* 0x000fe400078e02ff */
[----:B------:R-:W-:Y:S02]  /*a9f0*/  IMAD R8, R8, c[0x0][0x190], RZ ;  /* 0x0000640008087a24 */ /* 0x000fe400078e02ff */
[----:B------:R-:W-:Y:S02]  /*aa00*/  IMAD R7, R7, c[0x0][0x190], RZ ;  /* 0x0000640007077a24 */ /* 0x000fe400078e02ff */
[----:B------:R-:W-:Y:S02]  /*aa10*/  IMAD R6, R6, c[0x0][0x190], RZ ;  /* 0x0000640006067a24 */ /* 0x000fe400078e02ff */
        /* <DEDUP_REMOVED lines=19> */
[----:B--2---:R-:W-:-:S05]  /*ab50*/  IMAD R26, R26, c[0x0][0x190], RZ ;  /* 0x000064001a1a7a24 */ /* 0x004fca00078e02ff */
[----:B------:R0:W-:Y:S04]  /*ab60*/  STL [R1+0x98], R26 ;  /* 0x0000981a01007387 */ /* 0x0001e80000100800 */
[----:B0-----:R-:W2:Y:S04]  /*ab70*/  LDL.LU R26, [R1+0x1604] ;  /* 0x00160400011a7983 */ /* 0x001ea80000300800 */
[----:B------:R0:W-:Y:S04]  /*ab80*/  STL [R1+0x94], R18 ;  /* 0x0000941201007387 */ /* 0x0001e80000100800 */
[----:B0-----:R-:W3:Y:S04]  /*ab90*/  LDL.LU R18, [R1+0x1600] ;  /* 0x0016000001127983 */ /* 0x001ee80000300800 */
[----:B------:R0:W-:Y:S04]  /*aba0*/  STL [R1+0x90], R24 ;  /* 0x0000901801007387 */ /* 0x0001e80000100800 */
[----:B0-----:R-:W4:Y:S04]  /*abb0*/  LDL.LU R24, [R1+0x15fc] ;  /* 0x0015fc0001187983 */ /* 0x001f280000300800 */
[----:B------:R0:W-:Y:S04]  /*abc0*/  STL [R1+0x8c], R27 ;  /* 0x00008c1b01007387 */ /* 0x0001e80000100800 */
[----:B0-----:R-:W5:Y:S04]  /*abd0*/  LDL.LU R27, [R1+0x15f8] ;  /* 0x0015f800011b7983 */ /* 0x001f680000300800 */
        /* <DEDUP_REMOVED lines=49> */
[----:B0-----:R-:W5:Y:S01]  /*aef0*/  LDL.LU R0, [R1+0x1594] ;  /* 0x0015940001007983 */ /* 0x001f620000300800 */
[----:B--2---:R-:W-:-:S02]  /*af00*/  IMAD R14, R14, c[0x0][0x190], RZ ;  /* 0x000064000e0e7a24 */ /* 0x004fc400078e02ff */
[----:B---3--:R-:W-:Y:S02]  /*af10*/  IMAD R13, R13, c[0x0][0x190], RZ ;  /* 0x000064000d0d7a24 */ /* 0x008fe400078e02ff */
[----:B----4-:R-:W-:Y:S02]  /*af20*/  IMAD R11, R11, c[0x0][0x190], RZ ;  /* 0x000064000b0b7a24 */ /* 0x010fe400078e02ff */
[----:B-----5:R-:W-:Y:S02]  /*af30*/  IMAD R9, R9, c[0x0][0x190], RZ ;  /* 0x0000640009097a24 */ /* 0x020fe400078e02ff */
        /* <DEDUP_REMOVED lines=8> */
[----:B------:R-:W-:-:S05]  /*afc0*/  IMAD R0, R0, c[0x0][0x190], RZ ;  /* 0x0000640000007a24 */ /* 0x000fca00078e02ff */
        /* <DEDUP_REMOVED lines=9> */
[----:B0-----:R-:W4:Y:S04]  /*b060*/  LDL.LU R23, [R1+0x70] ;  /* 0x0000700001177983 */ /* 0x001f280000300800 */
[----:B------:R-:W-:Y:S04]  /*b070*/  STL [R1+0x1540], R20 ;  /* 0x0015401401007387 */ /* 0x000fe80000100800 */
[----:B------:R0:W-:Y:S04]  /*b080*/  STL [R1+0x153c], R3 ;  /* 0x00153c0301007387 */ /* 0x0001e80000100800 */
[----:B0-----:R-:W4:Y:S04]  /*b090*/  LDL.LU R3, [R1+0x3c] ;  /* 0x00003c0001037983 */ /* 0x001f280000300800 */
[----:B------:R0:W-:Y:S04]  /*b0a0*/  STL [R1+0x1538], R4 ;  /* 0x0015380401007387 */ /* 0x0001e80000100800 */
[----:B0-----:R-:W5:Y:S04]  /*b0b0*/  LDL.LU R4, [R1+0x38] ;  /* 0x0000380001047983 */ /* 0x001f680000300800 */
[----:B------:R0:W-:Y:S04]  /*b0c0*/  STL [R1+0x1534], R16 ;  /* 0x0015341001007387 */ /* 0x0001e80000100800 */
[----:B0-----:R-:W5:Y:S04]  /*b0d0*/  LDL.LU R16, [R1+0x24] ;  /* 0x0000240001107983 */ /* 0x001f680000300800 */
[----:B------:R-:W-:Y:S04]  /*b0e0*/  STL [R1+0x1530], R9 ;  /* 0x0015300901007387 */ /* 0x000fe80000100800 */
[----:B------:R0:W-:Y:S04]  /*b0f0*/  STL [R1+0x1550], R11 ;  /* 0x0015500b01007387 */ /* 0x0001e80000100800 */
[----:B0-----:R-:W5:Y:S04]  /*b100*/  LDL.LU R11, [R1+0x14] ;  /* 0x00001400010b7983 */ /* 0x001f680000300800 */
[----:B------:R0:W-:Y:S04]  /*b110*/  STL [R1+0x1554], R13 ;  /* 0x0015540d01007387 */ /* 0x0001e80000100800 */
[----:B0-----:R-:W5:Y:S04]  /*b120*/  LDL.LU R13, [R1+0x34] ;  /* 0x00003400010d7983 */ /* 0x001f680000300800 */
[----:B------:R0:W-:Y:S04]  /*b130*/  STL [R1+0x1558], R14 ;  /* 0x0015580e01007387 */ /* 0x0001e80000100800 */
[----:B0-----:R-:W5:Y:S01]  /*b140*/  LDL.LU R14, [R1+0x1c] ;  /* 0x00001c00010e7983 */ /* 0x001f620000300800 */
[----:B------:R-:W-:-:S02]  /*b150*/  IMAD R15, R15, c[0x0][0x190], RZ ;  /* 0x000064000f0f7a24 */ /* 0x000fc400078e02ff */
[----:B------:R-:W-:Y:S02]  /*b160*/  IMAD R17, R17, c[0x0][0x190], RZ ;  /* 0x0000640011117a24 */ /* 0x000fe400078e02ff */
[----:B------:R-:W-:Y:S02]  /*b170*/  IMAD R21, R21, c[0x0][0x190], RZ ;  /* 0x0000640015157a24 */ /* 0x000fe400078e02ff */
[----:B------:R-:W-:Y:S01]  /*b180*/  IMAD R22, R22, c[0x0][0x190], RZ ;  /* 0x0000640016167a24 */ /* 0x000fe200078e02ff */
[----:B------:R-:W-:Y:S01]  /*b190*/  STL [R1+0x155c], R15 ;  /* 0x00155c0f01007387 */ /* 0x000fe20000100800 */
[----:B------:R-:W-:Y:S02]  /*b1a0*/  IMAD R19, R19, c[0x0][0x190], RZ ;  /* 0x0000640013137a24 */ /* 0x000fe400078e02ff */
[----:B------:R-:W-:Y:S01]  /*b1b0*/  IMAD R5, R5, c[0x0][0x190], RZ ;  /* 0x0000640005057a24 */ /* 0x000fe200078e02ff */
[----:B------:R-:W-:Y:S01]  /*b1c0*/  STL [R1+0x1560], R17 ;  /* 0x0015601101007387 */ /* 0x000fe20000100800 */
[----:B------:R-:W-:-:S02]  /*b1d0*/  IMAD R6, R6, c[0x0][0x190], RZ ;  /* 0x0000640006067a24 */ /* 0x000fc400078e02ff */
[----:B------:R-:W-:Y:S01]  /*b1e0*/  IMAD R7, R7, c[0x0][0x190], RZ ;  /* 0x0000640007077a24 */ /* 0x000fe200078e02ff */
[----:B------:R-:W-:Y:S01]  /*b1f0*/  STL [R1+0x1564], R21 ;  /* 0x0015641501007387 */ /* 0x000fe20000100800 */
[----:B------:R-:W-:-:S03]  /*b200*/  IMAD R8, R8, c[0x0][0x190], RZ ;  /* 0x0000640008087a24 */ /* 0x000fc600078e02ff */
[----:B------:R-:W-:Y:S01]  /*b210*/  STL [R1+0x1568], R22 ;  /* 0x0015681601007387 */ /* 0x000fe20000100800 */
[----:B------:R-:W-:-:S03]  /*b220*/  IMAD R10, R10, c[0x0][0x190], RZ ;  /* 0x000064000a0a7a24 */ /* 0x000fc600078e02ff */
[----:B------:R-:W-:Y:S01]  /*b230*/  STL [R1+0x156c], R19 ;  /* 0x00156c1301007387 */ /* 0x000fe20000100800 */
[----:B------:R-:W-:-:S03]  /*b240*/  IMAD R12, R12, c[0x0][0x190], RZ ;  /* 0x000064000c0c7a24 */ /* 0x000fc600078e02ff */
[----:B------:R0:W-:Y:S01]  /*b250*/  STL [R1+0x1570], R5 ;  /* 0x0015700501007387 */ /* 0x0001e20000100800 */
[----:B------:R-:W-:Y:S02]  /*b260*/  IMAD R29, R29, c[0x0][0x190], RZ ;  /* 0x000064001d1d7a24 */ /* 0x000fe400078e02ff */
[----:B------:R-:W-:Y:S01]  /*b270*/  IMAD R24, R24, c[0x0][0x190], RZ ;  /* 0x0000640018187a24 */ /* 0x000fe200078e02ff */
[----:B0-----:R-:W5:Y:S04]  /*b280*/  LDL.LU R5, [R1+0x110] ;  /* 0x0001100001057983 */ /* 0x001f680000300800 */
[----:B------:R2:W-:Y:S04]  /*b290*/  STL [R1+0x1574], R6 ;  /* 0x0015740601007387 */ /* 0x0005e80000100800 */
[----:B------:R-:W-:Y:S04]  /*b2a0*/  STL [R1+0x1578], R7 ;  /* 0x0015780701007387 */ /* 0x000fe80000100800 */
[----:B------:R-:W-:Y:S04]  /*b2b0*/  STL [R1+0x157c], R8 ;  /* 0x00157c0801007387 */ /* 0x000fe80000100800 */
[----:B------:R4:W-:Y:S04]  /*b2c0*/  STL [R1+0x1580], R10 ;  /* 0x0015800a01007387 */ /* 0x0009e80000100800 */
[----:B------:R-:W-:Y:S01]  /*b2d0*/  STL [R1+0x1584], R12 ;  /* 0x0015840c01007387 */ /* 0x000fe20000100800 */
[----:B------:R-:W-:Y:S01]  /*b2e0*/  IMAD R27, R27, c[0x0][0x190], RZ ;  /* 0x000064001b1b7a24 */ /* 0x000fe200078e02ff */
[----:B--2---:R-:W-:-:S02]  /*b2f0*/  LEA R6, P1, R26, R0, 0x1 ;  /* 0x000000001a067211 */ /* 0x004fc400078208ff */
[----:B---3--:R-:W-:Y:S04]  /*b300*/  STL.64 [R1+0x1520], R28 ;  /* 0x0015201c01007387 */ /* 0x008fe80000100a00 */
[----:B------:R-:W-:Y:S04]  /*b310*/  STL [R1+0x1588], R24 ;  /* 0x0015881801007387 */ /* 0x000fe80000100800 */
[----:B------:R-:W2:Y:S04]  /*b320*/  LDL.LU R20, [R1+0x16c] ;  /* 0x00016c0001147983 */ /* 0x000ea80000300800 */
[----:B------:R-:W3:Y:S04]  /*b330*/  LDL.LU R19, [R1+0x174] ;  /* 0x0001740001137983 */ /* 0x000ee80000300800 */
[----:B------:R0:W-:Y:S01]  /*b340*/  STL [R1+0x14e8], R6 ;  /* 0x0014e80601007387 */ /* 0x0001e20000100800 */
[----:B----4-:R-:W-:-:S02]  /*b350*/  LEA R10, P0, R3, R0, 0x1 ;  /* 0x00000000030a7211 */ /* 0x010fc400078008ff */
[-C--:B-----5:R-:W-:Y:S02]  /*b360*/  LEA R8, P5, R16, R0.reuse, 0x1 ;  /* 0x0000000010087211 */ /* 0x0a0fe400078a08ff */
[----:B------:R-:W-:Y:S02]  /*b370*/  LEA R9, P4, R11, R0, 0x1 ;  /* 0x000000000b097211 */ /* 0x000fe400078808ff */
[----:B0-----:R-:W-:-:S05]  /*b380*/  LEA R6, P2, R14, c[0x0][0x160], 0x1 ;  /* 0x000058000e067a11 */ /* 0x001fca00078408ff */
[----:B------:R-:W-:Y:S04]  /*b390*/  STL [R1+0xcd8], R6 ;  /* 0x000cd80601007387 */ /* 0x000fe80000100800 */
[----:B------:R0:W-:Y:S04]  /*b3a0*/  STL [R1+0x1110], R9 ;  /* 0x0011100901007387 */ /* 0x0001e80000100800 */
[----:B0-----:R-:W4:Y:S04]  /*b3b0*/  LDL.LU R9, [R1+0x180] ;  /* 0x0001800001097983 */ /* 0x001f280000300800 */
[----:B------:R0:W-:Y:S04]  /*b3c0*/  STL [R1+0x1118], R8 ;  /* 0x0011180801007387 */ /* 0x0001e80000100800 */
[----:B------:R-:W5:Y:S01]  /*b3d0*/  LDL.LU R22, [R1+0x184] ;  /* 0x0001840001167983 */ /* 0x000f620000300800 */
[----:B0-----:R-:W-:-:S05]  /*b3e0*/  LEA R8, P6, R4, R0, 0x1 ;  /* 0x0000000004087211 */ /* 0x001fca00078c08ff */
[----:B------:R0:W-:Y:S04]  /*b3f0*/  STL [R1+0x1120], R8 ;  /* 0x0011200801007387 */ /* 0x0001e80000100800 */
[----:B------:R-:W-:Y:S04]  /*b400*/  STL [R1+0x1128], R10 ;  /* 0x0011280a01007387 */ /* 0x000fe80000100800 */
[----:B------:R-:W2:Y:S01]  /*b410*/  LDL.LU R21, [R1+0x1a0] ;  /* 0x0001a00001157983 */ /* 0x000ea20000300800 */
[----:B0-----:R-:W-:-:S03]  /*b420*/  LEA.HI.X.SX32 R8, R26, R18, 0x1, P1 ;  /* 0x000000121a087211 */ /* 0x001fc600008f0eff */
[----:B------:R0:W-:Y:S04]  /*b430*/  STL [R1+0x1528], R27 ;  /* 0x0015281b01007387 */ /* 0x0001e80000100800 */
[----:B------:R1:W-:Y:S04]  /*b440*/  STL [R1+0x14e4], R8 ;  /* 0x0014e40801007387 */ /* 0x0003e80000100800 */
[----:B0-----:R0:W2:Y:S04]  /*b450*/  LDL.64 R26, [R1+0xcd8] ;  /* 0x000cd800011a7983 */ /* 0x0010a80000100a00 */
[----:B------:R-:W3:Y:S01]  /*b460*/  LDL.LU R17, [R1+0x19c] ;  /* 0x00019c0001117983 */ /* 0x000ee20000300800 */
[----:B-1----:R-:W-:-:S05]  /*b470*/  LEA R8, P1, R23, R0, 0x1 ;  /* 0x0000000017087211 */ /* 0x002fca00078208ff */
[----:B------:R-:W-:Y:S04]  /*b480*/  STL [R1+0x1130], R8 ;  /* 0x0011300801007387 */ /* 0x000fe80000100800 */
[----:B------:R-:W3:Y:S01]  /*b490*/  LDL.LU R15, [R1+0x198] ;  /* 0x00019800010f7983 */ /* 0x000ee20000300800 */
[----:B------:R-:W-:-:S04]  /*b4a0*/  LEA R28, P3, R13, c[0x0][0x160], 0x1 ;  /* 0x000058000d1c7a11 */ /* 0x000fc800078608ff */
[----:B------:R-:W-:Y:S02]  /*b4b0*/  LEA.HI.X.SX32 R29, R13, c[0x0][0x164], 0x1, P3 ;  /* 0x000059000d1d7a11 */ /* 0x000fe400018f0eff */
[----:B------:R-:W-:Y:S02]  /*b4c0*/  LEA.HI.X.SX32 R7, R11, R18, 0x1, P4 ;  /* 0x000000120b077211 */ /* 0x000fe400020f0eff */
[----:B--2---:R-:W-:Y:S02]  /*b4d0*/  LEA.HI.X.SX32 R27, R14, c[0x0][0x164], 0x1, P2 ;  /* 0x000059000e1b7a11 */ /* 0x004fe400010f0eff */
[----:B------:R-:W2:Y:S01]  /*b4e0*/  LDL.LU R14, [R1+0x194] ;  /* 0x00019400010e7983 */ /* 0x000ea20000300800 */
[----:B------:R-:W-:Y:S01]  /*b4f0*/  IMAD.MOV.U32 R26, RZ, RZ, R6 ;  /* 0x000000ffff1a7224 */ /* 0x000fe200078e0006 */
[----:B------:R-:W-:-:S05]  /*b500*/  LEA R6, P2, R2, R0, 0x1 ;  /* 0x0000000002067211 */ /* 0x000fca00078408ff */
[----:B------:R1:W-:Y:S04]  /*b510*/  STL [R1+0x1138], R6 ;  /* 0x0011380601007387 */ /* 0x0003e80000100800 */
[----:B------:R-:W2:Y:S01]  /*b520*/  LDL.LU R13, [R1+0x190] ;  /* 0x00019000010d7983 */ /* 0x000ea20000300800 */
[----:B-1----:R-:W-:-:S03]  /*b530*/  LEA R6, P3, R25, R0, 0x1 ;  /* 0x0000000019067211 */ /* 0x002fc600078608ff */
[----:B------:R-:W-:Y:S04]  /*b540*/  STL [R1+0xcdc], R27 ;  /* 0x000cdc1b01007387 */ /* 0x000fe80000100800 */
[----:B------:R1:W-:Y:S04]  /*b550*/  STL [R1+0x1140], R6 ;  /* 0x0011400601007387 */ /* 0x0003e80000100800 */
[----:B------:R-:W2:Y:S01]  /*b560*/  LDL.LU R11, [R1+0x18c] ;  /* 0x00018c00010b7983 */ /* 0x000ea20000300800 */
[----:B-1----:R-:W-:-:S03]  /*b570*/  LEA R6, P4, R5, R0, 0x1 ;  /* 0x0000000005067211 */ /* 0x002fc600078808ff */
[----:B------:R-:W-:Y:S04]  /*b580*/  STL [R1+0x110c], R7 ;  /* 0x00110c0701007387 */ /* 0x000fe80000100800 */
[----:B------:R-:W-:Y:S04]  /*b590*/  STL.64 [R1+0xcd0], R28 ;  /* 0x000cd01c01007387 */ /* 0x000fe80000100a00 */
[----:B------:R1:W-:Y:S02]  /*b5a0*/  STL [R1+0x1148], R6 ;  /* 0x0011480601007387 */ /* 0x0003e40000100800 */
[----:B-1----:R-:W-:-:S02]  /*b5b0*/  LEA.HI.X.SX32 R6, R16, R18, 0x1, P5 ;  /* 0x0000001210067211 */ /* 0x002fc400028f0eff */
[----:B------:R-:W2:Y:S04]  /*b5c0*/  LDL.LU R16, [R1+0x188] ;  /* 0x0001880001107983 */ /* 0x000ea80000300800 */
[----:B------:R1:W-:Y:S01]  /*b5d0*/  STL [R1+0x1114], R6 ;  /* 0x0011140601007387 */ /* 0x0003e20000100800 */
[----:B------:R-:W-:Y:S02]  /*b5e0*/  LEA R7, P5, R20, R0, 0x1 ;  /* 0x0000000014077211 */ /* 0x000fe400078a08ff */
[----:B-1----:R-:W-:Y:S02]  /*b5f0*/  LEA.HI.X.SX32 R6, R4, R18, 0x1, P6 ;  /* 0x0000001204067211 */ /* 0x002fe400030f0eff */
[----:B------:R-:W2:Y:S04]  /*b600*/  LDL.LU R4, [R1+0x17c] ;  /* 0x00017c0001047983 */ /* 0x000ea80000300800 */
[----:B------:R3:W-:Y:S04]  /*b610*/  STL [R1+0x1150], R7 ;  /* 0x0011500701007387 */ /* 0x0007e80000100800 */
[----:B------:R1:W-:Y:S01]  /*b620*/  STL [R1+0x111c], R6 ;  /* 0x00111c0601007387 */ /* 0x0003e20000100800 */
[----:B---3--:R-:W-:-:S02]  /*b630*/  LEA R7, P6, R19, R0, 0x1 ;  /* 0x0000000013077211 */ /* 0x008fc400078c08ff */
[-C--:B-1----:R-:W-:Y:S02]  /*b640*/  LEA.HI.X.SX32 R6, R3, R18.reuse, 0x1, P0 ;  /* 0x0000001203067211 */ /* 0x082fe400000f0eff */
[----:B------:R-:W3:Y:S04]  /*b650*/  LDL.LU R3, [R1+0x178] ;  /* 0x0001780001037983 */ /* 0x000ee80000300800 */
[----:B------:R-:W-:Y:S04]  /*b660*/  STL [R1+0x1158], R7 ;  /* 0x0011580701007387 */ /* 0x000fe80000100800 */
[----:B------:R1:W-:Y:S02]  /*b670*/  STL [R1+0x1124], R6 ;  /* 0x0011240601007387 */ /* 0x0003e40000100800 */
[----:B-1----:R-:W-:-:S02]  /*b680*/  LEA.HI.X.SX32 R6, R23, R18, 0x1, P1 ;  /* 0x0000001217067211 */ /* 0x002fc400008f0eff */
[----:B------:R-:W3:Y:S01]  /*b690*/  LDL.LU R23, [R1+0x170] ;  /* 0x0001700001177983 */ /* 0x000ee20000300800 */
[----:B----4-:R-:W-:-:S05]  /*b6a0*/  LEA R7, P0, R9, R0, 0x1 ;  /* 0x0000000009077211 */ /* 0x010fca00078008ff */
[----:B------:R-:W-:Y:S04]  /*b6b0*/  STL [R1+0x1160], R7 ;  /* 0x0011600701007387 */ /* 0x000fe80000100800 */
[----:B------:R1:W-:Y:S02]  /*b6c0*/  STL [R1+0x112c], R6 ;  /* 0x00112c0601007387 */ /* 0x0003e40000100800 */
[----:B-1----:R-:W-:Y:S02]  /*b6d0*/  LEA.HI.X.SX32 R6, R2, R18, 0x1, P2 ;  /* 0x0000001202067211 */ /* 0x002fe400010f0eff */
[----:B------:R-:W4:Y:S01]  /*b6e0*/  LDL.LU R2, [R1+0x168] ;  /* 0x0001680001027983 */ /* 0x000f220000300800 */
[----:B-----5:R-:W-:-:S05]  /*b6f0*/  LEA R7, P1, R22, R0, 0x1 ;  /* 0x0000000016077211 */ /* 0x020fca00078208ff */
[----:B------:R-:W-:Y:S04]  /*b700*/  STL [R1+0x1168], R7 ;  /* 0x0011680701007387 */ /* 0x000fe80000100800 */
[----:B------:R1:W-:Y:S02]  /*b710*/  STL [R1+0x1134], R6 ;  /* 0x0011340601007387 */ /* 0x0003e40000100800 */
[----:B-1----:R-:W-:Y:S02]  /*b720*/  LEA.HI.X.SX32 R6, R25, R18, 0x1, P3 ;  /* 0x0000001219067211 */ /* 0x002fe400018f0eff */
[----:B------:R-:W5:Y:S01]  /*b730*/  LDL.LU R25, [R1+0x164] ;  /* 0x0001640001197983 */ /* 0x000f620000300800 */
[----:B------:R-:W-:-:S05]  /*b740*/  LEA R7, P2, R21, R0, 0x1 ;  /* 0x0000000015077211 */ /* 0x000fca00078408ff */
[----:B------:R1:W-:Y:S04]  /*b750*/  STL [R1+0x1170], R7 ;  /* 0x0011700701007387 */ /* 0x0003e80000100800 */
[----:B------:R0:W-:Y:S01]  /*b760*/  STL [R1+0x113c], R6 ;  /* 0x00113c0601007387 */ /* 0x0001e20000100800 */
[----:B-1----:R-:W-:Y:S02]  /*b770*/  LEA R7, P3, R17, R0, 0x1 ;  /* 0x0000000011077211 */ /* 0x002fe400078608ff */
[----:B0-----:R-:W-:Y:S02]  /*b780*/  LEA.HI.X.SX32 R6, R5, R18, 0x1, P4 ;  /* 0x0000001205067211 */ /* 0x001fe400020f0eff */
[----:B------:R-:W5:Y:S04]  /*b790*/  LDL.LU R5, [R1+0x160] ;  /* 0x0001600001057983 */ /* 0x000f680000300800 */
[----:B------:R0:W-:Y:S04]  /*b7a0*/  STL [R1+0x1178], R7 ;  /* 0x0011780701007387 */ /* 0x0001e80000100800 */
[----:B------:R1:W-:Y:S01]  /*b7b0*/  STL [R1+0x1144], R6 ;  /* 0x0011440601007387 */ /* 0x0003e20000100800 */
[----:B0-----:R-:W-:-:S02]  /*b7c0*/  LEA R7, P4, R15, R0, 0x1 ;  /* 0x000000000f077211 */ /* 0x001fc400078808ff */
[-C--:B-1----:R-:W-:Y:S02]  /*b7d0*/  LEA.HI.X.SX32 R6, R20, R18.reuse, 0x1, P5 ;  /* 0x0000001214067211 */ /* 0x082fe400028f0eff */
[----:B------:R-:W5:Y:S04]  /*b7e0*/  LDL.LU R20, [R1+0x15c] ;  /* 0x00015c0001147983 */ /* 0x000f680000300800 */
[----:B------:R-:W-:Y:S04]  /*b7f0*/  STL [R1+0x1180], R7 ;  /* 0x0011800701007387 */ /* 0x000fe80000100800 */
[----:B------:R0:W-:Y:S02]  /*b800*/  STL [R1+0x114c], R6 ;  /* 0x00114c0601007387 */ /* 0x0001e40000100800 */
[----:B0-----:R-:W-:-:S02]  /*b810*/  LEA.HI.X.SX32 R6, R19, R18, 0x1, P6 ;  /* 0x0000001213067211 */ /* 0x001fc400030f0eff */
[----:B------:R-:W5:Y:S01]  /*b820*/  LDL.LU R19, [R1+0x158] ;  /* 0x0001580001137983 */ /* 0x000f620000300800 */
[----:B--2---:R-:W-:-:S05]  /*b830*/  LEA R7, P5, R14, R0, 0x1 ;  /* 0x000000000e077211 */ /* 0x004fca00078a08ff */
[----:B------:R-:W-:Y:S04]  /*b840*/  STL [R1+0x1188], R7 ;  /* 0x0011880701007387 */ /* 0x000fe80000100800 */
[----:B------:R0:W-:Y:S02]  /*b850*/  STL [R1+0x1154], R6 ;  /* 0x0011540601007387 */ /* 0x0001e40000100800 */
[----:B0-----:R-:W-:Y:S02]  /*b860*/  LEA.HI.X.SX32 R6, R9, R18, 0x1, P0 ;  /* 0x0000001209067211 */ /* 0x001fe400000f0eff */
[----:B------:R-:W2:Y:S01]  /*b870*/  LDL.LU R9, [R1+0x154] ;  /* 0x0001540001097983 */ /* 0x000ea20000300800 */
[----:B------:R-:W-:-:S05]  /*b880*/  LEA R7, P6, R13, R0, 0x1 ;  /* 0x000000000d077211 */ /* 0x000fca00078c08ff */
[----:B------:R0:W-:Y:S04]  /*b890*/  STL [R1+0x1190], R7 ;  /* 0x0011900701007387 */ /* 0x0001e80000100800 */
[----:B------:R1:W-:Y:S01]  /*b8a0*/  STL [R1+0x115c], R6 ;  /* 0x00115c0601007387 */ /* 0x0003e20000100800 */
[----:B0-----:R-:W-:Y:S02]  /*b8b0*/  LEA R7, P0, R11, R0, 0x1 ;  /* 0x000000000b077211 */ /* 0x001fe400078008ff */
[----:B-1----:R-:W-:Y:S02]  /*b8c0*/  LEA.HI.X.SX32 R6, R22, R18, 0x1, P1 ;  /* 0x0000001216067211 */ /* 0x002fe400008f0eff */
[----:B------:R-:W2:Y:S04]  /*b8d0*/  LDL.LU R22, [R1+0x150] ;  /* 0x0001500001167983 */ /* 0x000ea80000300800 */
[----:B------:R0:W-:Y:S04]  /*b8e0*/  STL [R1+0x1198], R7 ;  /* 0x0011980701007387 */ /* 0x0001e80000100800 */
[----:B------:R1:W-:Y:S01]  /*b8f0*/  STL [R1+0x1164], R6 ;  /* 0x0011640601007387 */ /* 0x0003e20000100800 */
[----:B0-----:R-:W-:-:S02]  /*b900*/  LEA R7, P1, R16, R0, 0x1 ;  /* 0x0000000010077211 */ /* 0x001fc400078208ff */
[-C--:B-1----:R-:W-:Y:S02]  /*b910*/  LEA.HI.X.SX32 R6, R21, R18.reuse, 0x1, P2 ;  /* 0x0000001215067211 */ /* 0x082fe400010f0eff */
[----:B------:R-:W2:Y:S04]  /*b920*/  LDL.LU R21, [R1+0x14c] ;  /* 0x00014c0001157983 */ /* 0x000ea80000300800 */
[----:B------:R-:W-:Y:S04]  /*b930*/  STL [R1+0x11a0], R7 ;  /* 0x0011a00701007387 */ /* 0x000fe80000100800 */
[----:B------:R0:W-:Y:S02]  /*b940*/  STL [R1+0x116c], R6 ;  /* 0x00116c0601007387 */ /* 0x0001e40000100800 */
[----:B0-----:R-:W-:-:S02]  /*b950*/  LEA.HI.X.SX32 R6, R17, R18, 0x1, P3 ;  /* 0x0000001211067211 */ /* 0x001fc400018f0eff */
[----:B------:R-:W2:Y:S01]  /*b960*/  LDL.LU R17, [R1+0x148] ;  /* 0x0001480001117983 */ /* 0x000ea20000300800 */
[----:B------:R-:W-:-:S05]  /*b970*/  LEA R7, P2, R4, R0, 0x1 ;  /* 0x0000000004077211 */ /* 0x000fca00078408ff */
[----:B------:R3:W-:Y:S04]  /*b980*/  STL [R1+0x11a8], R7 ;  /* 0x0011a80701007387 */ /* 0x0007e80000100800 */
[----:B------:R0:W-:Y:S01]  /*b990*/  STL [R1+0x1174], R6 ;  /* 0x0011740601007387 */ /* 0x0001e20000100800 */
[----:B---3--:R-:W-:Y:S02]  /*b9a0*/  LEA R7, P3, R3, R0, 0x1 ;  /* 0x0000000003077211 */ /* 0x008fe400078608ff */
[----:B0-----:R-:W-:Y:S02]  /*b9b0*/  LEA.HI.X.SX32 R6, R15, R18, 0x1, P4 ;  /* 0x000000120f067211 */ /* 0x001fe400020f0eff */
[----:B------:R-:W3:Y:S04]  /*b9c0*/  LDL.LU R15, [R1+0x144] ;  /* 0x00014400010f7983 */ /* 0x000ee80000300800 */
[----:B------:R0:W-:Y:S04]  /*b9d0*/  STL [R1+0x11b0], R7 ;  /* 0x0011b00701007387 */ /* 0x0001e80000100800 */
[----:B------:R1:W-:Y:S01]  /*b9e0*/  STL [R1+0x117c], R6 ;  /* 0x00117c0601007387 */ /* 0x0003e20000100800 */
[----:B0-----:R-:W-:-:S02]  /*b9f0*/  LEA R7, P4, R23, R0, 0x1 ;  /* 0x0000000017077211 */ /* 0x001fc400078808ff */
[-C--:B-1----:R-:W-:Y:S02]  /*ba00*/  LEA.HI.X.SX32 R6, R14, R18.reuse, 0x1, P5 ;  /* 0x000000120e067211 */ /* 0x082fe400028f0eff */
[----:B------:R-:W3:Y:S04]  /*ba10*/  LDL.LU R14, [R1+0x140] ;  /* 0x00014000010e7983 */ /* 0x000ee80000300800 */
[----:B------:R-:W-:Y:S04]  /*ba20*/  STL [R1+0x11b8], R7 ;  /* 0x0011b80701007387 */ /* 0x000fe80000100800 */
[----:B------:R0:W-:Y:S02]  /*ba30*/  STL [R1+0x1184], R6 ;  /* 0x0011840601007387 */ /* 0x0001e40000100800 */
[----:B0-----:R-:W-:-:S02]  /*ba40*/  LEA.HI.X.SX32 R6, R13, R18, 0x1, P6 ;  /* 0x000000120d067211 */ /* 0x001fc400030f0eff */
[----:B------:R-:W3:Y:S01]  /*ba50*/  LDL.LU R13, [R1+0x13c] ;  /* 0x00013c00010d7983 */ /* 0x000ee20000300800 */
[----:B----4-:R-:W-:-:S05]  /*ba60*/  LEA R7, P5, R2, R0, 0x1 ;  /* 0x0000000002077211 */ /* 0x010fca00078a08ff */
[----:B------:R-:W-:Y:S04]  /*ba70*/  STL [R1+0x11c0], R7 ;  /* 0x0011c00701007387 */ /* 0x000fe80000100800 */
[----:B------:R0:W-:Y:S02]  /*ba80*/  STL [R1+0x118c], R6 ;  /* 0x00118c0601007387 */ /* 0x0001e40000100800 */
[----:B0-----:R-:W-:Y:S02]  /*ba90*/  LEA.HI.X.SX32 R6, R11, R18, 0x1, P0 ;  /* 0x000000120b067211 */ /* 0x001fe400000f0eff */
[----:B------:R-:W4:Y:S01]  /*baa0*/  LDL.LU R11, [R1+0x138] ;  /* 0x00013800010b7983 */ /* 0x000f220000300800 */
[----:B-----5:R-:W-:-:S05]  /*bab0*/  LEA R7, P6, R25, R0, 0x1 ;  /* 0x0000000019077211 */ /* 0x020fca00078c08ff */
[----:B------:R-:W-:Y:S04]  /*bac0*/  STL [R1+0x11c8], R7 ;  /* 0x0011c80701007387 */ /* 0x000fe80000100800 */
[----:B------:R0:W-:Y:S02]  /*bad0*/  STL [R1+0x1194], R6 ;  /* 0x0011940601007387 */ /* 0x0001e40000100800 */
[----:B0-----:R-:W-:Y:S02]  /*bae0*/  LEA.HI.X.SX32 R6, R16, R18, 0x1, P1 ;  /* 0x0000001210067211 */ /* 0x001fe400008f0eff */
[----:B------:R-:W5:Y:S01]  /*baf0*/  LDL.LU R16, [R1+0x134] ;  /* 0x0001340001107983 */ /* 0x000f620000300800 */
[----:B------:R-:W-:-:S05]  /*bb00*/  LEA R7, P0, R5, R0, 0x1 ;  /* 0x0000000005077211 */ /* 0x000fca00078008ff */
[----:B------:R0:W-:Y:S04]  /*bb10*/  STL [R1+0x11d0], R7 ;  /* 0x0011d00701007387 */ /* 0x0001e80000100800 */
[----:B------:R1:W-:Y:S01]  /*bb20*/  STL [R1+0x119c], R6 ;  /* 0x00119c0601007387 */ /* 0x0003e20000100800 */
[----:B0-----:R-:W-:Y:S02]  /*bb30*/  LEA R7, P1, R20, R0, 0x1 ;  /* 0x0000000014077211 */ /* 0x001fe400078208ff */
[----:B-1----:R-:W-:Y:S02]  /*bb40*/  LEA.HI.X.SX32 R6, R4, R18, 0x1, P2 ;  /* 0x0000001204067211 */ /* 0x002fe400010f0eff */
        /* <DEDUP_REMOVED lines=16> */
[----:B------:R-:W-:Y:S04]  /*bc50*/  STL [R1+0x11f0], R7 ;  /* 0x0011f00701007387 */ /* 0x000fe80000100800 */
[----:B------:R0:W-:Y:S01]  /*bc60*/  STL [R1+0x11bc], R6 ;  /* 0x0011bc0601007387 */ /* 0x0001e20000100800 */
[-C--:B------:R-:W-:Y:S02]  /*bc70*/  LEA.HI.X.SX32 R5, R5, R18.reuse, 0x1, P0 ;  /* 0x0000001205057211 */ /* 0x080fe400000f0eff */
[----:B0-----:R-:W-:Y:S02]  /*bc80*/  LEA.HI.X.SX32 R6, R25, R18, 0x1, P6 ;  /* 0x0000001219067211 */ /* 0x001fe400030f0eff */
[-C--:B------:R-:W-:Y:S01]  /*bc90*/  LEA R7, P5, R21, R0.reuse, 0x1 ;  /* 0x0000000015077211 */ /* 0x080fe200078a08ff */
[----:B------:R-:W2:Y:S04]  /*bca0*/  LDL.LU R25, [R1+0x120] ;  /* 0x0001200001197983 */ /* 0x000ea80000300800 */
[----:B------:R-:W-:Y:S04]  /*bcb0*/  STL [R1+0x11f8], R7 ;  /* 0x0011f80701007387 */ /* 0x000fe80000100800 */
[----:B------:R0:W-:Y:S04]  /*bcc0*/  STL [R1+0x11c4], R6 ;  /* 0x0011c40601007387 */ /* 0x0001e80000100800 */
[----:B0-----:R-:W2:Y:S01]  /*bcd0*/  LDL.LU R6, [R1+0x11c] ;  /* 0x00011c0001067983 */ /* 0x001ea20000300800 */
[----:B------:R-:W-:-:S05]  /*bce0*/  LEA R7, P6, R17, R0, 0x1 ;  /* 0x0000000011077211 */ /* 0x000fca00078c08ff */
[----:B------:R-:W-:Y:S04]  /*bcf0*/  STL [R1+0x1200], R7 ;  /* 0x0012000701007387 */ /* 0x000fe80000100800 */
[----:B------:R0:W-:Y:S02]  /*bd00*/  STL [R1+0x11cc], R5 ;  /* 0x0011cc0501007387 */ /* 0x0001e40000100800 */
[----:B0-----:R-:W-:Y:S02]  /*bd10*/  LEA.HI.X.SX32 R5, R20, R18, 0x1, P1 ;  /* 0x0000001214057211 */ /* 0x001fe400008f0eff */
[----:B------:R-:W2:Y:S01]  /*bd20*/  LDL.LU R20, [R1+0x118] ;  /* 0x0001180001147983 */ /* 0x000ea20000300800 */
[----:B---3--:R-:W-:-:S05]  /*bd30*/  LEA R7, P0, R15, R0, 0x1 ;  /* 0x000000000f077211 */ /* 0x008fca00078008ff */
[----:B------:R-:W-:Y:S04]  /*bd40*/  STL [R1+0x1208], R7 ;  /* 0x0012080701007387 */ /* 0x000fe80000100800 */
[----:B------:R0:W-:Y:S01]  /*bd50*/  STL [R1+0x11d4], R5 ;  /* 0x0011d40501007387 */ /* 0x0001e20000100800 */
[----:B------:R-:W-:-:S03]  /*bd60*/  LEA.HI.X.SX32 R8, R19, R18, 0x1, P2 ;  /* 0x0000001213087211 */ /* 0x000fc600010f0eff */
[----:B0-----:R-:W3:Y:S01]  /*bd70*/  LDL.LU R5, [R1+0x114] ;  /* 0x0001140001057983 */ /* 0x001ee20000300800 */
[----:B------:R-:W-:-:S05]  /*bd80*/  LEA R7, P1, R14, R0, 0x1 ;  /* 0x000000000e077211 */ /* 0x000fca00078208ff */
[----:B------:R0:W-:Y:S04]  /*bd90*/  STL [R1+0x1210], R7 ;  /* 0x0012100701007387 */ /* 0x0001e80000100800 */
[----:B------:R1:W-:Y:S01]  /*bda0*/  STL [R1+0x11dc], R8 ;  /* 0x0011dc0801007387 */ /* 0x0003e20000100800 */
[----:B0-----:R-:W-:Y:S02]  /*bdb0*/  LEA R7, P2, R13, R0, 0x1 ;  /* 0x000000000d077211 */ /* 0x001fe400078408ff */
[----:B-1----:R-:W-:Y:S02]  /*bdc0*/  LEA.HI.X.SX32 R8, R9, R18, 0x1, P3 ;  /* 0x0000001209087211 */ /* 0x002fe400018f0eff */
[----:B------:R-:W3:Y:S04]  /*bdd0*/  LDL.LU R9, [R1+0x10c] ;  /* 0x00010c0001097983 */ /* 0x000ee80000300800 */
[----:B------:R4:W-:Y:S04]  /*bde0*/  STL [R1+0x1218], R7 ;  /* 0x0012180701007387 */ /* 0x0009e80000100800 */
[----:B------:R0:W-:Y:S04]  /*bdf0*/  STL [R1+0x11e4], R8 ;  /* 0x0011e40801007387 */ /* 0x0001e80000100800 */
[----:B------:R-:W3:Y:S01]  /*be00*/  LDL.LU R19, [R1+0x104] ;  /* 0x0001040001137983 */ /* 0x000ee20000300800 */
[----:B----4-:R-:W-:-:S02]  /*be10*/  LEA R7, P3, R11, R0, 0x1 ;  /* 0x000000000b077211 */ /* 0x010fc400078608ff */
[----:B0-----:R-:W-:-:S03]  /*be20*/  LEA.HI.X.SX32 R8, R22, R18, 0x1, P4 ;  /* 0x0000001216087211 */ /* 0x001fc600020f0eff */
[----:B------:R-:W-:Y:S04]  /*be30*/  STL [R1+0x1220], R7 ;  /* 0x0012200701007387 */ /* 0x000fe80000100800 */
[----:B------:R0:W-:Y:S04]  /*be40*/  STL [R1+0x11ec], R8 ;  /* 0x0011ec0801007387 */ /* 0x0001e80000100800 */
[----:B------:R-:W4:Y:S01]  /*be50*/  LDL.LU R22, [R1+0x100] ;  /* 0x0001000001167983 */ /* 0x000f220000300800 */
[----:B0-----:R-:W-:Y:S02]  /*be60*/  LEA.HI.X.SX32 R8, R21, R18, 0x1, P5 ;  /* 0x0000001215087211 */ /* 0x001fe400028f0eff */
[----:B-----5:R-:W-:-:S05]  /*be70*/  LEA R7, P4, R16, R0, 0x1 ;  /* 0x0000000010077211 */ /* 0x020fca00078808ff */
[----:B------:R-:W-:Y:S04]  /*be80*/  STL [R1+0x1228], R7 ;  /* 0x0012280701007387 */ /* 0x000fe80000100800 */
[----:B------:R0:W-:Y:S04]  /*be90*/  STL [R1+0x11f4], R8 ;  /* 0x0011f40801007387 */ /* 0x0001e80000100800 */
[----:B------:R-:W5:Y:S01]  /*bea0*/  LDL.LU R21, [R1+0xfc] ;  /* 0x0000fc0001157983 */ /* 0x000f620000300800 */
[----:B0-----:R-:W-:Y:S02]  /*beb0*/  LEA.HI.X.SX32 R8, R17, R18, 0x1, P6 ;  /* 0x0000001211087211 */ /* 0x001fe400030f0eff */
[----:B------:R-:W-:-:S05]  /*bec0*/  LEA R7, P5, R4, R0, 0x1 ;  /* 0x0000000004077211 */ /* 0x000fca00078a08ff */
[----:B------:R-:W-:Y:S04]  /*bed0*/  STL [R1+0x1230], R7 ;  /* 0x0012300701007387 */ /* 0x000fe80000100800 */
[----:B------:R0:W-:Y:S04]  /*bee0*/  STL [R1+0x11fc], R8 ;  /* 0x0011fc0801007387 */ /* 0x0001e80000100800 */
[----:B------:R-:W5:Y:S01]  /*bef0*/  LDL.LU R17, [R1+0xf4] ;  /* 0x0000f40001117983 */ /* 0x000f620000300800 */
[----:B0-----:R-:W-:Y:S02]  /*bf00*/  LEA.HI.X.SX32 R8, R15, R18, 0x1, P0 ;  /* 0x000000120f087211 */ /* 0x001fe400000f0eff */
[----:B------:R-:W-:-:S05]  /*bf10*/  LEA R7, P6, R3, R0, 0x1 ;  /* 0x0000000003077211 */ /* 0x000fca00078c08ff */
[----:B------:R0:W-:Y:S04]  /*bf20*/  STL [R1+0x1238], R7 ;  /* 0x0012380701007387 */ /* 0x0001e80000100800 */
[----:B------:R1:W-:Y:S04]  /*bf30*/  STL [R1+0x1204], R8 ;  /* 0x0012040801007387 */ /* 0x0003e80000100800 */
[----:B------:R-:W5:Y:S01]  /*bf40*/  LDL.LU R15, [R1+0xf0] ;  /* 0x0000f000010f7983 */ /* 0x000f620000300800 */
[----:B0-----:R-:W-:Y:S02]  /*bf50*/  LEA R7, P0, R23, R0, 0x1 ;  /* 0x0000000017077211 */ /* 0x001fe400078008ff */
[----:B-1----:R-:W-:-:S03]  /*bf60*/  LEA.HI.X.SX32 R8, R14, R18, 0x1, P1 ;  /* 0x000000120e087211 */ /* 0x002fc600008f0eff */
[----:B------:R-:W-:Y:S04]  /*bf70*/  STL [R1+0x1240], R7 ;  /* 0x0012400701007387 */ /* 0x000fe80000100800 */
[----:B------:R0:W-:Y:S04]  /*bf80*/  STL [R1+0x120c], R8 ;  /* 0x00120c0801007387 */ /* 0x0001e80000100800 */
[----:B------:R-:W5:Y:S01]  /*bf90*/  LDL.LU R14, [R1+0xec] ;  /* 0x0000ec00010e7983 */ /* 0x000f620000300800 */
[----:B0-----:R-:W-:Y:S02]  /*bfa0*/  LEA.HI.X.SX32 R8, R13, R18, 0x1, P2 ;  /* 0x000000120d087211 */ /* 0x001fe400010f0eff */
[----:B--2---:R-:W-:-:S05]  /*bfb0*/  LEA R7, P1, R2, R0, 0x1 ;  /* 0x0000000002077211 */ /* 0x004fca00078208ff */
[----:B------:R-:W-:Y:S04]  /*bfc0*/  STL [R1+0x1248], R7 ;  /* 0x0012480701007387 */ /* 0x000fe80000100800 */
[----:B------:R0:W-:Y:S04]  /*bfd0*/  STL [R1+0x1214], R8 ;  /* 0x0012140801007387 */ /* 0x0001e80000100800 */
[----:B------:R-:W2:Y:S01]  /*bfe0*/  LDL.LU R13, [R1+0xe8] ;  /* 0x0000e800010d7983 */ /* 0x000ea20000300800 */
[----:B0-----:R-:W-:Y:S02]  /*bff0*/  LEA.HI.X.SX32 R8, R11, R18, 0x1, P3 ;  /* 0x000000120b087211 */ /* 0x001fe400018f0eff */
[----:B------:R-:W-:-:S05]  /*c000*/  LEA R7, P2, R25, R0, 0x1 ;  /* 0x0000000019077211 */ /* 0x000fca00078408ff */
[----:B------:R0:W-:Y:S04]  /*c010*/  STL [R1+0x1250], R7 ;  /* 0x0012500701007387 */ /* 0x0001e80000100800 */
[----:B------:R1:W-:Y:S04]  /*c020*/  STL [R1+0x121c], R8 ;  /* 0x00121c0801007387 */ /* 0x0003e80000100800 */
[----:B------:R-:W2:Y:S01]  /*c030*/  LDL.LU R11, [R1+0xe4] ;  /* 0x0000e400010b7983 */ /* 0x000ea20000300800 */
[----:B0-----:R-:W-:Y:S02]  /*c040*/  LEA R7, P3, R6, R0, 0x1 ;  /* 0x0000000006077211 */ /* 0x001fe400078608ff */
[----:B-1----:R-:W-:-:S03]  /*c050*/  LEA.HI.X.SX32 R8, R16, R18, 0x1, P4 ;  /* 0x0000001210087211 */ /* 0x002fc600020f0eff */
[----:B------:R0:W-:Y:S04]  /*c060*/  STL [R1+0x1258], R7 ;  /* 0x0012580701007387 */ /* 0x0001e80000100800 */
[----:B------:R-:W-:Y:S01]  /*c070*/  STL [R1+0x1224], R8 ;  /* 0x0012240801007387 */ /* 0x000fe20000100800 */
[----:B------:R-:W-:-:S03]  /*c080*/  LEA.HI.X.SX32 R4, R4, R18, 0x1, P5 ;  /* 0x0000001204047211 */ /* 0x000fc600028f0eff */
[----:B------:R-:W2:Y:S01]  /*c090*/  LDL.LU R16, [R1+0xe0] ;  /* 0x0000e00001107983 */ /* 0x000ea20000300800 */
[----:B0-----:R-:W-:-:S05]  /*c0a0*/  LEA R7, P4, R20, R0, 0x1 ;  /* 0x0000000014077211 */ /* 0x001fca00078808ff */
[----:B------:R-:W-:Y:S04]  /*c0b0*/  STL [R1+0x1260], R7 ;  /* 0x0012600701007387 */ /* 0x000fe80000100800 */
[----:B------:R0:W-:Y:S04]  /*c0c0*/  STL [R1+0x122c], R4 ;  /* 0x00122c0401007387 */ /* 0x0001e80000100800 */
[----:B0-----:R-:W2:Y:S01]  /*c0d0*/  LDL.LU R4, [R1+0xdc] ;  /* 0x0000dc0001047983 */ /* 0x001ea20000300800 */
[----:B---3--:R-:W-:Y:S02]  /*c0e0*/  LEA R7, P5, R5, R0, 0x1 ;  /* 0x0000000005077211 */ /* 0x008fe400078a08ff */
[----:B------:R-:W-:-:S03]  /*c0f0*/  LEA.HI.X.SX32 R8, R3, R18, 0x1, P6 ;  /* 0x0000001203087211 */ /* 0x000fc600030f0eff */
[----:B------:R0:W-:Y:S04]  /*c100*/  STL [R1+0x1268], R7 ;  /* 0x0012680701007387 */ /* 0x0001e80000100800 */
[----:B------:R-:W3:Y:S04]  /*c110*/  LDL.LU R3, [R1+0xd8] ;  /* 0x0000d80001037983 */ /* 0x000ee80000300800 */
[----:B------:R1:W-:Y:S01]  /*c120*/  STL [R1+0x1234], R8 ;  /* 0x0012340801007387 */ /* 0x0003e20000100800 */
[----:B0-----:R-:W-:Y:S02]  /*c130*/  LEA R7, P6, R9, R0, 0x1 ;  /* 0x0000000009077211 */ /* 0x001fe400078c08ff */
[----:B-1----:R-:W-:-:S03]  /*c140*/  LEA.HI.X.SX32 R8, R23, R18, 0x1, P0 ;  /* 0x0000001217087211 */ /* 0x002fc600000f0eff */
[----:B------:R0:W-:Y:S04]  /*c150*/  STL [R1+0x1270], R7 ;  /* 0x0012700701007387 */ /* 0x0001e80000100800 */
[----:B------:R-:W3:Y:S01]  /*c160*/  LDL.LU R23, [R1+0xd4] ;  /* 0x0000d40001177983 */ /* 0x000ee20000300800 */
[----:B0-----:R-:W-:-:S03]  /*c170*/  LEA R7, P0, R19, R0, 0x1 ;  /* 0x0000000013077211 */ /* 0x001fc600078008ff */
[----:B------:R0:W-:Y:S04]  /*c180*/  STL [R1+0x123c], R8 ;  /* 0x00123c0801007387 */ /* 0x0001e80000100800 */
[----:B------:R4:W-:Y:S01]  /*c190*/  STL [R1+0x1278], R7 ;  /* 0x0012780701007387 */ /* 0x0009e20000100800 */
[----:B0-----:R-:W-:-:S03]  /*c1a0*/  LEA.HI.X.SX32 R8, R2, R18, 0x1, P1 ;  /* 0x0000001202087211 */ /* 0x001fc600008f0eff */
[----:B------:R-:W3:Y:S01]  /*c1b0*/  LDL.LU R2, [R1+0xd0] ;  /* 0x0000d00001027983 */ /* 0x000ee20000300800 */
[----:B----4-:R-:W-:-:S03]  /*c1c0*/  LEA R7, P1, R22, R0, 0x1 ;  /* 0x0000000016077211 */ /* 0x010fc600078208ff */
[----:B------:R0:W-:Y:S04]  /*c1d0*/  STL [R1+0x1244], R8 ;  /* 0x0012440801007387 */ /* 0x0001e80000100800 */
[----:B------:R5:W-:Y:S01]  /*c1e0*/  STL [R1+0x1280], R7 ;  /* 0x0012800701007387 */ /* 0x000be20000100800 */
[----:B0-----:R-:W-:-:S03]  /*c1f0*/  LEA.HI.X.SX32 R8, R25, R18, 0x1, P2 ;  /* 0x0000001219087211 */ /* 0x001fc600010f0eff */
[----:B------:R-:W4:Y:S04]  /*c200*/  LDL.LU R25, [R1+0xcc] ;  /* 0x0000cc0001197983 */ /* 0x000f280000300800 */
[----:B------:R0:W-:Y:S01]  /*c210*/  STL [R1+0x124c], R8 ;  /* 0x00124c0801007387 */ /* 0x0001e20000100800 */
[----:B-----5:R-:W-:Y:S02]  /*c220*/  LEA R7, P2, R21, R0, 0x1 ;  /* 0x0000000015077211 */ /* 0x020fe400078408ff */
[----:B0-----:R-:W-:-:S03]  /*c230*/  LEA.HI.X.SX32 R8, R6, R18, 0x1, P3 ;  /* 0x0000001206087211 */ /* 0x001fc600018f0eff */
[----:B------:R0:W-:Y:S04]  /*c240*/  STL [R1+0x1288], R7 ;  /* 0x0012880701007387 */ /* 0x0001e80000100800 */
[----:B------:R-:W-:Y:S01]  /*c250*/  STL [R1+0x1254], R8 ;  /* 0x0012540801007387 */ /* 0x000fe20000100800 */
[----:B0-----:R-:W-:-:S03]  /*c260*/  LEA.HI.X.SX32 R7, R20, R18, 0x1, P4 ;  /* 0x0000001214077211 */ /* 0x001fc600020f0eff */
[----:B------:R-:W5:Y:S01]  /*c270*/  LDL.LU R20, [R1+0xc8] ;  /* 0x0000c80001147983 */ /* 0x000f620000300800 */
[----:B------:R-:W-:-:S05]  /*c280*/  LEA R6, P3, R17, R0, 0x1 ;  /* 0x0000000011067211 */ /* 0x000fca00078608ff */
[----:B------:R-:W-:Y:S04]  /*c290*/  STL [R1+0x1290], R6 ;  /* 0x0012900601007387 */ /* 0x000fe80000100800 */
[----:B------:R0:W-:Y:S01]  /*c2a0*/  STL [R1+0x125c], R7 ;  /* 0x00125c0701007387 */ /* 0x0001e20000100800 */
[----:B------:R-:W-:-:S03]  /*c2b0*/  LEA.HI.X.SX32 R5, R5, R18, 0x1, P5 ;  /* 0x0000001205057211 */ /* 0x000fc600028f0eff */
[----:B0-----:R-:W5:Y:S01]  /*c2c0*/  LDL.LU R7, [R1+0xc4] ;  /* 0x0000c40001077983 */ /* 0x001f620000300800 */
[----:B------:R-:W-:-:S05]  /*c2d0*/  LEA R6, P4, R15, R0, 0x1 ;  /* 0x000000000f067211 */ /* 0x000fca00078808ff */
[----:B------:R0:W-:Y:S04]  /*c2e0*/  STL [R1+0x1298], R6 ;  /* 0x0012980601007387 */ /* 0x0001e80000100800 */
[----:B------:R1:W-:Y:S01]  /*c2f0*/  STL [R1+0x1264], R5 ;  /* 0x0012640501007387 */ /* 0x0003e20000100800 */
[----:B0-----:R-:W-:Y:S02]  /*c300*/  LEA R6, P5, R14, R0, 0x1 ;  /* 0x000000000e067211 */ /* 0x001fe400078a08ff */
[-C--:B-1----:R-:W-:Y:S02]  /*c310*/  LEA.HI.X.SX32 R5, R9, R18.reuse, 0x1, P6 ;  /* 0x0000001209057211 */ /* 0x082fe400030f0eff */
[----:B------:R-:W5:Y:S04]  /*c320*/  LDL.LU R9, [R1+0xc0] ;  /* 0x0000c00001097983 */ /* 0x000f680000300800 */
[----:B------:R0:W-:Y:S04]  /*c330*/  STL [R1+0x12a0], R6 ;  /* 0x0012a00601007387 */ /* 0x0001e80000100800 */
[----:B------:R1:W-:Y:S04]  /*c340*/  STL [R1+0x126c], R5 ;  /* 0x00126c0501007387 */ /* 0x0003e80000100800 */
[----:B0-----:R-:W5:Y:S01]  /*c350*/  LDL.LU R6, [R1+0xbc] ;  /* 0x0000bc0001067983 */ /* 0x001f620000300800 */
[----:B-1----:R-:W-:-:S02]  /*c360*/  LEA.HI.X.SX32 R5, R19, R18, 0x1, P0 ;  /* 0x0000001213057211 */ /* 0x002fc400000f0eff */
[----:B--2---:R-:W-:-:S05]  /*c370*/  LEA R8, P6, R13, R0, 0x1 ;  /* 0x000000000d087211 */ /* 0x004fca00078c08ff */
[----:B------:R-:W-:Y:S04]  /*c380*/  STL [R1+0x12a8], R8 ;  /* 0x0012a80801007387 */ /* 0x000fe80000100800 */
[----:B------:R0:W-:Y:S04]  /*c390*/  STL [R1+0x1274], R5 ;  /* 0x0012740501007387 */ /* 0x0001e80000100800 */
[----:B0-----:R-:W2:Y:S01]  /*c3a0*/  LDL.LU R5, [R1+0xb8] ;  /* 0x0000b80001057983 */ /* 0x001ea20000300800 */
[----:B------:R-:W-:Y:S02]  /*c3b0*/  LEA.HI.X.SX32 R8, R22, R18, 0x1, P1 ;  /* 0x0000001216087211 */ /* 0x000fe400008f0eff */
[----:B------:R-:W-:-:S05]  /*c3c0*/  LEA R10, P0, R11, R0, 0x1 ;  /* 0x000000000b0a7211 */ /* 0x000fca00078008ff */
[----:B------:R0:W-:Y:S04]  /*c3d0*/  STL [R1+0x12b0], R10 ;  /* 0x0012b00a01007387 */ /* 0x0001e80000100800 */
[----:B------:R1:W-:Y:S01]  /*c3e0*/  STL [R1+0x127c], R8 ;  /* 0x00127c0801007387 */ /* 0x0003e20000100800 */
[----:B------:R-:W-:Y:S02]  /*c3f0*/  LEA R12, P1, R16, R0, 0x1 ;  /* 0x00000000100c7211 */ /* 0x000fe400078208ff */
[----:B0-----:R-:W-:-:S03]  /*c400*/  LEA.HI.X.SX32 R10, R21, R18, 0x1, P2 ;  /* 0x00000012150a7211 */ /* 0x001fc600010f0eff */
[----:B------:R-:W-:Y:S04]  /*c410*/  STL [R1+0x12b8], R12 ;  /* 0x0012b80c01007387 */ /* 0x000fe80000100800 */
[----:B------:R-:W2:Y:S04]  /*c420*/  LDL.LU R19, [R1+0xb4] ;  /* 0x0000b40001137983 */ /* 0x000ea80000300800 */
[----:B------:R0:W-:Y:S01]  /*c430*/  STL [R1+0x1284], R10 ;  /* 0x0012840a01007387 */ /* 0x0001e20000100800 */
[----:B-1----:R-:W-:-:S05]  /*c440*/  LEA R8, P2, R4, R0, 0x1 ;  /* 0x0000000004087211 */ /* 0x002fca00078408ff */
[----:B------:R3:W-:Y:S04]  /*c450*/  STL [R1+0x12c0], R8 ;  /* 0x0012c00801007387 */ /* 0x0007e80000100800 */
[----:B------:R-:W2:Y:S01]  /*c460*/  LDL.LU R22, [R1+0xb0] ;  /* 0x0000b00001167983 */ /* 0x000ea20000300800 */
[----:B0-----:R-:W-:Y:S02]  /*c470*/  LEA.HI.X.SX32 R10, R17, R18, 0x1, P3 ;  /* 0x00000012110a7211 */ /* 0x001fe400018f0eff */
[----:B---3--:R-:W-:-:S03]  /*c480*/  LEA R8, P3, R3, R0, 0x1 ;  /* 0x0000000003087211 */ /* 0x008fc600078608ff */
[----:B------:R0:W-:Y:S04]  /*c490*/  STL [R1+0x128c], R10 ;  /* 0x00128c0a01007387 */ /* 0x0001e80000100800 */
[----:B------:R1:W-:Y:S04]  /*c4a0*/  STL [R1+0x12c8], R8 ;  /* 0x0012c80801007387 */ /* 0x0003e80000100800 */
[----:B------:R-:W3:Y:S01]  /*c4b0*/  LDL.LU R21, [R1+0xac] ;  /* 0x0000ac0001157983 */ /* 0x000ee20000300800 */
[----:B0-----:R-:W-:Y:S02]  /*c4c0*/  LEA.HI.X.SX32 R10, R15, R18, 0x1, P4 ;  /* 0x000000120f0a7211 */ /* 0x001fe400020f0eff */
[----:B-1----:R-:W-:-:S03]  /*c4d0*/  LEA R8, P4, R23, R0, 0x1 ;  /* 0x0000000017087211 */ /* 0x002fc600078808ff */
        /* <DEDUP_REMOVED lines=9> */
[----:B----4-:R-:W-:-:S03]  /*c570*/  LEA R8, P6, R25, R0, 0x1 ;  /* 0x0000000019087211 */ /* 0x010fc600078c08ff */
[----:B------:R0:W-:Y:S04]  /*c580*/  STL [R1+0x12a4], R10 ;  /* 0x0012a40a01007387 */ /* 0x0001e80000100800 */
[----:B------:R-:W-:Y:S04]  /*c590*/  STL [R1+0x12e0], R8 ;  /* 0x0012e00801007387 */ /* 0x000fe80000100800 */
[----:B------:R-:W4:Y:S01]  /*c5a0*/  LDL.LU R14, [R1+0xa0] ;  /* 0x0000a000010e7983 */ /* 0x000f220000300800 */
[----:B0-----:R-:W-:-:S05]  /*c5b0*/  LEA.HI.X.SX32 R10, R11, R18, 0x1, P0 ;  /* 0x000000120b0a7211 */ /* 0x001fca00000f0eff */
[----:B------:R0:W-:Y:S04]  /*c5c0*/  STL [R1+0x12ac], R10 ;  /* 0x0012ac0a01007387 */ /* 0x0001e80000100800 */
[----:B------:R-:W4:Y:S01]  /*c5d0*/  LDL.LU R13, [R1+0x9c] ;  /* 0x00009c00010d7983 */ /* 0x000f220000300800 */
[----:B0-----:R-:W-:Y:S02]  /*c5e0*/  LEA.HI.X.SX32 R10, R16, R18, 0x1, P1 ;  /* 0x00000012100a7211 */ /* 0x001fe400008f0eff */
[----:B-----5:R-:W-:-:S05]  /*c5f0*/  LEA R8, P0, R20, R0, 0x1 ;  /* 0x0000000014087211 */ /* 0x020fca00078008ff */
[----:B------:R0:W-:Y:S04]  /*c600*/  STL [R1+0x12e8], R8 ;  /* 0x0012e80801007387 */ /* 0x0001e80000100800 */
[----:B------:R-:W-:Y:S04]  /*c610*/  STL [R1+0x12b4], R10 ;  /* 0x0012b40a01007387 */ /* 0x000fe80000100800 */
[----:B------:R-:W5:Y:S01]  /*c620*/  LDL.LU R11, [R1+0x98] ;  /* 0x00009800010b7983 */ /* 0x000f620000300800 */
[----:B------:R-:W-:Y:S02]  /*c630*/  LEA.HI.X.SX32 R4, R4, R18, 0x1, P2 ;  /* 0x0000001204047211 */ /* 0x000fe400010f0eff */
[----:B0-----:R-:W-:-:S05]  /*c640*/  LEA R8, P1, R7, R0, 0x1 ;  /* 0x0000000007087211 */ /* 0x001fca00078208ff */
[----:B------:R-:W-:Y:S04]  /*c650*/  STL [R1+0x12f0], R8 ;  /* 0x0012f00801007387 */ /* 0x000fe80000100800 */
[----:B------:R0:W-:Y:S04]  /*c660*/  STL [R1+0x12bc], R4 ;  /* 0x0012bc0401007387 */ /* 0x0001e80000100800 */
[----:B------:R-:W5:Y:S01]  /*c670*/  LDL.LU R16, [R1+0x94] ;  /* 0x0000940001107983 */ /* 0x000f620000300800 */
[----:B0-----:R-:W-:Y:S02]  /*c680*/  LEA.HI.X.SX32 R4, R3, R18, 0x1, P3 ;  /* 0x0000001203047211 */ /* 0x001fe400018f0eff */
[----:B------:R-:W-:-:S05]  /*c690*/  LEA R8, P2, R9, R0, 0x1 ;  /* 0x0000000009087211 */ /* 0x000fca00078408ff */
[----:B------:R0:W-:Y:S04]  /*c6a0*/  STL [R1+0x12f8], R8 ;  /* 0x0012f80801007387 */ /* 0x0001e80000100800 */
[----:B------:R-:W5:Y:S01]  /*c6b0*/  LDL.LU R3, [R1+0x90] ;  /* 0x0000900001037983 */ /* 0x000f620000300800 */
[----:B0-----:R-:W-:-:S03]  /*c6c0*/  LEA R8, P3, R6, R0, 0x1 ;  /* 0x0000000006087211 */ /* 0x001fc600078608ff */
[----:B------:R0:W-:Y:S04]  /*c6d0*/  STL [R1+0x12c4], R4 ;  /* 0x0012c40401007387 */ /* 0x0001e80000100800 */
[----:B------:R-:W-:Y:S01]  /*c6e0*/  STL [R1+0x1300], R8 ;  /* 0x0013000801007387 */ /* 0x000fe20000100800 */
[----:B0-----:R-:W-:-:S03]  /*c6f0*/  LEA.HI.X.SX32 R4, R23, R18, 0x1, P4 ;  /* 0x0000001217047211 */ /* 0x001fc600020f0eff */
[----:B------:R-:W5:Y:S04]  /*c700*/  LDL.LU R23, [R1+0x8c] ;  /* 0x00008c0001177983 */ /* 0x000f680000300800 */
[----:B------:R0:W-:Y:S02]  /*c710*/  STL [R1+0x12cc], R4 ;  /* 0x0012cc0401007387 */ /* 0x0001e40000100800 */
[----:B0-----:R-:W-:Y:S02]  /*c720*/  LEA.HI.X.SX32 R4, R2, R18, 0x1, P5 ;  /* 0x0000001202047211 */ /* 0x001fe400028f0eff */
[----:B--2---:R-:W-:-:S05]  /*c730*/  LEA R8, P4, R5, R0, 0x1 ;  /* 0x0000000005087211 */ /* 0x004fca00078808ff */
[----:B------:R-:W-:Y:S04]  /*c740*/  STL [R1+0x1308], R8 ;  /* 0x0013080801007387 */ /* 0x000fe80000100800 */
[----:B------:R-:W2:Y:S04]  /*c750*/  LDL.LU R2, [R1+0x88] ;  /* 0x0000880001027983 */ /* 0x000ea80000300800 */
[----:B------:R0:W-:Y:S02]  /*c760*/  STL [R1+0x12d4], R4 ;  /* 0x0012d40401007387 */ /* 0x0001e40000100800 */
[----:B0-----:R-:W-:-:S02]  /*c770*/  LEA.HI.X.SX32 R4, R25, R18, 0x1, P6 ;  /* 0x0000001219047211 */ /* 0x001fc400030f0eff */
[----:B------:R-:W2:Y:S01]  /*c780*/  LDL.LU R25, [R1+0x84] ;  /* 0x0000840001197983 */ /* 0x000ea20000300800 */
[----:B------:R-:W-:-:S05]  /*c790*/  LEA R8, P5, R19, R0, 0x1 ;  /* 0x0000000013087211 */ /* 0x000fca00078a08ff */
[----:B------:R-:W-:Y:S04]  /*c7a0*/  STL [R1+0x1310], R8 ;  /* 0x0013100801007387 */ /* 0x000fe80000100800 */
[----:B------:R0:W-:Y:S02]  /*c7b0*/  STL [R1+0x12dc], R4 ;  /* 0x0012dc0401007387 */ /* 0x0001e40000100800 */
[----:B0-----:R-:W-:Y:S02]  /*c7c0*/  LEA.HI.X.SX32 R4, R20, R18, 0x1, P0 ;  /* 0x0000001214047211 */ /* 0x001fe400000f0eff */
[----:B------:R-:W2:Y:S01]  /*c7d0*/  LDL.LU R20, [R1+0x80] ;  /* 0x0000800001147983 */ /* 0x000ea20000300800 */
[----:B------:R-:W-:-:S05]  /*c7e0*/  LEA R8, P6, R22, R0, 0x1 ;  /* 0x0000000016087211 */ /* 0x000fca00078c08ff */
[----:B------:R-:W-:Y:S04]  /*c7f0*/  STL [R1+0x1318], R8 ;  /* 0x0013180801007387 */ /* 0x000fe80000100800 */
[----:B------:R0:W-:Y:S04]  /*c800*/  STL [R1+0x12e4], R4 ;  /* 0x0012e40401007387 */ /* 0x0001e80000100800 */
[----:B0-----:R-:W2:Y:S01]  /*c810*/  LDL.LU R4, [R1+0x7c] ;  /* 0x00007c0001047983 */ /* 0x001ea20000300800 */
[----:B---3--:R-:W-:Y:S02]  /*c820*/  LEA R8, P0, R21, R0, 0x1 ;  /* 0x0000000015087211 */ /* 0x008fe400078008ff */
[----:B------:R-:W-:-:S02]  /*c830*/  LEA.HI.X.SX32 R10, R7, R18, 0x1, P1 ;  /* 0x00000012070a7211 */ /* 0x000fc400008f0eff */
[----:B------:R-:W-:Y:S01]  /*c840*/  LEA.HI.X.SX32 R7, R9, R18, 0x1, P2 ;  /* 0x0000001209077211 */ /* 0x000fe200010f0eff */
[----:B------:R0:W-:Y:S04]  /*c850*/  STL [R1+0x1320], R8 ;  /* 0x0013200801007387 */ /* 0x0001e80000100800 */
[----:B------:R-:W-:Y:S04]  /*c860*/  STL [R1+0x12ec], R10 ;  /* 0x0012ec0a01007387 */ /* 0x000fe80000100800 */
[----:B------:R-:W3:Y:S01]  /*c870*/  LDL.LU R9, [R1+0x78] ;  /* 0x0000780001097983 */ /* 0x000ee20000300800 */
[----:B0-----:R-:W-:-:S05]  /*c880*/  LEA R8, P1, R17, R0, 0x1 ;  /* 0x0000000011087211 */ /* 0x001fca00078208ff */
[----:B------:R0:W-:Y:S04]  /*c890*/  STL [R1+0x1328], R8 ;  /* 0x0013280801007387 */ /* 0x0001e80000100800 */
[----:B------:R1:W-:Y:S01]  /*c8a0*/  STL [R1+0x12f4], R7 ;  /* 0x0012f40701007387 */ /* 0x0003e20000100800 */
[----:B0-----:R-:W-:-:S05]  /*c8b0*/  LEA R8, P2, R15, R0, 0x1 ;  /* 0x000000000f087211 */ /* 0x001fca00078408ff */
[----:B------:R-:W-:Y:S04]  /*c8c0*/  STL [R1+0x1330], R8 ;  /* 0x0013300801007387 */ /* 0x000fe80000100800 */
[----:B------:R-:W3:Y:S01]  /*c8d0*/  LDL.LU R12, [R1+0x74] ;  /* 0x00007400010c7983 */ /* 0x000ee20000300800 */
[----:B-1----:R-:W-:-:S05]  /*c8e0*/  LEA.HI.X.SX32 R7, R6, R18, 0x1, P3 ;  /* 0x0000001206077211 */ /* 0x002fca00018f0eff */
[----:B------:R0:W-:Y:S01]  /*c8f0*/  STL [R1+0x12fc], R7 ;  /* 0x0012fc0701007387 */ /* 0x0001e20000100800 */
[----:B----4-:R-:W-:-:S05]  /*c900*/  LEA R6, P3, R14, R0, 0x1 ;  /* 0x000000000e067211 */ /* 0x010fca00078608ff */
[----:B------:R1:W-:Y:S01]  /*c910*/  STL [R1+0x1338], R6 ;  /* 0x0013380601007387 */ /* 0x0003e20000100800 */
[----:B0-----:R-:W-:-:S05]  /*c920*/  LEA.HI.X.SX32 R7, R5, R18, 0x1, P4 ;  /* 0x0000001205077211 */ /* 0x001fca00020f0eff */
[----:B------:R5:W-:Y:S04]  /*c930*/  STL [R1+0x1304], R7 ;  /* 0x0013040701007387 */ /* 0x000be80000100800 */
[----:B------:R-:W4:Y:S01]  /*c940*/  LDL.LU R10, [R1+0x6c] ;  /* 0x00006c00010a7983 */ /* 0x000f220000300800 */
[----:B-1----:R-:W-:Y:S02]  /*c950*/  LEA R6, P4, R13, R0, 0x1 ;  /* 0x000000000d067211 */ /* 0x002fe400078808ff */
[----:B------:R-:W-:-:S03]  /*c960*/  LEA.HI.X.SX32 R5, R19, R18, 0x1, P5 ;  /* 0x0000001213057211 */ /* 0x000fc600028f0eff */
[----:B------:R0:W-:Y:S04]  /*c970*/  STL [R1+0x1340], R6 ;  /* 0x0013400601007387 */ /* 0x0001e80000100800 */
[----:B------:R-:W-:Y:S01]  /*c980*/  STL [R1+0x130c], R5 ;  /* 0x00130c0501007387 */ /* 0x000fe20000100800 */
[----:B-----5:R-:W-:-:S05]  /*c990*/  LEA R7, P5, R11, R0, 0x1 ;  /* 0x000000000b077211 */ /* 0x020fca00078a08ff */
[----:B------:R1:W-:Y:S04]  /*c9a0*/  STL [R1+0x1348], R7 ;  /* 0x0013480701007387 */ /* 0x0003e80000100800 */
[----:B------:R-:W5:Y:S01]  /*c9b0*/  LDL.LU R8, [R1+0x68] ;  /* 0x0000680001087983 */ /* 0x000f620000300800 */
[-C--:B0-----:R-:W-:Y:S02]  /*c9c0*/  LEA.HI.X.SX32 R6, R22, R18.reuse, 0x1, P6 ;  /* 0x0000001216067211 */ /* 0x081fe400030f0eff */
[----:B-1----:R-:W-:-:S03]  /*c9d0*/  LEA.HI.X.SX32 R7, R21, R18, 0x1, P0 ;  /* 0x0000001215077211 */ /* 0x002fc600000f0eff */
[----:B------:R-:W-:Y:S01]  /*c9e0*/  STL [R1+0x1314], R6 ;  /* 0x0013140601007387 */ /* 0x000fe20000100800 */
[----:B------:R-:W-:-:S05]  /*c9f0*/  LEA R5, P6, R16, R0, 0x1 ;  /* 0x0000000010057211 */ /* 0x000fca00078c08ff */
[----:B------:R-:W-:Y:S04]  /*ca00*/  STL [R1+0x1350], R5 ;  /* 0x0013500501007387 */ /* 0x000fe80000100800 */
[----:B------:R0:W-:Y:S04]  /*ca10*/  STL [R1+0x131c], R7 ;  /* 0x00131c0701007387 */ /* 0x0001e80000100800 */
[----:B0-----:R-:W5:Y:S01]  /*ca20*/  LDL.LU R7, [R1+0x64] ;  /* 0x0000640001077983 */ /* 0x001f620000300800 */
[----:B------:R-:W-:Y:S02]  /*ca30*/  LEA R6, P0, R3, R0, 0x1 ;  /* 0x0000000003067211 */ /* 0x000fe400078008ff */
[----:B------:R-:W-:-:S03]  /*ca40*/  LEA.HI.X.SX32 R5, R17, R18, 0x1, P1 ;  /* 0x0000001211057211 */ /* 0x000fc600008f0eff */
[----:B------:R0:W-:Y:S04]  /*ca50*/  STL [R1+0x1358], R6 ;  /* 0x0013580601007387 */ /* 0x0001e80000100800 */
[----:B------:R1:W-:Y:S01]  /*ca60*/  STL [R1+0x1324], R5 ;  /* 0x0013240501007387 */ /* 0x0003e20000100800 */
[----:B0-----:R-:W-:-:S05]  /*ca70*/  LEA R6, P1, R23, R0, 0x1 ;  /* 0x0000000017067211 */ /* 0x001fca00078208ff */
[----:B------:R0:W-:Y:S01]  /*ca80*/  STL [R1+0x1360], R6 ;  /* 0x0013600601007387 */ /* 0x0001e20000100800 */
[----:B-1----:R-:W-:-:S03]  /*ca90*/  LEA.HI.X.SX32 R5, R15, R18, 0x1, P2 ;  /* 0x000000120f057211 */ /* 0x002fc600010f0eff */
[----:B0-----:R-:W5:Y:S04]  /*caa0*/  LDL.LU R6, [R1+0x60] ;  /* 0x0000600001067983 */ /* 0x001f680000300800 */
[----:B------:R0:W-:Y:S02]  /*cab0*/  STL [R1+0x132c], R5 ;  /* 0x00132c0501007387 */ /* 0x0001e40000100800 */
[----:B0-----:R-:W-:Y:S02]  /*cac0*/  LEA.HI.X.SX32 R5, R14, R18, 0x1, P3 ;  /* 0x000000120e057211 */ /* 0x001fe400018f0eff */
[----:B--2---:R-:W-:-:S05]  /*cad0*/  LEA R15, P2, R2, R0, 0x1 ;  /* 0x00000000020f7211 */ /* 0x004fca00078408ff */
[----:B------:R-:W-:Y:S04]  /*cae0*/  STL [R1+0x1368], R15 ;  /* 0x0013680f01007387 */ /* 0x000fe80000100800 */
[----:B------:R0:W-:Y:S04]  /*caf0*/  STL [R1+0x1334], R5 ;  /* 0x0013340501007387 */ /* 0x0001e80000100800 */
[----:B0-----:R-:W2:Y:S01]  /*cb00*/  LDL.LU R5, [R1+0x5c] ;  /* 0x00005c0001057983 */ /* 0x001ea20000300800 */
[----:B------:R-:W-:Y:S02]  /*cb10*/  LEA R14, P3, R25, R0, 0x1 ;  /* 0x00000000190e7211 */ /* 0x000fe400078608ff */
[----:B------:R-:W-:-:S03]  /*cb20*/  LEA.HI.X.SX32 R13, R13, R18, 0x1, P4 ;  /* 0x000000120d0d7211 */ /* 0x000fc600020f0eff */
[----:B------:R0:W-:Y:S01]  /*cb30*/  STL [R1+0x1370], R14 ;  /* 0x0013700e01007387 */ /* 0x0001e20000100800 */
[----:B------:R-:W-:-:S03]  /*cb40*/  LEA.HI.X.SX32 R11, R11, R18, 0x1, P5 ;  /* 0x000000120b0b7211 */ /* 0x000fc600028f0eff */
[----:B------:R1:W-:Y:S01]  /*cb50*/  STL [R1+0x133c], R13 ;  /* 0x00133c0d01007387 */ /* 0x0003e20000100800 */
[----:B0-----:R-:W-:-:S05]  /*cb60*/  LEA R14, P4, R20, R0, 0x1 ;  /* 0x00000000140e7211 */ /* 0x001fca00078808ff */
[----:B------:R-:W-:Y:S04]  /*cb70*/  STL [R1+0x1378], R14 ;  /* 0x0013780e01007387 */ /* 0x000fe80000100800 */
[----:B------:R-:W2:Y:S04]  /*cb80*/  LDL.LU R19, [R1+0x58] ;  /* 0x0000580001137983 */ /* 0x000ea80000300800 */
[----:B------:R0:W-:Y:S01]  /*cb90*/  STL [R1+0x1344], R11 ;  /* 0x0013440b01007387 */ /* 0x0001e20000100800 */
[----:B-1----:R-:W-:Y:S02]  /*cba0*/  LEA R13, P5, R4, R0, 0x1 ;  /* 0x00000000040d7211 */ /* 0x002fe400078a08ff */
[----:B0-----:R-:W-:-:S03]  /*cbb0*/  LEA.HI.X.SX32 R11, R16, R18, 0x1, P6 ;  /* 0x00000012100b7211 */ /* 0x001fc600030f0eff */
[----:B------:R3:W-:Y:S04]  /*cbc0*/  STL [R1+0x1380], R13 ;  /* 0x0013800d01007387 */ /* 0x0007e80000100800 */
[----:B------:R-:W2:Y:S04]  /*cbd0*/  LDL.LU R22, [R1+0x54] ;  /* 0x0000540001167983 */ /* 0x000ea80000300800 */
[----:B------:R0:W-:Y:S01]  /*cbe0*/  STL [R1+0x134c], R11 ;  /* 0x00134c0b01007387 */ /* 0x0001e20000100800 */
[----:B---3--:R-:W-:-:S03]  /*cbf0*/  LEA R13, P6, R9, R0, 0x1 ;  /* 0x00000000090d7211 */ /* 0x008fc600078c08ff */
[----:B------:R-:W3:Y:S04]  /*cc00*/  LDL.LU R21, [R1+0x50] ;  /* 0x0000500001157983 */ /* 0x000ee80000300800 */
[----:B------:R-:W-:Y:S01]  /*cc10*/  STL [R1+0x1388], R13 ;  /* 0x0013880d01007387 */ /* 0x000fe20000100800 */
[----:B0-----:R-:W-:-:S03]  /*cc20*/  LEA.HI.X.SX32 R11, R3, R18, 0x1, P0 ;  /* 0x00000012030b7211 */ /* 0x001fc600000f0eff */
[----:B------:R-:W3:Y:S04]  /*cc30*/  LDL.LU R17, [R1+0x4c] ;  /* 0x00004c0001117983 */ /* 0x000ee80000300800 */
[----:B------:R0:W-:Y:S04]  /*cc40*/  STL [R1+0x1354], R11 ;  /* 0x0013540b01007387 */ /* 0x0001e80000100800 */
[----:B------:R-:W3:Y:S01]  /*cc50*/  LDL.LU R15, [R1+0x48] ;  /* 0x00004800010f7983 */ /* 0x000ee20000300800 */
[----:B------:R-:W-:Y:S02]  /*cc60*/  LEA R3, P0, R12, R0, 0x1 ;  /* 0x000000000c037211 */ /* 0x000fe400078008ff */
[----:B0-----:R-:W-:-:S03]  /*cc70*/  LEA.HI.X.SX32 R11, R23, R18, 0x1, P1 ;  /* 0x00000012170b7211 */ /* 0x001fc600008f0eff */
[----:B------:R4:W-:Y:S04]  /*cc80*/  STL [R1+0x1390], R3 ;  /* 0x0013900301007387 */ /* 0x0009e80000100800 */
[----:B------:R-:W3:Y:S04]  /*cc90*/  LDL.LU R14, [R1+0x44] ;  /* 0x00004400010e7983 */ /* 0x000ee80000300800 */
[----:B------:R0:W-:Y:S04]  /*cca0*/  STL [R1+0x135c], R11 ;  /* 0x00135c0b01007387 */ /* 0x0001e80000100800 */
[----:B------:R-:W3:Y:S01]  /*ccb0*/  LDL.LU R13, [R1+0x40] ;  /* 0x00004000010d7983 */ /* 0x000ee20000300800 */
[----:B----4-:R-:W-:-:S02]  /*ccc0*/  LEA R3, P1, R10, R0, 0x1 ;  /* 0x000000000a037211 */ /* 0x010fc400078208ff */
[----:B------:R-:W-:-:S03]  /*ccd0*/  LEA.HI.X.SX32 R2, R2, R18, 0x1, P2 ;  /* 0x0000001202027211 */ /* 0x000fc600010f0eff */
[----:B------:R1:W-:Y:S04]  /*cce0*/  STL [R1+0x1398], R3 ;  /* 0x0013980301007387 */ /* 0x0003e80000100800 */
[----:B0-----:R-:W4:Y:S04]  /*ccf0*/  LDL.LU R11, [R1+0x30] ;  /* 0x00003000010b7983 */ /* 0x001f280000300800 */
[----:B------:R0:W-:Y:S01]  /*cd00*/  STL [R1+0x1364], R2 ;  /* 0x0013640201007387 */ /* 0x0001e20000100800 */
[----:B-1----:R-:W-:-:S03]  /*cd10*/  LEA.HI.X.SX32 R3, R25, R18, 0x1, P3 ;  /* 0x0000001219037211 */ /* 0x002fc600018f0eff */
[----:B0-----:R-:W4:Y:S01]  /*cd20*/  LDL.LU R2, [R1+0x2c] ;  /* 0x00002c0001027983 */ /* 0x001f220000300800 */
[----:B-----5:R-:W-:-:S05]  /*cd30*/  LEA R16, P2, R8, R0, 0x1 ;  /* 0x0000000008107211 */ /* 0x020fca00078408ff */
[----:B------:R-:W-:Y:S04]  /*cd40*/  STL [R1+0x13a0], R16 ;  /* 0x0013a01001007387 */ /* 0x000fe80000100800 */
[----:B------:R-:W5:Y:S04]  /*cd50*/  LDL.LU R25, [R1+0x28] ;  /* 0x0000280001197983 */ /* 0x000f680000300800 */
[----:B------:R0:W-:Y:S04]  /*cd60*/  STL [R1+0x136c], R3 ;  /* 0x00136c0301007387 */ /* 0x0001e80000100800 */
[----:B------:R-:W4:Y:S01]  /*cd70*/  LDL.LU R23, [R1+0x20] ;  /* 0x0000200001177983 */ /* 0x000f220000300800 */
[----:B0-----:R-:W-:-:S02]  /*cd80*/  LEA.HI.X.SX32 R3, R20, R18, 0x1, P4 ;  /* 0x0000001214037211 */ /* 0x001fc400020f0eff */
[----:B------:R-:W-:-:S05]  /*cd90*/  LEA R16, P3, R7, R0, 0x1 ;  /* 0x0000000007107211 */ /* 0x000fca00078608ff */
[----:B------:R0:W-:Y:S04]  /*cda0*/  STL [R1+0x13a8], R16 ;  /* 0x0013a81001007387 */ /* 0x0001e80000100800 */
[----:B------:R-:W4:Y:S04]  /*cdb0*/  LDL.LU R20, [R1+0x18] ;  /* 0x0000180001147983 */ /* 0x000f280000300800 */
[----:B------:R1:W-:Y:S01]  /*cdc0*/  STL [R1+0x1374], R3 ;  /* 0x0013740301007387 */ /* 0x0003e20000100800 */
[----:B0-----:R-:W-:-:S03]  /*cdd0*/  LEA.HI.X.SX32 R16, R4, R18, 0x1, P5 ;  /* 0x0000001204107211 */ /* 0x001fc600028f0eff */
[----:B-1----:R-:W4:Y:S01]  /*cde0*/  LDL.LU R3, [R1+0x10] ;  /* 0x0000100001037983 */ /* 0x002f220000300800 */
[----:B------:R-:W-:-:S05]  /*cdf0*/  LEA R24, P4, R6, R0, 0x1 ;  /* 0x0000000006187211 */ /* 0x000fca00078808ff */
[----:B------:R-:W-:Y:S04]  /*ce00*/  STL [R1+0x13b0], R24 ;  /* 0x0013b01801007387 */ /* 0x000fe80000100800 */
[----:B------:R-:W4:Y:S04]  /*ce10*/  LDL.LU R4, [R1+0xc] ;  /* 0x00000c0001047983 */ /* 0x000f280000300800 */
[----:B------:R0:W-:Y:S04]  /*ce20*/  STL [R1+0x137c], R16 ;  /* 0x00137c1001007387 */ /* 0x0001e80000100800 */
[----:B0-----:R-:W4:Y:S01]  /*ce30*/  LDL.LU R16, [R1+0x8] ;  /* 0x0000080001107983 */ /* 0x001f220000300800 */
[----:B--2---:R-:W-:-:S05]  /*ce40*/  LEA R24, P5, R5, R0, 0x1 ;  /* 0x0000000005187211 */ /* 0x004fca00078a08ff */
[----:B------:R0:W-:Y:S02]  /*ce50*/  STL [R1+0x13b8], R24 ;  /* 0x0013b81801007387 */ /* 0x0001e40000100800 */
[-C--:B0-----:R-:W-:Y:S02]  /*ce60*/  LEA.HI.X.SX32 R24, R9, R18.reuse, 0x1, P6 ;  /* 0x0000001209187211 */ /* 0x081fe400030f0eff */
[----:B------:R-:W2:Y:S01]  /*ce70*/  LDL.LU R9, [R1+0x4] ;  /* 0x0000040001097983 */ /* 0x000ea20000300800 */
[----:B------:R-:W-:-:S03]  /*ce80*/  LEA.HI.X.SX32 R12, R12, R18, 0x1, P0 ;  /* 0x000000120c0c7211 */ /* 0x000fc600000f0eff */
[----:B------:R0:W-:Y:S01]  /*ce90*/  STL [R1+0x1384], R24 ;  /* 0x0013841801007387 */ /* 0x0001e20000100800 */
[----:B------:R-:W-:Y:S02]  /*cea0*/  LEA.HI.X.SX32 R10, R10, R18, 0x1, P1 ;  /* 0x000000120a0a7211 */ /* 0x000fe400008f0eff */
[----:B0-----:R-:W-:-:S05]  /*ceb0*/  LEA R24, P6, R19, R0, 0x1 ;  /* 0x0000000013187211 */ /* 0x001fca00078c08ff */
[----:B------:R0:W-:Y:S04]  /*cec0*/  STL [R1+0x13c0], R24 ;  /* 0x0013c01801007387 */ /* 0x0001e80000100800 */
[----:B0-----:R-:W2:Y:S04]  /*ced0*/  LDL.LU R24, [R1+0x1588] ;  /* 0x0015880001187983 */ /* 0x001ea80000300800 */
[----:B------:R0:W-:Y:S02]  /*cee0*/  STL [R1+0x138c], R12 ;  /* 0x00138c0c01007387 */ /* 0x0001e40000100800 */
[----:B0-----:R-:W-:-:S05]  /*cef0*/  LEA R12, P0, R22, R0, 0x1 ;  /* 0x00000000160c7211 */ /* 0x001fca00078008ff */
[----:B------:R0:W-:Y:S01]  /*cf00*/  STL [R1+0x13c8], R12 ;  /* 0x0013c80c01007387 */ /* 0x0001e20000100800 */
[----:B------:R-:W-:-:S03]  /*cf10*/  LEA.HI.X.SX32 R8, R8, R18, 0x1, P2 ;  /* 0x0000001208087211 */ /* 0x000fc600010f0eff */
[----:B0-----:R-:W2:Y:S04]  /*cf20*/  LDL.LU R12, [R1+0x1584] ;  /* 0x00158400010c7983 */ /* 0x001ea80000300800 */
[----:B------:R3:W-:Y:S02]  /*cf30*/  STL [R1+0x1394], R10 ;  /* 0x0013940a01007387 */ /* 0x0007e40000100800 */
[----:B---3--:R-:W-:-:S05]  /*cf40*/  LEA R10, P1, R21, R0, 0x1 ;  /* 0x00000000150a7211 */ /* 0x008fca00078208ff */
[----:B------:R0:W-:Y:S01]  /*cf50*/  STL [R1+0x13d0], R10 ;  /* 0x0013d00a01007387 */ /* 0x0001e20000100800 */
[----:B------:R-:W-:-:S03]  /*cf60*/  LEA.HI.X.SX32 R7, R7, R18, 0x1, P3 ;  /* 0x0000001207077211 */ /* 0x000fc600018f0eff */
[----:B0-----:R-:W3:Y:S04]  /*cf70*/  LDL.LU R10, [R1+0x1580] ;  /* 0x00158000010a7983 */ /* 0x001ee80000300800 */
[----:B------:R0:W-:Y:S02]  /*cf80*/  STL [R1+0x139c], R8 ;  /* 0x00139c0801007387 */ /* 0x0001e40000100800 */
[----:B0-----:R-:W-:-:S05]  /*cf90*/  LEA R8, P2, R17, R0, 0x1 ;  /* 0x0000000011087211 */ /* 0x001fca00078408ff */
[----:B------:R0:W-:Y:S01]  /*cfa0*/  STL [R1+0x13d8], R8 ;  /* 0x0013d80801007387 */ /* 0x0001e20000100800 */
[----:B------:R-:W-:-:S03]  /*cfb0*/  LEA.HI.X.SX32 R6, R6, R18, 0x1, P4 ;  /* 0x0000001206067211 */ /* 0x000fc600020f0eff */
[----:B0-----:R-:W2:Y:S04]  /*cfc0*/  LDL.LU R8, [R1+0x157c] ;  /* 0x00157c0001087983 */ /* 0x001ea80000300800 */
        /* <DEDUP_REMOVED lines=9> */
[----:B0-----:R-:W3:Y:S04]  /*d060*/  LDL.LU R6, [R1+0x1574] ;  /* 0x0015740001067983 */ /* 0x001ee80000300800 */
[----:B------:R0:W-:Y:S02]  /*d070*/  STL [R1+0x13b4], R5 ;  /* 0x0013b40501007387 */ /* 0x0001e40000100800 */
[----:B0-----:R-:W-:-:S05]  /*d080*/  LEA R5, P5, R13, R0, 0x1 ;  /* 0x000000000d057211 */ /* 0x001fca00078a08ff */
[----:B------:R0:W-:Y:S01]  /*d090*/  STL [R1+0x13f0], R5 ;  /* 0x0013f00501007387 */ /* 0x0001e20000100800 */
[----:B------:R-:W-:-:S03]  /*d0a0*/  LEA.HI.X.SX32 R22, R22, R18, 0x1, P0 ;  /* 0x0000001216167211 */ /* 0x000fc600000f0eff */
[----:B0-----:R-:W3:Y:S04]  /*d0b0*/  LDL.LU R5, [R1+0x1570] ;  /* 0x0015700001057983 */ /* 0x001ee80000300800 */
[----:B------:R4:W-:Y:S02]  /*d0c0*/  STL [R1+0x13bc], R19 ;  /* 0x0013bc1301007387 */ /* 0x0009e40000100800 */
[----:B----4-:R-:W-:-:S05]  /*d0d0*/  LEA R19, P6, R11, R0, 0x1 ;  /* 0x000000000b137211 */ /* 0x010fca00078c08ff */
[----:B------:R0:W-:Y:S01]  /*d0e0*/  STL [R1+0x13f8], R19 ;  /* 0x0013f81301007387 */ /* 0x0001e20000100800 */
[----:B------:R-:W-:-:S03]  /*d0f0*/  LEA.HI.X.SX32 R21, R21, R18, 0x1, P1 ;  /* 0x0000001215157211 */ /* 0x000fc600008f0eff */
[----:B0-----:R-:W4:Y:S04]  /*d100*/  LDL.LU R19, [R1+0x156c] ;  /* 0x00156c0001137983 */ /* 0x001f280000300800 */
[----:B------:R0:W-:Y:S02]  /*d110*/  STL [R1+0x13c4], R22 ;  /* 0x0013c41601007387 */ /* 0x0001e40000100800 */
[----:B0-----:R-:W-:-:S05]  /*d120*/  LEA R22, P0, R2, R0, 0x1 ;  /* 0x0000000002167211 */ /* 0x001fca00078008ff */
[----:B------:R0:W-:Y:S01]  /*d130*/  STL [R1+0x1400], R22 ;  /* 0x0014001601007387 */ /* 0x0001e20000100800 */
[----:B------:R-:W-:-:S03]  /*d140*/  LEA.HI.X.SX32 R17, R17, R18, 0x1, P2 ;  /* 0x0000001211117211 */ /* 0x000fc600010f0eff */
[----:B0-----:R-:W3:Y:S04]  /*d150*/  LDL.LU R22, [R1+0x1568] ;  /* 0x0015680001167983 */ /* 0x001ee80000300800 */
[----:B------:R5:W-:Y:S02]  /*d160*/  STL [R1+0x13cc], R21 ;  /* 0x0013cc1501007387 */ /* 0x000be40000100800 */
[----:B-----5:R-:W-:-:S05]  /*d170*/  LEA R21, P1, R25, R0, 0x1 ;  /* 0x0000000019157211 */ /* 0x020fca00078208ff */
[----:B------:R0:W-:Y:S01]  /*d180*/  STL [R1+0x1408], R21 ;  /* 0x0014081501007387 */ /* 0x0001e20000100800 */
[----:B------:R-:W-:-:S03]  /*d190*/  LEA.HI.X.SX32 R15, R15, R18, 0x1, P3 ;  /* 0x000000120f0f7211 */ /* 0x000fc600018f0eff */
[----:B0-----:R-:W5:Y:S04]  /*d1a0*/  LDL.LU R21, [R1+0x1564] ;  /* 0x0015640001157983 */ /* 0x001f680000300800 */
        /* <DEDUP_REMOVED lines=22> */
[----:B------:R0:W-:Y:S04]  /*d310*/  STL [R1+0x1430], R11 ;  /* 0x0014300b01007387 */ /* 0x0001e80000100800 */
[----:B0-----:R-:W3:Y:S04]  /*d320*/  LDL.LU R11, [R1+0x1550] ;  /* 0x00155000010b7983 */ /* 0x001ee80000300800 */
[----:B------:R2:W-:Y:S02]  /*d330*/  STL [R1+0x13fc], R2 ;  /* 0x0013fc0201007387 */ /* 0x0005e40000100800 */
[----:B--2---:R-:W-:-:S05]  /*d340*/  LEA R2, P0, R9, R0, 0x1 ;  /* 0x0000000009027211 */ /* 0x004fca00078008ff */
[----:B------:R0:W-:Y:S04]  /*d350*/  STL [R1+0x1438], R2 ;  /* 0x0014380201007387 */ /* 0x0001e80000100800 */
[----:B0-----:R-:W2:Y:S01]  /*d360*/  LDL.LU R2, [R1+0x154c] ;  /* 0x00154c0001027983 */ /* 0x001ea20000300800 */
[----:B------:R-:W-:-:S05]  /*d370*/  LEA.HI.X.SX32 R25, R25, R18, 0x1, P1 ;  /* 0x0000001219197211 */ /* 0x000fca00008f0eff */
        /* <DEDUP_REMOVED lines=34> */
[-C--:B------:R-:W-:Y:S02]  /*d5a0*/  LEA.HI.X.SX32 R2, R2, R18.reuse, 0x1, P1 ;  /* 0x0000001202027211 */ /* 0x080fe400008f0eff */
[----:B------:R-:W-:-:S03]  /*d5b0*/  LEA.HI.X.SX32 R25, R25, R18, 0x1, P2 ;  /* 0x0000001219197211 */ /* 0x000fc600010f0eff */
[----:B------:R2:W-:Y:S01]  /*d5c0*/  STL [R1+0x143c], R2 ;  /* 0x00143c0201007387 */ /* 0x0005e20000100800 */
[----:B------:R-:W-:Y:S02]  /*d5d0*/  LEA.HI.X.SX32 R23, R23, R18, 0x1, P3 ;  /* 0x0000001217177211 */ /* 0x000fe400018f0eff */
[----:B--2---:R-:W-:-:S05]  /*d5e0*/  LEA R2, P1, R9, R0, 0x1 ;  /* 0x0000000009027211 */ /* 0x004fca00078208ff */
[----:B------:R0:W-:Y:S04]  /*d5f0*/  STL [R1+0x1478], R2 ;  /* 0x0014780201007387 */ /* 0x0001e80000100800 */
[----:B0-----:R-:W2:Y:S04]  /*d600*/  LDL.LU R2, [R1+0x152c] ;  /* 0x00152c0001027983 */ /* 0x001ea80000300800 */
[----:B------:R3:W-:Y:S02]  /*d610*/  STL [R1+0x1444], R25 ;  /* 0x0014441901007387 */ /* 0x0007e40000100800 */
[----:B---3--:R-:W-:-:S05]  /*d620*/  LEA R25, P2, R11, R0, 0x1 ;  /* 0x000000000b197211 */ /* 0x008fca00078408ff */
[----:B------:R0:W-:Y:S04]  /*d630*/  STL [R1+0x1480], R25 ;  /* 0x0014801901007387 */ /* 0x0001e80000100800 */
[----:B------:R1:W-:Y:S01]  /*d640*/  STL [R1+0x144c], R23 ;  /* 0x00144c1701007387 */ /* 0x0003e20000100800 */
[----:B0-----:R-:W-:Y:S02]  /*d650*/  LEA R25, P3, R13, R0, 0x1 ;  /* 0x000000000d197211 */ /* 0x001fe400078608ff */
[----:B-1----:R-:W-:-:S03]  /*d660*/  LEA.HI.X.SX32 R23, R20, R18, 0x1, P4 ;  /* 0x0000001214177211 */ /* 0x002fc600020f0eff */
[----:B------:R0:W-:Y:S01]  /*d670*/  STL [R1+0x1488], R25 ;  /* 0x0014881901007387 */ /* 0x0001e20000100800 */
[----:B------:R-:W-:-:S03]  /*d680*/  LEA.HI.X.SX32 R20, R3, R18, 0x1, P5 ;  /* 0x0000001203147211 */ /* 0x000fc600028f0eff */
[----:B------:R1:W-:Y:S01]  /*d690*/  STL [R1+0x1454], R23 ;  /* 0x0014541701007387 */ /* 0x0003e20000100800 */
[----:B0-----:R-:W-:Y:S02]  /*d6a0*/  LEA R25, P4, R14, R0, 0x1 ;  /* 0x000000000e197211 */ /* 0x001fe400078808ff */
[----:B------:R-:W-:Y:S02]  /*d6b0*/  LEA.HI.X.SX32 R3, R4, R18, 0x1, P6 ;  /* 0x0000001204037211 */ /* 0x000fe400030f0eff */
[----:B-1----:R-:W-:Y:S01]  /*d6c0*/  LEA R23, P5, R15, R0, 0x1 ;  /* 0x000000000f177211 */ /* 0x002fe200078a08ff */
[----:B------:R-:W-:Y:S01]  /*d6d0*/  STL [R1+0x1490], R25 ;  /* 0x0014901901007387 */ /* 0x000fe20000100800 */
[----:B------:R-:W-:-:S03]  /*d6e0*/  LEA.HI.X.SX32 R4, R16, R18, 0x1, P0 ;  /* 0x0000001210047211 */ /* 0x000fc600000f0eff */
[----:B------:R0:W-:Y:S01]  /*d6f0*/  STL [R1+0x145c], R20 ;  /* 0x00145c1401007387 */ /* 0x0001e20000100800 */
[----:B------:R-:W-:-:S03]  /*d700*/  LEA.HI.X.SX32 R9, R9, R18, 0x1, P1 ;  /* 0x0000001209097211 */ /* 0x000fc600008f0eff */
[----:B------:R-:W-:Y:S01]  /*d710*/  STL [R1+0x1498], R23 ;  /* 0x0014981701007387 */ /* 0x000fe20000100800 */
[----:B0-----:R-:W-:-:S03]  /*d720*/  LEA R20, P6, R17, R0, 0x1 ;  /* 0x0000000011147211 */ /* 0x001fc600078c08ff */
[----:B------:R5:W-:Y:S04]  /*d730*/  STL [R1+0x1464], R3 ;  /* 0x0014640301007387 */ /* 0x000be80000100800 */
[----:B------:R-:W-:Y:S04]  /*d740*/  STL [R1+0x14a0], R20 ;  /* 0x0014a01401007387 */ /* 0x000fe80000100800 */
[----:B------:R0:W-:Y:S01]  /*d750*/  STL [R1+0x146c], R4 ;  /* 0x00146c0401007387 */ /* 0x0001e20000100800 */
[----:B-----5:R-:W-:-:S05]  /*d760*/  LEA R3, P0, R21, R0, 0x1 ;  /* 0x0000000015037211 */ /* 0x020fca00078008ff */
[----:B------:R1:W-:Y:S01]  /*d770*/  STL [R1+0x14a8], R3 ;  /* 0x0014a80301007387 */ /* 0x0003e20000100800 */
[----:B0-----:R-:W-:-:S03]  /*d780*/  LEA R4, P1, R22, R0, 0x1 ;  /* 0x0000000016047211 */ /* 0x001fc600078208ff */
[----:B------:R4:W-:Y:S04]  /*d790*/  STL [R1+0x1474], R9 ;  /* 0x0014740901007387 */ /* 0x0009e80000100800 */
[----:B------:R0:W-:Y:S01]  /*d7a0*/  STL [R1+0x14b0], R4 ;  /* 0x0014b00401007387 */ /* 0x0001e20000100800 */
[----:B-1----:R-:W-:Y:S02]  /*d7b0*/  LEA.HI.X.SX32 R3, R11, R18, 0x1, P2 ;  /* 0x000000120b037211 */ /* 0x002fe400010f0eff */
[----:B----4-:R-:W-:-:S03]  /*d7c0*/  LEA R9, P2, R19, R0, 0x1 ;  /* 0x0000000013097211 */ /* 0x010fc600078408ff */
[----:B------:R1:W-:Y:S01]  /*d7d0*/  STL [R1+0x147c], R3 ;  /* 0x00147c0301007387 */ /* 0x0003e20000100800 */
[----:B0-----:R-:W-:-:S03]  /*d7e0*/  LEA.HI.X.SX32 R4, R13, R18, 0x1, P3 ;  /* 0x000000120d047211 */ /* 0x001fc600018f0eff */
[----:B------:R0:W-:Y:S04]  /*d7f0*/  STL [R1+0x14b8], R9 ;  /* 0x0014b80901007387 */ /* 0x0001e80000100800 */
[----:B------:R3:W-:Y:S01]  /*d800*/  STL [R1+0x1484], R4 ;  /* 0x0014840401007387 */ /* 0x0007e20000100800 */
[----:B-1----:R-:W-:Y:S02]  /*d810*/  LEA R3, P3, R5, R0, 0x1 ;  /* 0x0000000005037211 */ /* 0x002fe400078608ff */
[----:B0-----:R-:W-:-:S03]  /*d820*/  LEA.HI.X.SX32 R9, R14, R18, 0x1, P4 ;  /* 0x000000120e097211 */ /* 0x001fc600020f0eff */
[----:B------:R0:W-:Y:S01]  /*d830*/  STL [R1+0x14c0], R3 ;  /* 0x0014c00301007387 */ /* 0x0001e20000100800 */
[----:B---3--:R-:W-:-:S03]  /*d840*/  LEA R4, P4, R6, R0, 0x1 ;  /* 0x0000000006047211 */ /* 0x008fc600078808ff */
[----:B------:R-:W-:Y:S04]  /*d850*/  STL [R1+0x148c], R9 ;  /* 0x00148c0901007387 */ /* 0x000fe80000100800 */
[----:B------:R1:W-:Y:S01]  /*d860*/  STL [R1+0x14c8], R4 ;  /* 0x0014c80401007387 */ /* 0x0003e20000100800 */
[----:B0-----:R-:W-:Y:S01]  /*d870*/  LEA.HI.X.SX32 R3, R15, R18, 0x1, P5 ;  /* 0x000000120f037211 */ /* 0x001fe200028f0eff */
[----:B------:R-:W-:Y:S02]  /*d880*/  IMAD.MOV.U32 R15, RZ, RZ, R27 ;  /* 0x000000ffff0f7224 */ /* 0x000fe400078e001b */
[----:B------:R-:W3:Y:S01]  /*d890*/  LDL.LU R27, [R1+0x1528] ;  /* 0x00152800011b7983 */ /* 0x000ee20000300800 */
[----:B-1----:R-:W-:-:S03]  /*d8a0*/  LEA R4, P5, R7, R0, 0x1 ;  /* 0x0000000007047211 */ /* 0x002fc600078a08ff */
[----:B------:R0:W-:Y:S01]  /*d8b0*/  STL [R1+0x1494], R3 ;  /* 0x0014940301007387 */ /* 0x0001e20000100800 */
[----:B------:R-:W-:-:S03]  /*d8c0*/  IMAD.MOV.U32 R16, RZ, RZ, R28 ;  /* 0x000000ffff107224 */ /* 0x000fc600078e001c */
[----:B------:R1:W-:Y:S01]  /*d8d0*/  STL [R1+0x14cc], R4 ;  /* 0x0014cc0401007387 */ /* 0x0003e20000100800 */
[-C--:B0-----:R-:W-:Y:S01]  /*d8e0*/  LEA.HI.X.SX32 R3, R17, R18.reuse, 0x1, P6 ;  /* 0x0000001211037211 */ /* 0x081fe200030f0eff */
[----:B------:R-:W-:Y:S02]  /*d8f0*/  IMAD.MOV.U32 R17, RZ, RZ, R29 ;  /* 0x000000ffff117224 */ /* 0x000fe400078e001d */
[----:B------:R-:W4:Y:S04]  /*d900*/  LDL.LU.64 R28, [R1+0x1520] ;  /* 0x00152000011c7983 */ /* 0x000f280000300a00 */
[----:B------:R0:W-:Y:S01]  /*d910*/  STL [R1+0x149c], R3 ;  /* 0x00149c0301007387 */ /* 0x0001e20000100800 */
[----:B------:R-:W-:Y:S02]  /*d920*/  LEA.HI.X.SX32 R9, R21, R18, 0x1, P0 ;  /* 0x0000001215097211 */ /* 0x000fe400000f0eff */
[----:B-1----:R-:W-:-:S02]  /*d930*/  LEA R4, P0, R10, R0, 0x1 ;  /* 0x000000000a047211 */ /* 0x002fc400078008ff */
[----:B0-----:R-:W-:-:S05]  /*d940*/  LEA R3, P6, R8, R0, 0x1 ;  /* 0x0000000008037211 */ /* 0x001fca00078c08ff */
[----:B------:R0:W-:Y:S04]  /*d950*/  STL [R1+0x14d0], R3 ;  /* 0x0014d00301007387 */ /* 0x0001e80000100800 */
[----:B------:R1:W-:Y:S01]  /*d960*/  STL [R1+0x14a4], R9 ;  /* 0x0014a40901007387 */ /* 0x0003e20000100800 */
[----:B0-----:R-:W-:-:S03]  /*d970*/  LEA.HI.X.SX32 R3, R22, R18, 0x1, P1 ;  /* 0x0000001216037211 */ /* 0x001fc600008f0eff */
[----:B------:R0:W-:Y:S01]  /*d980*/  STL [R1+0x14d4], R4 ;  /* 0x0014d40401007387 */ /* 0x0001e20000100800 */
[----:B-1----:R-:W-:-:S03]  /*d990*/  LEA R9, P1, R12, R0, 0x1 ;  /* 0x000000000c097211 */ /* 0x002fc600078208ff */
[----:B------:R-:W-:Y:S01]  /*d9a0*/  STL [R1+0x14ac], R3 ;  /* 0x0014ac0301007387 */ /* 0x000fe20000100800 */
[-C--:B------:R-:W-:Y:S02]  /*d9b0*/  LEA.HI.X.SX32 R5, R5, R18.reuse, 0x1, P3 ;  /* 0x0000001205057211 */ /* 0x080fe400018f0eff */
[----:B0-----:R-:W-:Y:S01]  /*d9c0*/  LEA.HI.X.SX32 R4, R19, R18, 0x1, P2 ;  /* 0x0000001213047211 */ /* 0x001fe200010f0eff */
[----:B------:R-:W-:Y:S04]  /*d9d0*/  STL [R1+0x14d8], R9 ;  /* 0x0014d80901007387 */ /* 0x000fe80000100800 */
[----:B------:R3:W-:Y:S01]  /*d9e0*/  STL [R1+0x14b4], R4 ;  /* 0x0014b40401007387 */ /* 0x0007e20000100800 */
[----:B------:R-:W-:Y:S02]  /*d9f0*/  IMAD.MOV.U32 R14, RZ, RZ, R26 ;  /* 0x000000ffff0e7224 */ /* 0x000fe400078e001a */
[----:B------:R-:W-:-:S04]  /*da00*/  IMAD.MOV.U32 R26, RZ, RZ, c[0x0][0x188] ;  /* 0x00006200ff1a7624 */ /* 0x000fc800078e00ff */
[C---:B------:R-:W-:Y:S02]  /*da10*/  IMAD R25, R26.reuse, 0x3f, RZ ;  /* 0x0000003f1a197824 */ /* 0x040fe400078e02ff */
[----:B------:R-:W-:Y:S01]  /*da20*/  IMAD R26, R26, 0x3e, RZ ;  /* 0x0000003e1a1a7824 */ /* 0x000fe200078e02ff */
[-C--:B---3--:R-:W-:Y:S02]  /*da30*/  LEA R4, P3, R27, R0.reuse, 0x1 ;  /* 0x000000001b047211 */ /* 0x088fe400078608ff */
[----:B----4-:R-:W-:-:S05]  /*da40*/  LEA R3, P2, R29, R0, 0x1 ;  /* 0x000000001d037211 */ /* 0x010fca00078408ff */
[----:B------:R0:W-:Y:S04]  /*da50*/  STL [R1+0x14dc], R3 ;  /* 0x0014dc0301007387 */ /* 0x0001e80000100800 */
[----:B------:R-:W-:Y:S01]  /*da60*/  STL [R1+0x14bc], R5 ;  /* 0x0014bc0501007387 */ /* 0x000fe20000100800 */
[----:B0-----:R-:W-:-:S03]  /*da70*/  LEA.HI.X.SX32 R3, R6, R18, 0x1, P4 ;  /* 0x0000001206037211 */ /* 0x001fc600020f0eff */
[----:B------:R0:W-:Y:S04]  /*da80*/  STL [R1+0x14e0], R4 ;  /* 0x0014e00401007387 */ /* 0x0001e80000100800 */
[----:B------:R1:W-:Y:S01]  /*da90*/  STL [R1+0x14c4], R3 ;  /* 0x0014c40301007387 */ /* 0x0003e20000100800 */
[----:B0-----:R-:W-:Y:S02]  /*daa0*/  LEA R4, P4, R24, R0, 0x1 ;  /* 0x0000000018047211 */ /* 0x001fe400078808ff */
[-C--:B------:R-:W-:Y:S02]  /*dab0*/  LEA.HI.X.SX32 R0, R8, R18.reuse, 0x1, P6 ;  /* 0x0000001208007211 */ /* 0x080fe400030f0eff */
[-C--:B-1----:R-:W-:Y:S01]  /*dac0*/  LEA.HI.X.SX32 R3, R7, R18.reuse, 0x1, P5 ;  /* 0x0000001207037211 */ /* 0x082fe200028f0eff */
[----:B------:R0:W-:Y:S04]  /*dad0*/  STL [R1+0x1108], R4 ;  /* 0x0011080401007387 */ /* 0x0001e80000100800 */
[----:B------:R1:W-:Y:S04]  /*dae0*/  STL [R1+0x10f0], R3 ;  /* 0x0010f00301007387 */ /* 0x0003e80000100800 */
[----:B------:R3:W-:Y:S01]  /*daf0*/  STL [R1+0x10f4], R0 ;  /* 0x0010f40001007387 */ /* 0x0007e20000100800 */
[----:B0-----:R-:W-:-:S02]  /*db00*/  LEA.HI.X.SX32 R4, R10, R18, 0x1, P0 ;  /* 0x000000120a047211 */ /* 0x001fc400000f0eff */
[----:B-1----:R-:W-:-:S03]  /*db10*/  LEA.HI.X.SX32 R3, R12, R18, 0x1, P1 ;  /* 0x000000120c037211 */ /* 0x002fc600008f0eff */
[----:B------:R0:W-:Y:S01]  /*db20*/  STL [R1+0x10f8], R4 ;  /* 0x0010f80401007387 */ /* 0x0001e20000100800 */
[----:B---3--:R-:W-:-:S03]  /*db30*/  LEA.HI.X.SX32 R0, R29, R18, 0x1, P2 ;  /* 0x000000121d007211 */ /* 0x008fc600010f0eff */
[----:B------:R1:W-:Y:S04]  /*db40*/  STL [R1+0x10fc], R3 ;  /* 0x0010fc0301007387 */ /* 0x0003e80000100800 */
[----:B------:R3:W-:Y:S01]  /*db50*/  STL [R1+0x1100], R0 ;  /* 0x0011000001007387 */ /* 0x0007e20000100800 */
[----:B0-----:R-:W-:Y:S01]  /*db60*/  IMAD.WIDE R4, R25, 0x2, R16 ;  /* 0x0000000219047825 */ /* 0x001fe200078e0210 */
[-C--:B-1----:R-:W-:Y:S02]  /*db70*/  LEA.HI.X.SX32 R3, R27, R18.reuse, 0x1, P3 ;  /* 0x000000121b037211 */ /* 0x082fe400018f0eff */
[----:B---3--:R-:W-:-:S03]  /*db80*/  LEA.HI.X.SX32 R0, R24, R18, 0x1, P4 ;  /* 0x0000001218007211 */ /* 0x008fc600020f0eff */
[----:B------:R0:W-:Y:S01]  /*db90*/  STL [R1+0x1104], R3 ;  /* 0x0011040301007387 */ /* 0x0001e20000100800 */
[----:B------:R-:W-:-:S03]  /*dba0*/  IMAD.WIDE R6, R25, 0x2, R14 ;  /* 0x0000000219067825 */ /* 0x000fc600078e020e */
[----:B------:R-:W-:Y:S04]  /*dbb0*/  STL [R1+0xcfc], R0 ;  /* 0x000cfc0001007387 */ /* 0x000fe80000100800 */
[----:B------:R-:W-:Y:S01]  /*dbc0*/  STL [R1+0xd04], R4 ;  /* 0x000d040401007387 */ /* 0x000fe20000100800 */
[----:B0-----:R-:W-:-:S03]  /*dbd0*/  IMAD.MOV.U32 R3, RZ, RZ, c[0x0][0x188] ;  /* 0x00006200ff037624 */ /* 0x001fc600078e00ff */
[----:B------:R0:W-:Y:S01]  /*dbe0*/  STL [R1+0xd00], R5 ;  /* 0x000d000501007387 */ /* 0x0001e20000100800 */
[----:B------:R-:W-:-:S03]  /*dbf0*/  IMAD R8, R3, 0x3d, RZ ;  /* 0x0000003d03087824 */ /* 0x000fc600078e02ff */
[----:B------:R-:W-:Y:S01]  /*dc00*/  STL [R1+0xd0c], R6 ;  /* 0x000d0c0601007387 */ /* 0x000fe20000100800 */
[----:B0-----:R-:W-:-:S03]  /*dc10*/  IMAD.WIDE R4, R26, 0x2, R16 ;  /* 0x000000021a047825 */ /* 0x001fc600078e0210 */
[----:B------:R0:W-:Y:S04]  /*dc20*/  STL [R1+0xd08], R7 ;  /* 0x000d080701007387 */ /* 0x0001e80000100800 */
[----:B------:R-:W-:Y:S04]  /*dc30*/  STL [R1+0xd14], R4 ;  /* 0x000d140401007387 */ /* 0x000fe80000100800 */
[----:B------:R1:W-:Y:S01]  /*dc40*/  STL [R1+0xd10], R5 ;  /* 0x000d100501007387 */ /* 0x0003e20000100800 */
[----:B0-----:R-:W-:-:S04]  /*dc50*/  IMAD.WIDE R6, R26, 0x2, R14 ;  /* 0x000000021a067825 */ /* 0x001fc800078e020e */
[----:B------:R-:W-:Y:S01]  /*dc60*/  IMAD R0, R3, 0x3c, RZ ;  /* 0x0000003c03007824 */ /* 0x000fe200078e02ff */
[----:B------:R-:W-:Y:S01]  /*dc70*/  STL [R1+0xd1c], R6 ;  /* 0x000d1c0601007387 */ /* 0x000fe20000100800 */
[----:B-1----:R-:W-:-:S03]  /*dc80*/  IMAD.WIDE R4, R8, 0x2, R16 ;  /* 0x0000000208047825 */ /* 0x002fc600078e0210 */
[----:B------:R0:W-:Y:S01]  /*dc90*/  STL [R1+0xd18], R7 ;  /* 0x000d180701007387 */ /* 0x0001e20000100800 */
[----:B------:R-:W-:-:S03]  /*dca0*/  IMAD.WIDE R8, R8, 0x2, R14 ;  /* 0x0000000208087825 */ /* 0x000fc600078e020e */
[----:B------:R-:W-:Y:S04]  /*dcb0*/  STL [R1+0xd24], R4 ;  /* 0x000d240401007387 */ /* 0x000fe80000100800 */
[----:B------:R1:W-:Y:S04]  /*dcc0*/  STL [R1+0xd20], R5 ;  /* 0x000d200501007387 */ /* 0x0003e80000100800 */
[----:B------:R3:W-:Y:S01]  /*dcd0*/  STL [R1+0xd2c], R8 ;  /* 0x000d2c0801007387 */ /* 0x0007e20000100800 */
[----:B0-----:R-:W-:-:S04]  /*dce0*/  IMAD.WIDE R6, R0, 0x2, R14 ;  /* 0x0000000200067825 */ /* 0x001fc800078e020e */
[----:B-1----:R-:W-:Y:S01]  /*dcf0*/  IMAD.WIDE R4, R0, 0x2, R16 ;  /* 0x0000000200047825 */ /* 0x002fe200078e0210 */
[----:B------:R-:W-:Y:S03]  /*dd00*/  STL [R1+0xd28], R9 ;  /* 0x000d280901007387 */ /* 0x000fe60000100800 */
[C---:B---3--:R-:W-:Y:S01]  /*dd10*/  IMAD R8, R3.reuse, 0x3b, RZ ;  /* 0x0000003b03087824 */ /* 0x048fe200078e02ff */
[----:B------:R-:W-:Y:S04]  /*dd20*/  STL [R1+0xd34], R4 ;  /* 0x000d340401007387 */ /* 0x000fe80000100800 */
[----:B------:R0:W-:Y:S01]  /*dd30*/  STL [R1+0xd30], R5 ;  /* 0x000d300501007387 */ /* 0x0001e20000100800 */
[----:B------:R-:W-:-:S03]  /*dd40*/  IMAD R0, R3, 0x3a, RZ ;  /* 0x0000003a03007824 */ /* 0x000fc600078e02ff */
[----:B------:R-:W-:Y:S01]  /*dd50*/  STL [R1+0xd3c], R6 ;  /* 0x000d3c0601007387 */ /* 0x000fe20000100800 */
[----:B0-----:R-:W-:-:S03]  /*dd60*/  IMAD.WIDE R4, R8, 0x2, R16 ;  /* 0x0000000208047825 */ /* 0x001fc600078e0210 */
        /* <DEDUP_REMOVED lines=179> */
[----:B------:R-:W-:-:S03]  /*e8a0*/  IMAD.SHL.U32 R0, R3, 0x20, RZ ;  /* 0x0000002003007824 */ /* 0x000fc600078e00ff */
        /* <DEDUP_REMOVED lines=202> */
[----:B------:R-:W3:Y:S01]  /*f550*/  S2R R25, SR_TID.X ;  /* 0x0000000000197919 */ /* 0x000ee20000002100 */
[----:B0-----:R-:W-:-:S03]  /*f560*/  IMAD.WIDE R6, R0, 0x2, R14 ;  /* 0x0000000200067825 */ /* 0x001fc600078e020e */
[----:B------:R0:W-:Y:S01]  /*f570*/  STL [R1+0x10ac], R8 ;  /* 0x0010ac0801007387 */ /* 0x0001e20000100800 */
[----:B-1----:R-:W-:-:S03]  /*f580*/  IMAD.WIDE R4, R0, 0x2, R16 ;  /* 0x0000000200047825 */ /* 0x002fc600078e0210 */
[----:B------:R-:W-:Y:S04]  /*f590*/  STL [R1+0x10a8], R9 ;  /* 0x0010a80901007387 */ /* 0x000fe80000100800 */
[----:B------:R-:W-:Y:S01]  /*f5a0*/  STL [R1+0x10b4], R4 ;  /* 0x0010b40401007387 */ /* 0x000fe20000100800 */
[----:B0-----:R-:W-:-:S03]  /*f5b0*/  IMAD R8, R3, 0x3, RZ ;  /* 0x0000000303087824 */ /* 0x001fc600078e02ff */
[----:B------:R0:W-:Y:S01]  /*f5c0*/  STL [R1+0x10b0], R5 ;  /* 0x0010b00501007387 */ /* 0x0001e20000100800 */
[----:B------:R-:W-:-:S03]  /*f5d0*/  IMAD.SHL.U32 R0, R3, 0x2, RZ ;  /* 0x0000000203007824 */ /* 0x000fc600078e00ff */
[----:B------:R-:W-:Y:S01]  /*f5e0*/  STL [R1+0x10bc], R6 ;  /* 0x0010bc0601007387 */ /* 0x000fe20000100800 */
[----:B0-----:R-:W-:-:S03]  /*f5f0*/  IMAD.WIDE R4, R8, 0x2, R16 ;  /* 0x0000000208047825 */ /* 0x001fc600078e0210 */
[----:B------:R0:W-:Y:S01]  /*f600*/  STL [R1+0x10b8], R7 ;  /* 0x0010b80701007387 */ /* 0x0001e20000100800 */
[----:B------:R-:W-:-:S03]  /*f610*/  IMAD.WIDE R8, R8, 0x2, R14 ;  /* 0x0000000208087825 */ /* 0x000fc600078e020e */
[----:B------:R-:W-:Y:S04]  /*f620*/  STL [R1+0x10c4], R4 ;  /* 0x0010c40401007387 */ /* 0x000fe80000100800 */
[----:B------:R1:W-:Y:S01]  /*f630*/  STL [R1+0x10c0], R5 ;  /* 0x0010c00501007387 */ /* 0x0003e20000100800 */
[----:B0-----:R-:W-:-:S03]  /*f640*/  IMAD.WIDE R6, R0, 0x2, R14 ;  /* 0x0000000200067825 */ /* 0x001fc600078e020e */
[----:B------:R-:W-:Y:S01]  /*f650*/  STL [R1+0x10cc], R8 ;  /* 0x0010cc0801007387 */ /* 0x000fe20000100800 */
[----:B-1----:R-:W-:-:S03]  /*f660*/  IMAD.WIDE R4, R0, 0x2, R16 ;  /* 0x0000000200047825 */ /* 0x002fc600078e0210 */
[----:B------:R0:W-:Y:S04]  /*f670*/  STL [R1+0x10c8], R9 ;  /* 0x0010c80901007387 */ /* 0x0001e80000100800 */
[----:B------:R-:W-:Y:S04]  /*f680*/  STL [R1+0x10d4], R4 ;  /* 0x0010d40401007387 */ /* 0x000fe80000100800 */
[----:B------:R1:W-:Y:S01]  /*f690*/  STL [R1+0x10d0], R5 ;  /* 0x0010d00501007387 */ /* 0x0003e20000100800 */
[----:B0-----:R-:W-:-:S03]  /*f6a0*/  IMAD.WIDE R8, R3, 0x2, R16 ;  /* 0x0000000203087825 */ /* 0x001fc600078e0210 */
[----:B------:R3:W-:Y:S04]  /*f6b0*/  STL [R1+0x10dc], R6 ;  /* 0x0010dc0601007387 */ /* 0x0007e80000100800 */
[----:B------:R-:W-:Y:S01]  /*f6c0*/  STL [R1+0x10d8], R7 ;  /* 0x0010d80701007387 */ /* 0x000fe20000100800 */
[----:B-1----:R-:W-:-:S03]  /*f6d0*/  IMAD.WIDE R4, R3, 0x2, R14 ;  /* 0x0000000203047825 */ /* 0x002fc600078e020e */
[----:B------:R-:W-:Y:S04]  /*f6e0*/  STL [R1+0x10e4], R8 ;  /* 0x0010e40801007387 */ /* 0x000fe80000100800 */
[----:B------:R-:W-:Y:S01]  /*f6f0*/  STL [R1+0x10e0], R9 ;  /* 0x0010e00901007387 */ /* 0x000fe20000100800 */
[----:B---3--:R-:W-:-:S03]  /*f700*/  IMAD.SHL.U32 R6, R25, 0x20, RZ ;  /* 0x0000002019067824 */ /* 0x008fc600078e00ff */
[----:B------:R-:W-:Y:S04]  /*f710*/  STL [R1+0x10ec], R4 ;  /* 0x0010ec0401007387 */ /* 0x000fe80000100800 */
[----:B------:R0:W-:Y:S04]  /*f720*/  STL [R1+0x10e8], R5 ;  /* 0x0010e80501007387 */ /* 0x0001e80000100800 */
[----:B------:R-:W-:Y:S04]  /*f730*/  STL [R1+0xcf8], RZ ;  /* 0x000cf8ff01007387 */ /* 0x000fe80000100800 */
[----:B------:R-:W-:Y:S04]  /*f740*/  STL [R1+0xa80], RZ ;  /* 0x000a80ff01007387 */ /* 0x000fe80000100800 */
[----:B------:R-:W-:Y:S04]  /*f750*/  STL [R1+0x151c], R6 ;  /* 0x00151c0601007387 */ /* 0x000fe80000100800 */
[----:B------:R-:W-:Y:S04]  /*f760*/  STL [R1+0xa84], RZ ;  /* 0x000a84ff01007387 */ /* 0x000fe80000100800 */
        /* <DEDUP_REMOVED lines=434> */
[----:B------:R-:W3:Y:S04]  /*11290*/  LDL.LU R20, [R1+0x384] ;  /* 0x0003840001147983 */ /* 0x000ee80000300800 */
[----:B------:R-:W4:Y:S04]  /*112a0*/  LDL.LU R23, [R1+0x388] ;  /* 0x0003880001177983 */ /* 0x000f280000300800 */
        /* <DEDUP_REMOVED lines=23> */
[----:B------:R-:W-:Y:S01]  /*11420*/  STL [R1+0x99c], RZ ;  /* 0x00099cff01007387 */ /* 0x000fe20000100800 */
[----:B------:R-:W-:Y:S01]  /*11430*/  LOP3.LUT R26, R25, 0x7f, RZ, 0xc0, !PT ;  /* 0x0000007f191a7812 */ /* 0x000fe200078ec0ff */
[----:B------:R-:W-:-:S04]  /*11440*/  IMAD.SHL.U32 R3, R3, 0x40, RZ ;  /* 0x0000004003037824 */ /* 0x000fc800078e00ff */
[----:B------:R-:W-:Y:S01]  /*11450*/  IMAD.SHL.U32 R29, R26, 0x2, RZ ;  /* 0x000000021a1d7824 */ /* 0x000fe200078e00ff */
[----:B------:R-:W-:-:S04]  /*11460*/  SHF.R.S32.HI R0, RZ, 0x1f, R3 ;  /* 0x0000001fff007819 */ /* 0x000fc80000011403 */
[----:B------:R-:W-:Y:S02]  /*11470*/  SHF.L.U64.HI R0, R3, 0x1, R0 ;  /* 0x0000000103007819 */ /* 0x000fe40000010200 */
[C---:B------:R-:W-:Y:S02]  /*11480*/  LOP3.LUT R3, R29.reuse, 0x30, RZ, 0x3c, !PT ;  /* 0x000000301d037812 */ /* 0x040fe400078e3cff */
[C---:B------:R-:W-:Y:S02]  /*11490*/  LOP3.LUT R3, R29.reuse, 0x60, RZ, 0x3c, !PT ;  /* 0x000000601d037812 */ /* 0x040fe400078e3cff */
[----:B--2---:R-:W-:Y:S01]  /*114a0*/  LOP3.LUT R3, R2, 0x40, RZ, 0x3c, !PT ;  /* 0x0000004002037812 */ /* 0x004fe200078e3cff */
[----:B------:R-:W-:Y:S02]  /*114b0*/  ULDC UR4, c[0x0][0x18c] ;  /* 0x0000630000047ab9 */ /* 0x000fe40000000800 */
[----:B------:R-:W-:Y:S01]  /*114c0*/  USHF.L.U32 UR4, UR4, 0x6, URZ ;  /* 0x0000000604047899 */ /* 0x000fe2000800063f */
[----:B0-----:R-:W-:-:S02]  /*114d0*/  LOP3.LUT R5, R29, 0x10, RZ, 0x3c, !PT ;  /* 0x000000101d057812 */ /* 0x001fc400078e3cff */
[C---:B------:R-:W-:Y:S01]  /*114e0*/  LOP3.LUT R5, R29.reuse, 0x40, RZ, 0x3c, !PT ;  /* 0x000000401d057812 */ /* 0x040fe200078e3cff */
[----:B------:R-:W-:Y:S01]  /*114f0*/  USHF.R.S32.HI UR5, URZ, 0x1f, UR4 ;  /* 0x0000001f3f057899 */ /* 0x000fe20008011404 */
[----:B------:R-:W-:Y:S01]  /*11500*/  LOP3.LUT R5, R29, 0x70, RZ, 0x3c, !PT ;  /* 0x000000701d057812 */ /* 0x000fe200078e3cff */
[----:B------:R-:W-:Y:S01]  /*11510*/  CS2R R24, SRZ ;  /* 0x0000000000187805 */ /* 0x000fe2000001ff00 */
[----:B------:R-:W-:Y:S01]  /*11520*/  CS2R R26, SRZ ;  /* 0x00000000001a7805 */ /* 0x000fe2000001ff00 */
[----:B------:R-:W-:Y:S01]  /*11530*/  LOP3.LUT R5, R2, 0x60, RZ, 0x3c, !PT ;  /* 0x0000006002057812 */ /* 0x000fe200078e3cff */
[----:B------:R-:W-:Y:S02]  /*11540*/  USHF.L.U32 UR8, UR4, 0x1, URZ ;  /* 0x0000000104087899 */ /* 0x000fe4000800063f */
[----:B------:R-:W-:Y:S01]  /*11550*/  USHF.L.U64.HI UR5, UR4, 0x1, UR5 ;  /* 0x0000000104057899 */ /* 0x000fe20008010205 */
[----:B---3--:R-:W-:-:S05]  /*11560*/  SHF.R.S32.HI R4, RZ, 0x6, R20 ;  /* 0x00000006ff047819 */ /* 0x008fca0000011414 */
[----:B------:R4:W-:Y:S04]  /*11570*/  STL [R1+0x14f8], R4 ;  /* 0x0014f80401007387 */ /* 0x0009e80000100800 */
[----:B------:R-:W-:Y:S01]  /*11580*/  STL [R1+0x980], RZ ;  /* 0x000980ff01007387 */ /* 0x000fe20000100800 */
[----:B----4-:R-:W-:-:S03]  /*11590*/  LOP3.LUT R4, R23, 0x400, R6, 0xf8, !PT ;  /* 0x0000040017047812 */ /* 0x010fc600078ef806 */
[----:B------:R-:W-:Y:S04]  /*115a0*/  STL [R1+0x984], RZ ;  /* 0x000984ff01007387 */ /* 0x000fe80000100800 */
[----:B------:R-:W-:Y:S04]  /*115b0*/  STL [R1+0x988], RZ ;  /* 0x000988ff01007387 */ /* 0x000fe80000100800 */
[----:B------:R0:W-:Y:S04]  /*115c0*/  STL [R1+0xce0], R4 ;  /* 0x000ce00401007387 */ /* 0x0001e80000100800 */
        /* <DEDUP_REMOVED lines=44> */
[----:B0-----:R-:W-:-:S03]  /*11890*/  LOP3.LUT R4, R4, 0x40, RZ, 0x3c, !PT ;  /* 0x0000004004047812 */ /* 0x001fc600078e3cff */
[----:B------:R-:W-:Y:S04]  /*118a0*/  STL [R1+0x8dc], RZ ;  /* 0x0008dcff01007387 */ /* 0x000fe80000100800 */
[----:B------:R0:W-:Y:S02]  /*118b0*/  STL [R1+0x14f0], R3 ;  /* 0x0014f00301007387 */ /* 0x0001e40000100800 */
[----:B0-----:R-:W-:-:S05]  /*118c0*/  LOP3.LUT R3, R28, 0x40, RZ, 0x3c, !PT ;  /* 0x000000401c037812 */ /* 0x001fca00078e3cff */
[----:B------:R0:W-:Y:S04]  /*118d0*/  STL [R1+0x14fc], R3 ;  /* 0x0014fc0301007387 */ /* 0x0001e80000100800 */
[----:B------:R0:W-:Y:S01]  /*118e0*/  STL [R1+0xce4], R4 ;  /* 0x000ce40401007387 */ /* 0x0001e20000100800 */
[C---:B------:R-:W-:Y:S02]  /*118f0*/  LOP3.LUT R6, R29.reuse, 0x20, RZ, 0x3c, !PT ;  /* 0x000000201d067812 */ /* 0x040fe400078e3cff */
[----:B------:R-:W-:Y:S02]  /*11900*/  LOP3.LUT R6, R29, 0x50, RZ, 0x3c, !PT ;  /* 0x000000501d067812 */ /* 0x000fe400078e3cff */
[----:B------:R-:W-:Y:S02]  /*11910*/  LOP3.LUT R6, R2, 0x20, RZ, 0x3c, !PT ;  /* 0x0000002002067812 */ /* 0x000fe400078e3cff */
.L_x_3:
[----:B0-----:R-:W2:Y:S01]  /*11920*/  LDL.64 R4, [R1+0xcd8] ;  /* 0x000cd80001047983 */ /* 0x001ea20000100a00 */
[----:B------:R-:W-:-:S03]  /*11930*/  IMAD.MOV.U32 R3, RZ, RZ, -0x40 ;  /* 0xffffffc0ff037424 */ /* 0x000fc600078e00ff */
[----:B--2---:R0:W-:Y:S04]  /*11940*/  STL [R1+0x3d0c], R5 ;  /* 0x003d0c0501007387 */ /* 0x0041e80000100800 */
[----:B0-----:R-:W2:Y:S04]  /*11950*/  LDL R5, [R1+0xcf8] ;  /* 0x000cf80001057983 */ /* 0x001ea80000100800 */
[----:B------:R-:W-:Y:S04]  /*11960*/  STL [R1+0x3c50], R22 ;  /* 0x003c501601007387 */ /* 0x000fe80000100800 */
        /* <DEDUP_REMOVED lines=22> */
[----:B------:R0:W-:Y:S04]  /*11ad0*/  STL [R1+0x3d08], R22 ;  /* 0x003d081601007387 */ /* 0x0001e80000100800 */
        /* <DEDUP_REMOVED lines=36> */
[----:B-----5:R-:W-:Y:S04]  /*11d20*/  STL [R1+0x3c04], R13 ;  /* 0x003c040d01007387 */ /* 0x020fe80000100800 */
        /* <DEDUP_REMOVED lines=13> */
[----:B------:R-:W-:Y:S01]  /*11e00*/  STL [R1+0x3be8], R9 ;  /* 0x003be80901007387 */ /* 0x000fe20000100800 */
[----:B--2---:R-:W-:-:S03]  /*11e10*/  IMAD R3, R5, R3, c[0x0][0x180] ;  /* 0x0000600005037624 */ /* 0x004fc600078e0203 */
        /* <DEDUP_REMOVED lines=43> */
[----:B------:R-:W-:Y:S04]  /*120d0*/  STL.64 [R1+0x3600], R26 ;  /* 0x0036001a01007387 */ /* 0x000fe80000100a00 */
        /* <DEDUP_REMOVED lines=25> */
[----:B------:R-:W2:Y:S01]  /*12270*/  LDL.LU R5, [R1+0x3d0c] ;  /* 0x003d0c0001057983 */ /* 0x000ea20000300800 */
[----:B------:R-:W-:-:S02]  /*12280*/  ISETP.GT.AND P0, PT, R3, RZ, PT ;  /* 0x000000ff0300720c */ /* 0x000fc40003f04270 */
[----:B0-----:R-:W-:Y:S02]  /*12290*/  PRMT R22, RZ, 0x7610, R22 ;  /* 0x00007610ff167816 */ /* 0x001fe40000000016 */
[----:B-1----:R-:W-:Y:S02]  /*122a0*/  PRMT R23, RZ, 0x7610, R23 ;  /* 0x00007610ff177816 */ /* 0x002fe40000000017 */
[----:B------:R-:W-:-:S07]  /*122b0*/  ISETP.GT.AND P1, PT, R3, 0x1, PT ;  /* 0x000000010300780c */ /* 0x000fce0003f24270 */
[----:B--2---:R-:W2:Y:S04]  /*122c0*/  @P0 LDG.E.U16 R22, [R4.64] ;  /* 0x0000000604160981 */ /* 0x004ea8000c1e1500 */
[----:B--2---:R0:W-:Y:S04]  /*122d0*/  STL [R1+0x28], R22 ;  /* 0x0000281601007387 */ /* 0x0041e80000100800 */
[----:B0-----:R-:W2:Y:S04]  /*122e0*/  LDL.LU R22, [R1+0x3d08] ;  /* 0x003d080001167983 */ /* 0x001ea80000300800 */
[----:B------:R-:W3:Y:S01]  /*122f0*/  LDL.64 R4, [R1+0xcd0] ;  /* 0x000cd00001047983 */ /* 0x000ee20000100a00 */
[----:B------:R-:W-:-:S02]  /*12300*/  ISETP.GT.AND P2, PT, R3, 0x2, PT ;  /* 0x000000020300780c */ /* 0x000fc40003f44270 */
[----:B--2---:R-:W-:Y:S01]  /*12310*/  PRMT R22, RZ, 0x7610, R22 ;  /* 0x00007610ff167816 */ /* 0x004fe20000000016 */
[----:B---3--:R-:W2:Y:S04]  /*12320*/  @P0 LDG.E.U16 R23, [R4.64] ;  /* 0x0000000604170981 */ /* 0x008ea8000c1e1500 */
[----:B--2---:R0:W-:Y:S04]  /*12330*/  STL [R1+0x2c], R23 ;  /* 0x00002c1701007387 */ /* 0x0041e80000100800 */
[----:B0-----:R-:W2:Y:S04]  /*12340*/  LDL.LU R23, [R1+0x3d04] ;  /* 0x003d040001177983 */ /* 0x001ea80000300800 */
[----:B------:R-:W3:Y:S04]  /*12350*/  LDL R4, [R1+0x10e8] ;  /* 0x0010e80001047983 */ /* 0x000ee80000100800 */
[----:B------:R-:W3:Y:S01]  /*12360*/  LDL R5, [R1+0x10ec] ;  /* 0x0010ec0001057983 */ /* 0x000ee20000100800 */
[----:B--2---:R-:W-:-:S02]  /*12370*/  PRMT R23, RZ, 0x7610, R23 ;  /* 0x00007610ff177816 */ /* 0x004fc40000000017 */
[----:B---3--:R-:W-:-:S04]  /*12380*/  @P1 LOP3.LUT R5, R5, R4, RZ, 0x3c, !PT ;  /* 0x0000000405051212 */ /* 0x008fc800078e3cff */
[----:B------:R-:W-:-:S04]  /*12390*/  @P1 LOP3.LUT R4, R5, R4, RZ, 0x3c, !PT ;  /* 0x0000000405041212 */ /* 0x000fc800078e3cff */
[----:B------:R-:W-:-:S05]  /*123a0*/  @P1 LOP3.LUT R5, R5, R4, RZ, 0x3c, !PT ;  /* 0x0000000405051212 */ /* 0x000fca00078e3cff */
[----:B------:R-:W2:Y:S04]  /*123b0*/  @P1 LDG.E.U16 R22, [R4.64] ;  /* 0x0000000604161981 */ /* 0x000ea8000c1e1500 */
[----:B--2---:R0:W-:Y:S04]  /*123c0*/  STL [R1+0x38], R22 ;  /* 0x0000381601007387 */ /* 0x0041e80000100800 */
[----:B0-----:R-:W2:Y:S04]  /*123d0*/  LDL.LU R22, [R1+0x3d00] ;  /* 0x003d000001167983 */ /* 0x001ea80000300800 */
[----:B------:R-:W3:Y:S04]  /*123e0*/  LDL R4, [R1+0x10e0] ;  /* 0x0010e00001047983 */ /* 0x000ee80000100800 */
[----:B------:R-:W3:Y:S01]  /*123f0*/  LDL R5, [R1+0x10e4] ;  /* 0x0010e40001057983 */ /* 0x000ee20000100800 */
[----:B------:R-:W-:-:S02]  /*12400*/  ISETP.GT.AND P0, PT, R3, 0x3, PT ;  /* 0x000000030300780c */ /* 0x000fc40003f04270 */
[----:B--2---:R-:W-:Y:S02]  /*12410*/  PRMT R22, RZ, 0x7610, R22 ;  /* 0x00007610ff167816 */ /* 0x004fe40000000016 */
        /* <DEDUP_REMOVED lines=430> */
[----:B------:R0:W2:Y:S04]  /*13f00*/  @P0 LDG.E.U16 R22, [R4.64] ;  /* 0x0000000604160981 */ /* 0x0000a8000c1e1500 */
[----:B0-----:R-:W3:Y:S04]  /*13f10*/  LDL R4, [R1+0xf70] ;  /* 0x000f700001047983 */ /* 0x001ee80000100800 */
[----:B------:R-:W3:Y:S01]  /*13f20*/  LDL R5, [R1+0xf74] ;  /* 0x000f740001057983 */ /* 0x000ee20000100800 */
[----:B------:R-:W-:Y:S02]  /*13f30*/  PRMT R16, RZ, 0x7610, R16 ;  /* 0x00007610ff107816 */ /* 0x000fe40000000010 */
[----:B------:R-:W-:-:S02]  /*13f40*/  PRMT R17, RZ, 0x7610, R17 ;  /* 0x00007610ff117816 */ /* 0x000fc40000000011 */
[----:B------:R-:W-:Y:S01]  /*13f50*/  ISETP.GT.AND P2, PT, R3, 0x1a, PT ;  /* 0x0000001a0300780c */ /* 0x000fe20003f44270 */
[----:B--2---:R-:W-:Y:S01]  /*13f60*/  STL [R1+0x3b64], R22 ;  /* 0x003b641601007387 */ /* 0x004fe20000100800 */
[----:B---3--:R-:W-:-:S04]  /*13f70*/  @P0 LOP3.LUT R5, R5, R4, RZ, 0x3c, !PT ;  /* 0x0000000405050212 */ /* 0x008fc800078e3cff */
[----:B------:R-:W-:-:S04]  /*13f80*/  @P0 LOP3.LUT R4, R5, R4, RZ, 0x3c, !PT ;  /* 0x0000000405040212 */ /* 0x000fc800078e3cff */
[----:B------:R-:W-:-:S05]  /*13f90*/  @P0 LOP3.LUT R5, R5, R4, RZ, 0x3c, !PT ;  /* 0x0000000405050212 */ /* 0x000fca00078e3cff */
[----:B------:R0:W2:Y:S04]  /*13fa0*/  @P0 LDG.E.U16 R23, [R4.64] ;  /* 0x0000000604170981 */ /* 0x0000a8000c1e1500 */
[----:B0-----:R-:W3:Y:S04]  /*13fb0*/  LDL R4, [R1+0xf68] ;  /* 0x000f680001047983 */ /* 0x001ee80000100800 */
[----:B------:R-:W3:Y:S04]  /*13fc0*/  LDL R5, [R1+0xf6c] ;  /* 0x000f6c0001057983 */ /* 0x000ee80000100800 */
[----:B--2---:R-:W-:Y:S01]  /*13fd0*/  STL [R1+0x3b68], R23 ;  /* 0x003b681701007387 */ /* 0x004fe20000100800 */
        /* <DEDUP_REMOVED lines=8> */
[----:B------:R-:W-:-:S02]  /*14060*/  PRMT R24, RZ, 0x7610, R24 ;  /* 0x00007610ff187816 */ /* 0x000fc40000000018 */
[----:B------:R-:W-:Y:S02]  /*14070*/  PRMT R26, RZ, 0x7610, R26 ;  /* 0x00007610ff1a7816 */ /* 0x000fe4000000001a */
[----:B------:R-:W-:Y:S02]  /*14080*/  ISETP.GT.AND P0, PT, R3, 0x1b, PT ;  /* 0x0000001b0300780c */ /* 0x000fe40003f04270 */
[----:B---3--:R-:W-:-:S04]  /*14090*/  @P1 LOP3.LUT R5, R5, R4, RZ, 0x3c, !PT ;  /* 0x0000000405051212 */ /* 0x008fc800078e3cff */
[----:B------:R-:W-:-:S04]  /*140a0*/  @P1 LOP3.LUT R4, R5, R4, RZ, 0x3c, !PT ;  /* 0x0000000405041212 */ /* 0x000fc800078e3cff */
[----:B------:R-:W-:-:S05]  /*140b0*/  @P1 LOP3.LUT R5, R5, R4, RZ, 0x3c, !PT ;  /* 0x0000000405051212 */ /* 0x000fca00078e3cff */
[----:B------:R-:W3:Y:S04]  /*140c0*/  @P1 LDG.E.U16 R17, [R4.64] ;  /* 0x0000000604111981 */ /* 0x000ee8000c1e1500 */
[----:B---3--:R0:W-:Y:S04]  /*140d0*/  STL [R1+0x14], R17 ;  /* 0x0000141101007387 */ /* 0x0081e80000100800 */
[----:B0-----:R-:W3:Y:S04]  /*140e0*/  LDL.LU R17, [R1+0x3c44] ;  /* 0x003c440001117983 */ /* 0x001ee80000300800 */
[----:B------:R-:W4:Y:S04]  /*140f0*/  LDL R4, [R1+0xf58] ;  /* 0x000f580001047983 */ /* 0x000f280000100800 */
[----:B------:R-:W4:Y:S01]  /*14100*/  LDL R5, [R1+0xf5c] ;  /* 0x000f5c0001057983 */ /* 0x000f220000100800 */
[----:B--2---:R-:W-:-:S02]  /*14110*/  PRMT R16, RZ, 0x7610, R16 ;  /* 0x00007610ff107816 */ /* 0x004fc40000000010 */
[----:B------:R-:W-:Y:S02]  /*14120*/  ISETP.GT.AND P1, PT, R3, 0x1c, PT ;  /* 0x0000001c0300780c */ /* 0x000fe40003f24270 */
[----:B----4-:R-:W-:-:S04]  /*14130*/  @P2 LOP3.LUT R5, R5, R4, RZ, 0x3c, !PT ;  /* 0x0000000405052212 */ /* 0x010fc800078e3cff */
[----:B------:R-:W-:-:S04]  /*14140*/  @P2 LOP3.LUT R4, R5, R4, RZ, 0x3c, !PT ;  /* 0x0000000405042212 */ /* 0x000fc800078e3cff */
[----:B------:R-:W-:-:S05]  /*14150*/  @P2 LOP3.LUT R5, R5, R4, RZ, 0x3c, !PT ;  /* 0x0000000405052212 */ /* 0x000fca00078e3cff */
[----:B------:R0:W2:Y:S04]  /*14160*/  @P2 LDG.E.U16 R24, [R4.64] ;  /* 0x0000000604182981 */ /* 0x0000a8000c1e1500 */
[----:B0-----:R-:W4:Y:S04]  /*14170*/  LDL R4, [R1+0xf50] ;  /* 0x000f500001047983 */ /* 0x001f280000100800 */
[----:B------:R-:W4:Y:S04]  /*14180*/  LDL R5, [R1+0xf54] ;  /* 0x000f540001057983 */ /* 0x000f280000100800 */
[----:B--2---:R-:W-:Y:S04]  /*14190*/  STL [R1+0x3af0], R24 ;  /* 0x003af01801007387 */ /* 0x004fe80000100800 */
[----:B------:R-:W-:Y:S04]  /*141a0*/  STL [R1+0x3af4], R24 ;  /* 0x003af41801007387 */ /* 0x000fe80000100800 */
[----:B------:R-:W-:Y:S04]  /*141b0*/  STL [R1+0x3af8], R24 ;  /* 0x003af81801007387 */ /* 0x000fe80000100800 */
[----:B------:R-:W-:Y:S01]  /*141c0*/  STL [R1+0x3afc], R24 ;  /* 0x003afc1801007387 */ /* 0x000fe20000100800 */
[----:B----4-:R-:W-:-:S03]  /*141d0*/  @P2 LOP3.LUT R5, R5, R4, RZ, 0x3c, !PT ;  /* 0x0000000405052212 */ /* 0x010fc600078e3cff */
[----:B------:R-:W-:Y:S01]  /*141e0*/  STL [R1+0x3b28], R24 ;  /* 0x003b281801007387 */ /* 0x000fe20000100800 */
[----:B------:R-:W-:-:S04]  /*141f0*/  @P2 LOP3.LUT R4, R5, R4, RZ, 0x3c, !PT ;  /* 0x0000000405042212 */ /* 0x000fc800078e3cff */
[----:B------:R-:W-:-:S05]  /*14200*/  @P2 LOP3.LUT R5, R5, R4, RZ, 0x3c, !PT ;  /* 0x0000000405052212 */ /* 0x000fca00078e3cff */
[----:B------:R0:W2:Y:S04]  /*14210*/  @P2 LDG.E.U16 R26, [R4.64] ;  /* 0x00000006041a2981 */ /* 0x0000a8000c1e1500 */
[----:B0-----:R-:W4:Y:S04]  /*14220*/  LDL R4, [R1+0xf48] ;  /* 0x000f480001047983 */ /* 0x001f280000100800 */
[----:B------:R-:W4:Y:S01]  /*14230*/  LDL R5, [R1+0xf4c] ;  /* 0x000f4c0001057983 */ /* 0x000f220000100800 */
[----:B---3--:R-:W-:Y:S02]  /*14240*/  PRMT R17, RZ, 0x7610, R17 ;  /* 0x00007610ff117816 */ /* 0x008fe40000000011 */
[----:B------:R-:W-:Y:S01]  /*14250*/  ISETP.GT.AND P2, PT, R3, 0x1d, PT ;  /* 0x0000001d0300780c */ /* 0x000fe20003f44270 */
[----:B--2---:R-:W-:Y:S04]  /*14260*/  STL [R1+0x3b00], R26 ;  /* 0x003b001a01007387 */ /* 0x004fe80000100800 */
[----:B------:R-:W-:Y:S04]  /*14270*/  STL [R1+0x3b04], R26 ;  /* 0x003b041a01007387 */ /* 0x000fe80000100800 */
[----:B------:R-:W-:Y:S04]  /*14280*/  STL [R1+0x3b2c], R26 ;  /* 0x003b2c1a01007387 */ /* 0x000fe80000100800 */
[----:B------:R-:W-:Y:S01]  /*14290*/  STL [R1+0x3b30], R26 ;  /* 0x003b301a01007387 */ /* 0x000fe20000100800 */
[----:B----4-:R-:W-:-:S04]  /*142a0*/  @P0 LOP3.LUT R5, R5, R4, RZ, 0x3c, !PT ;  /* 0x0000000405050212 */ /* 0x010fc800078e3cff */
        /* <DEDUP_REMOVED lines=62> */
[----:B------:R-:W3:Y:S02]  /*14690*/  LDL R5, [R1+0xf14] ;  /* 0x000f140001057983 */ /* 0x000ee40000100800 */
        /* <DEDUP_REMOVED lines=8> */
[----:B---3--:R-:W-:-:S02]  /*14720*/  PRMT R17, RZ, 0x7610, R17 ;  /* 0x00007610ff117816 */ /* 0x008fc40000000011 */
[----:B----4-:R-:W-:-:S04]  /*14730*/  @P1 LOP3.LUT R5, R5, R4, RZ, 0x3c, !PT ;  /* 0x0000000405051212 */ /* 0x010fc800078e3cff */
        /* <DEDUP_REMOVED lines=12> */
[----:B------:R-:W2:Y:S04]  /*14800*/  @P1 LDG.E.U16 R16, [R4.64] ;  /* 0x0000000604101981 */ /* 0x000ea8000c1e1500 */
[----:B--2---:R0:W-:Y:S04]  /*14810*/  STL [R1+0x4d0], R16 ;  /* 0x0004d01001007387 */ /* 0x0041e80000100800 */
[----:B0-----:R-:W2:Y:S04]  /*14820*/  LDL.LU R16, [R1+0x3c1c] ;  /* 0x003c1c0001107983 */ /* 0x001ea80000300800 */
[----:B------:R-:W4:Y:S04]  /*14830*/  LDL R4, [R1+0xef8] ;  /* 0x000ef80001047983 */ /* 0x000f280000100800 */
[----:B------:R-:W4:Y:S01]  /*14840*/  LDL R5, [R1+0xefc] ;  /* 0x000efc0001057983 */ /* 0x000f220000100800 */
[----:B---3--:R-:W-:-:S02]  /*14850*/  PRMT R17, RZ, 0x7610, R17 ;  /* 0x00007610ff117816 */ /* 0x008fc40000000011 */
[----:B----4-:R-:W-:-:S04]  /*14860*/  @P0 LOP3.LUT R5, R5, R4, RZ, 0x3c, !PT ;  /* 0x0000000405050212 */ /* 0x010fc800078e3cff */
[----:B------:R-:W-:-:S04]  /*14870*/  @P0 LOP3.LUT R4, R5, R4, RZ, 0x3c, !PT ;  /* 0x0000000405040212 */ /* 0x000fc800078e3cff */
[----:B------:R-:W-:-:S05]  /*14880*/  @P0 LOP3.LUT R5, R5, R4, RZ, 0x3c, !PT ;  /* 0x0000000405050212 */ /* 0x000fca00078e3cff */
[----:B------:R0:W3:Y:S04]  /*14890*/  @P0 LDG.E.U16 R17, [R4.64] ;  /* 0x0000000604110981 */ /* 0x0000e8000c1e1500 */
[----:B0-----:R-:W4:Y:S04]  /*148a0*/  LDL R4, [R1+0xef0] ;  /* 0x000ef00001047983 */ /* 0x001f280000100800 */
[----:B------:R-:W4:Y:S01]  /*148b0*/  LDL R5, [R1+0xef4] ;  /* 0x000ef40001057983 */ /* 0x000f220000100800 */
[----:B--2---:R-:W-:Y:S02]  /*148c0*/  PRMT R16, RZ, 0x7610, R16 ;  /* 0x00007610ff107816 */ /* 0x004fe40000000010 */
[----:B------:R-:W-:Y:S01]  /*148d0*/  ISETP.GT.AND P1, PT, R3, 0x21, PT ;  /* 0x000000210300780c */ /* 0x000fe20003f24270 */
[----:B---3--:R-:W-:Y:S01]  /*148e0*/  STL [R1+0x3b6c], R17 ;  /* 0x003b6c1101007387 */ /* 0x008fe20000100800 */
[----:B----4-:R-:W-:-:S04]  /*148f0*/  @P0 LOP3.LUT R5, R5, R4, RZ, 0x3c, !PT ;  /* 0x0000000405050212 */ /* 0x010fc800078e3cff */
[----:B------:R-:W-:-:S04]  /*14900*/  @P0 LOP3.LUT R4, R5, R4, RZ, 0x3c, !PT ;  /* 0x0000000405040212 */ /* 0x000fc800078e3cff */
[----:B------:R-:W-:-:S05]  /*14910*/  @P0 LOP3.LUT R5, R5, R4, RZ, 0x3c, !PT ;  /* 0x0000000405050212 */ /* 0x000fca00078e3cff */
[----:B------:R0:W2:Y:S04]  /*14920*/  @P0 LDG.E.U16 R16, [R4.64] ;  /* 0x0000000604100981 */ /* 0x0000a8000c1e1500 */
[----:B0-----:R-:W3:Y:S04]  /*14930*/  LDL R4, [R1+0xee8] ;  /* 0x000ee80001047983 */ /* 0x001ee80000100800 */
[----:B------:R-:W3:Y:S01]  /*14940*/  LDL R5, [R1+0xeec] ;  /* 0x000eec0001057983 */ /* 0x000ee20000100800 */
[----:B------:R-:W-:-:S03]  /*14950*/  PRMT R26, RZ, 0x7610, R26 ;  /* 0x00007610ff1a7816 */ /* 0x000fc6000000001a */
[----:B--2---:R-:W-:Y:S01]  /*14960*/  STL [R1+0x3b70], R16 ;  /* 0x003b701001007387 */ /* 0x004fe20000100800 */
[----:B---3--:R-:W-:-:S04]  /*14970*/  @P1 LOP3.LUT R5, R5, R4, RZ, 0x3c, !PT ;  /* 0x0000000405051212 */ /* 0x008fc800078e3cff */
[----:B------:R-:W-:-:S04]  /*14980*/  @P1 LOP3.LUT R4, R5, R4, RZ, 0x3c, !PT ;  /* 0x0000000405041212 */ /* 0x000fc800078e3cff */
[----:B------:R-:W-:-:S05]  /*14990*/  @P1 LOP3.LUT R5, R5, R4, RZ, 0x3c, !PT ;  /* 0x0000000405051212 */ /* 0x000fca00078e3cff */
[----:B------:R0:W2:Y:S04]  /*149a0*/  @P1 LDG.E.U16 R26, [R4.64] ;  /* 0x00000006041a1981 */ /* 0x0000a8000c1e1500 */
[----:B0-----:R-:W3:Y:S04]  /*149b0*/  LDL R4, [R1+0xee0] ;  /* 0x000ee00001047983 */ /* 0x001ee80000100800 */
[----:B------:R-:W3:Y:S01]  /*149c0*/  LDL R5, [R1+0xee4] ;  /* 0x000ee40001057983 */ /* 0x000ee20000100800 */
[----:B------:R-:W-:Y:S02]  /*149d0*/  PRMT R24, RZ, 0x7610, R24 ;  /* 0x00007610ff187816 */ /* 0x000fe40000000018 */
[----:B------:R-:W-:Y:S01]  /*149e0*/  ISETP.GT.AND P0, PT, R3, 0x22, PT ;  /* 0x000000220300780c */ /* 0x000fe20003f04270 */
[----:B--2---:R-:W-:Y:S04]  /*149f0*/  STL [R1+0x3b34], R26 ;  /* 0x003b341a01007387 */ /* 0x004fe80000100800 */
[----:B------:R-:W-:Y:S01]  /*14a00*/  STL [R1+0x3b38], R26 ;  /* 0x003b381a01007387 */ /* 0x000fe20000100800 */
[----:B---3--:R-:W-:-:S04]  /*14a10*/  @P1 LOP3.LUT R5, R5, R4, RZ, 0x3c, !PT ;  /* 0x0000000405051212 */ /* 0x008fc800078e3cff */
[----:B------:R-:W-:-:S04]  /*14a20*/  @P1 LOP3.LUT R4, R5, R4, RZ, 0x3c, !PT ;  /* 0x0000000405041212 */ /* 0x000fc800078e3cff */
[----:B------:R-:W-:-:S05]  /*14a30*/  @P1 LOP3.LUT R5, R5, R4, RZ, 0x3c, !PT ;  /* 0x0000000405051212 */ /* 0x000fca00078e3cff */
[----:B------:R0:W2:Y:S04]  /*14a40*/  @P1 LDG.E.U16 R24, [R4.64] ;  /* 0x0000000604181981 */ /* 0x0000a8000c1e1500 */
[----:B0-----:R-:W3:Y:S04]  /*14a50*/  LDL R4, [R1+0xed8] ;  /* 0x000ed80001047983 */ /* 0x001ee80000100800 */
[----:B------:R-:W3:Y:S01]  /*14a60*/  LDL R5, [R1+0xedc] ;  /* 0x000edc0001057983 */ /* 0x000ee20000100800 */
[----:B------:R-:W-:-:S03]  /*14a70*/  PRMT R27, RZ, 0x7610, R27 ;  /* 0x00007610ff1b7816 */ /* 0x000fc6000000001b */
[----:B--2---:R-:W-:Y:S04]  /*14a80*/  STL [R1+0x3b3c], R24 ;  /* 0x003b3c1801007387 */ /* 0x004fe80000100800 */
[----:B------:R-:W-:Y:S04]  /*14a90*/  STL [R1+0x3b40], R24 ;  /* 0x003b401801007387 */ /* 0x000fe80000100800 */
[----:B------:R-:W-:Y:S01]  /*14aa0*/  STL [R1+0x3b44], R24 ;  /* 0x003b441801007387 */ /* 0x000fe20000100800 */
        /* <DEDUP_REMOVED lines=9> */
[----:B------:R-:W-:Y:S04]  /*14b40*/  STL [R1+0x3b0c], R27 ;  /* 0x003b0c1b01007387 */ /* 0x000fe80000100800 */
        /* <DEDUP_REMOVED lines=10> */
[----:B------:R-:W-:Y:S01]  /*14bf0*/  STL [R1+0x3b14], R28 ;  /* 0x003b141c01007387 */ /* 0x000fe20000100800 */
        /* <DEDUP_REMOVED lines=65> */
[----:B------:R-:W-:-:S02]  /*15010*/  PRMT R20, RZ, 0x7610, R20 ;  /* 0x00007610ff147816 */ /* 0x000fc40000000014 */
[----:B------:R-:W-:Y:S02]  /*15020*/  ISETP.GT.AND P1, PT, R3, 0x27, PT ;  /* 0x000000270300780c */ /* 0x000fe40003f24270 */
[----:B----4-:R-:W-:-:S04]  /*15030*/  @P0 LOP3.LUT R5, R5, R4, RZ, 0x3c, !PT ;  /* 0x0000000405050212 */ /* 0x010fc800078e3cff */
[----:B------:R-:W-:-:S04]  /*15040*/  @P0 LOP3.LUT R4, R5, R4, RZ, 0x3c, !PT ;  /* 0x0000000405040212 */ /* 0x000fc800078e3cff */
[----:B------:R-:W-:-:S05]  /*15050*/  @P0 LOP3.LUT R5, R5, R4, RZ, 0x3c, !PT ;  /* 0x0000000405050212 */ /* 0x000fca00078e3cff */
[----:B------:R-:W4:Y:S04]  /*15060*/  @P0 LDG.E.U16 R20, [R4.64] ;  /* 0x0000000604140981 */ /* 0x000f28000c1e1500 */
[----:B----4-:R0:W-:Y:S04]  /*15070*/  STL [R1+0x428], R20 ;  /* 0x0004281401007387 */ /* 0x0101e80000100800 */
[----:B0-----:R-:W4:Y:S04]  /*15080*/  LDL.LU R20, [R1+0x3bfc] ;  /* 0x003bfc0001147983 */ /* 0x001f280000300800 */
[----:B------:R-:W2:Y:S04]  /*15090*/  LDL R4, [R1+0xe88] ;  /* 0x000e880001047983 */ /* 0x000ea80000100800 */
[----:B------:R-:W2:Y:S01]  /*150a0*/  LDL R5, [R1+0xe8c] ;  /* 0x000e8c0001057983 */ /* 0x000ea20000100800 */
[----:B------:R-:W-:-:S02]  /*150b0*/  PRMT R21, RZ, 0x7610, R21 ;  /* 0x00007610ff157816 */ /* 0x000fc40000000015 */
[----:B--2---:R-:W-:-:S04]  /*150c0*/  @P1 LOP3.LUT R5, R5, R4, RZ, 0x3c, !PT ;  /* 0x0000000405051212 */ /* 0x004fc800078e3cff */
[----:B------:R-:W-:-:S04]  /*150d0*/  @P1 LOP3.LUT R4, R5, R4, RZ, 0x3c, !PT ;  /* 0x0000000405041212 */ /* 0x000fc800078e3cff */
[----:B------:R-:W-:-:S05]  /*150e0*/  @P1 LOP3.LUT R5, R5, R4, RZ, 0x3c, !PT ;  /* 0x0000000405051212 */ /* 0x000fca00078e3cff */
[----:B------:R-:W2:Y:S04]  /*150f0*/  @P1 LDG.E.U16 R21, [R4.64] ;  /* 0x0000000604151981 */ /* 0x000ea8000c1e1500 */
[----:B--2---:R0:W-:Y:S04]  /*15100*/  STL [R1+0x424], R21 ;  /* 0x0004241501007387 */ /* 0x0041e80000100800 */
[----:B0-----:R-:W2:Y:S04]  /*15110*/  LDL.LU R21, [R1+0x3bf8] ;  /* 0x003bf80001157983 */ /* 0x001ea80000300800 */
[----:B------:R-:W2:Y:S04]  /*15120*/  LDL R4, [R1+0xe80] ;  /* 0x000e800001047983 */ /* 0x000ea80000100800 */
[----:B------:R-:W2:Y:S01]  /*15130*/  LDL R5, [R1+0xe84] ;  /* 0x000e840001057983 */ /* 0x000ea20000100800 */
[----:B------:R-:W-:-:S02]  /*15140*/  PRMT R2, RZ, 0x7610, R2 ;  /* 0x00007610ff027816 */ /* 0x000fc40000000002 */
[----:B------:R-:W-:Y:S02]  /*15150*/  ISETP.GT.AND P0, PT, R3, 0x28, PT ;  /* 0x000000280300780c */ /* 0x000fe40003f04270 */
[----:B--2---:R-:W-:-:S04]  /*15160*/  @P1 LOP3.LUT R5, R5, R4, RZ, 0x3c, !PT ;  /* 0x0000000405051212 */ /* 0x004fc800078e3cff */
        /* <DEDUP_REMOVED lines=14> */
[----:B------:R-:W-:-:S02]  /*15250*/  ISETP.GT.AND P1, PT, R3, 0x29, PT ;  /* 0x000000290300780c */ /* 0x000fc40003f24270 */
[----:B---3--:R-:W-:-:S04]  /*15260*/  @P0 LOP3.LUT R5, R5, R4, RZ, 0x3c, !PT ;  /* 0x0000000405050212 */ /* 0x008fc800078e3cff */
[----:B------:R-:W-:-:S04]  /*15270*/  @P0 LOP3.LUT R4, R5, R4, RZ, 0x3c, !PT ;  /* 0x0000000405040212 */ /* 0x000fc800078e3cff */
[----:B------:R-:W-:-:S05]  /*15280*/  @P0 LOP3.LUT R5, R5, R4, RZ, 0x3c, !PT ;  /* 0x0000000405050212 */ /* 0x000fca00078e3cff */
[----:B------:R0:W3:Y:S04]  /*15290*/  @P0 LDG.E.U16 R12, [R4.64] ;  /* 0x00000006040c0981 */ /* 0x0000e8000c1e1500 */
[----:B0-----:R-:W2:Y:S04]  /*152a0*/  LDL R4, [R1+0xe68] ;  /* 0x000e680001047983 */ /* 0x001ea80000100800 */
[----:B------:R-:W2:Y:S01]  /*152b0*/  LDL R5, [R1+0xe6c] ;  /* 0x000e6c0001057983 */ /* 0x000ea20000100800 */
[----:B----4-:R-:W-:Y:S02]  /*152c0*/  PRMT R20, RZ, 0x7610, R20 ;  /* 0x00007610ff147816 */ /* 0x010fe40000000014 */
[----:B--2---:R-:W-:-:S04]  /*152d0*/  @P1 LOP3.LUT R5, R5, R4, RZ, 0x3c, !PT ;  /* 0x0000000405051212 */ /* 0x004fc800078e3cff */
[----:B------:R-:W-:-:S04]  /*152e0*/  @P1 LOP3.LUT R4, R5, R4, RZ, 0x3c, !PT ;  /* 0x0000000405041212 */ /* 0x000fc800078e3cff */
[----:B------:R-:W-:-:S05]  /*152f0*/  @P1 LOP3.LUT R5, R5, R4, RZ, 0x3c, !PT ;  /* 0x0000000405051212 */ /* 0x000fca00078e3cff */
[----:B------:R0:W2:Y:S04]  /*15300*/  @P1 LDG.E.U16 R20, [R4.64] ;  /* 0x0000000604141981 */ /* 0x0000a8000c1e1500 */
[----:B0-----:R-:W4:Y:S04]  /*15310*/  LDL R4, [R1+0xe60] ;  /* 0x000e600001047983 */ /* 0x001f280000100800 */
[----:B------:R-:W4:Y:S01]  /*15320*/  LDL R5, [R1+0xe64] ;  /* 0x000e640001057983 */ /* 0x000f220000100800 */
[----:B------:R-:W-:Y:S02]  /*15330*/  PRMT R21, RZ, 0x7610, R21 ;  /* 0x00007610ff157816 */ /* 0x000fe40000000015 */
[----:B------:R-:W-:Y:S01]  /*15340*/  ISETP.GT.AND P0, PT, R3, 0x2a, PT ;  /* 0x0000002a0300780c */ /* 0x000fe20003f04270 */
[----:B--2---:R-:W-:Y:S04]  /*15350*/  STL [R1+0x3b50], R20 ;  /* 0x003b501401007387 */ /* 0x004fe80000100800 */
[----:B------:R-:W-:Y:S01]  /*15360*/  STL [R1+0x3b54], R20 ;  /* 0x003b541401007387 */ /* 0x000fe20000100800 */
[----:B----4-:R-:W-:-:S04]  /*15370*/  @P1 LOP3.LUT R5, R5, R4, RZ, 0x3c, !PT ;  /* 0x0000000405051212 */ /* 0x010fc800078e3cff */
[----:B------:R-:W-:-:S04]  /*15380*/  @P1 LOP3.LUT R4, R5, R4, RZ, 0x3c, !PT ;  /* 0x0000000405041212 */ /* 0x000fc800078e3cff */
[----:B------:R-:W-:-:S05]  /*15390*/  @P1 LOP3.LUT R5, R5, R4, RZ, 0x3c, !PT ;  /* 0x0000000405051212 */ /* 0x000fca00078e3cff */
[----:B------:R0:W2:Y:S04]  /*153a0*/  @P1 LDG.E.U16 R21, [R4.64] ;  /* 0x0000000604151981 */ /* 0x0000a8000c1e1500 */
[----:B0-----:R-:W4:Y:S04]  /*153b0*/  LDL R4, [R1+0xe58] ;  /* 0x000e580001047983 */ /* 0x001f280000100800 */
[----:B------:R-:W4:Y:S01]  /*153c0*/  LDL R5, [R1+0xe5c] ;  /* 0x000e5c0001057983 */ /* 0x000f220000100800 */
[----:B------:R-:W-:-:S03]  /*153d0*/  PRMT R9, RZ, 0x7610, R9 ;  /* 0x00007610ff097816 */ /* 0x000fc60000000009 */
[----:B--2---:R-:W-:Y:S04]  /*153e0*/  STL [R1+0x3b58], R21 ;  /* 0x003b581501007387 */ /* 0x004fe80000100800 */
        /* <DEDUP_REMOVED lines=10> */
[----:B------:R-:W-:-:S02]  /*15490*/  ISETP.GT.AND P1, PT, R3, 0x2b, PT ;  /* 0x0000002b0300780c */ /* 0x000fc40003f24270 */
[----:B--2---:R-:W-:Y:S02]  /*154a0*/  PRMT R9, RZ, 0x7610, R9 ;  /* 0x00007610ff097816 */ /* 0x004fe40000000009 */
        /* <DEDUP_REMOVED lines=8> */
[----:B--2---:R-:W-:-:S02]  /*15530*/  PRMT R9, RZ, 0x7610, R9 ;  /* 0x00007610ff097816 */ /* 0x004fc40000000009 */
        /* <DEDUP_REMOVED lines=95> */
[----:B--2---:R-:W-:-:S04]  /*15b30*/  @P0 LOP3.LUT R5, R5, R4, RZ, 0x3c, !PT ;  /* 0x0000000405050212 */ /* 0x004fc800078e3cff */
[----:B------:R-:W-:-:S04]  /*15b40*/  @P0 LOP3.LUT R4, R5, R4, RZ, 0x3c, !PT ;  /* 0x0000000405040212 */ /* 0x000fc800078e3cff */
[----:B------:R-:W-:-:S05]  /*15b50*/  @P0 LOP3.LUT R5, R5, R4, RZ, 0x3c, !PT ;  /* 0x0000000405050212 */ /* 0x000fca00078e3cff */
[----:B------:R0:W2:Y:S04]  /*15b60*/  @P0 LDG.E.U16 R9, [R4.64] ;  /* 0x0000000604090981 */ /* 0x0000a8000c1e1500 */
[----:B0-----:R-:W2:Y:S04]  /*15b70*/  LDL R4, [R1+0xdf0] ;  /* 0x000df00001047983 */ /* 0x001ea80000100800 */
[----:B------:R-:W2:Y:S01]  /*15b80*/  LDL R5, [R1+0xdf4] ;  /* 0x000df40001057983 */ /* 0x000ea20000100800 */
[----:B----4-:R-:W-:Y:S02]  /*15b90*/  PRMT R8, RZ, 0x7610, R8 ;  /* 0x00007610ff087816 */ /* 0x010fe40000000008 */
[----:B------:R-:W-:-:S02]  /*15ba0*/  ISETP.GT.AND P1, PT, R3, 0x31, PT ;  /* 0x000000310300780c */ /* 0x000fc40003f24270 */
[----:B--2---:R-:W-:-:S04]  /*15bb0*/  @P0 LOP3.LUT R5, R5, R4, RZ, 0x3c, !PT ;  /* 0x0000000405050212 */ /* 0x004fc800078e3cff */
[----:B------:R-:W-:-:S04]  /*15bc0*/  @P0 LOP3.LUT R4, R5, R4, RZ, 0x3c, !PT ;  /* 0x0000000405040212 */ /* 0x000fc800078e3cff */
[----:B------:R-:W-:-:S05]  /*15bd0*/  @P0 LOP3.LUT R5, R5, R4, RZ, 0x3c, !PT ;  /* 0x0000000405050212 */ /* 0x000fca00078e3cff */
[----:B------:R0:W2:Y:S04]  /*15be0*/  @P0 LDG.E.U16 R8, [R4.64] ;  /* 0x0000000604080981 */ /* 0x0000a8000c1e1500 */
[----:B0-----:R-:W4:Y:S04]  /*15bf0*/  LDL R4, [R1+0xde8] ;  /* 0x000de80001047983 */ /* 0x001f280000100800 */
[----:B------:R-:W4:Y:S01]  /*15c00*/  LDL R5, [R1+0xdec] ;  /* 0x000dec0001057983 */ /* 0x000f220000100800 */
[----:B------:R-:W-:Y:S02]  /*15c10*/  PRMT R14, RZ, 0x7610, R14 ;  /* 0x00007610ff0e7816 */ /* 0x000fe4000000000e */
[----:B----4-:R-:W-:-:S04]  /*15c20*/  @P1 LOP3.LUT R5, R5, R4, RZ, 0x3c, !PT ;  /* 0x0000000405051212 */ /* 0x010fc800078e3cff */
[----:B------:R-:W-:-:S04]  /*15c30*/  @P1 LOP3.LUT R4, R5, R4, RZ, 0x3c, !PT ;  /* 0x0000000405041212 */ /* 0x000fc800078e3cff */
[----:B------:R-:W-:-:S05]  /*15c40*/  @P1 LOP3.LUT R5, R5, R4, RZ, 0x3c, !PT ;  /* 0x0000000405051212 */ /* 0x000fca00078e3cff */
[----:B------:R0:W4:Y:S04]  /*15c50*/  @P1 LDG.E.U16 R14, [R4.64] ;  /* 0x00000006040e1981 */ /* 0x000128000c1e1500 */
[----:B0-----:R-:W2:Y:S04]  /*15c60*/  LDL R4, [R1+0xde0] ;  /* 0x000de00001047983 */ /* 0x001ea80000100800 */
[----:B------:R-:W2:Y:S01]  /*15c70*/  LDL R5, [R1+0xde4] ;  /* 0x000de40001057983 */ /* 0x000ea20000100800 */
[----:B------:R-:W-:Y:S02]  /*15c80*/  PRMT R15, RZ, 0x7610, R15 ;  /* 0x00007610ff0f7816 */ /* 0x000fe4000000000f */
[----:B------:R-:W-:-:S02]  /*15c90*/  ISETP.GT.AND P0, PT, R3, 0x32, PT ;  /* 0x000000320300780c */ /* 0x000fc40003f04270 */
[----:B--2---:R-:W-:-:S04]  /*15ca0*/  @P1 LOP3.LUT R5, R5, R4, RZ, 0x3c, !PT ;  /* 0x0000000405051212 */ /* 0x004fc800078e3cff */
[----:B------:R-:W-:-:S04]  /*15cb0*/  @P1 LOP3.LUT R4, R5, R4, RZ, 0x3c, !PT ;  /* 0x0000000405041212 */ /* 0x000fc800078e3cff */
[----:B------:R-:W-:-:S05]  /*15cc0*/  @P1 LOP3.LUT R5, R5, R4, RZ, 0x3c, !PT ;  /* 0x0000000405051212 */ /* 0x000fca00078e3cff */
[----:B------:R0:W2:Y:S04]  /*15cd0*/  @P1 LDG.E.U16 R15, [R4.64] ;  /* 0x00000006040f1981 */ /* 0x0000a8000c1e1500 */
[----:B0-----:R-:W2:Y:S04]  /*15ce0*/  LDL R4, [R1+0xdd8] ;  /* 0x000dd80001047983 */ /* 0x001ea80000100800 */
[----:B------:R-:W2:Y:S01]  /*15cf0*/  LDL R5, [R1+0xddc] ;  /* 0x000ddc0001057983 */ /* 0x000ea20000100800 */
[----:B------:R-:W-:Y:S02]  /*15d00*/  PRMT R7, RZ, 0x7610, R7 ;  /* 0x00007610ff077816 */ /* 0x000fe40000000007 */
[----:B--2---:R-:W-:-:S04]  /*15d10*/  @P0 LOP3.LUT R5, R5, R4, RZ, 0x3c, !PT ;  /* 0x0000000405050212 */ /* 0x004fc800078e3cff */
        /* <DEDUP_REMOVED lines=46> */
[----:B------:R-:W-:Y:S02]  /*16000*/  ISETP.GT.AND P1, PT, R3, 0x38, PT ;  /* 0x000000380300780c */ /* 0x000fe40003f24270 */
[----:B---3--:R-:W-:-:S04]  /*16010*/  @P0 LOP3.LUT R5, R5, R4, RZ, 0x3c, !PT ;  /* 0x0000000405050212 */ /* 0x008fc800078e3cff */
[----:B------:R-:W-:-:S04]  /*16020*/  @P0 LOP3.LUT R4, R5, R4, RZ, 0x3c, !PT ;  /* 0x0000000405040212 */ /* 0x000fc800078e3cff */
[----:B------:R-:W-:-:S05]  /*16030*/  @P0 LOP3.LUT R5, R5, R4, RZ, 0x3c, !PT ;  /* 0x0000000405050212 */ /* 0x000fca00078e3cff */
[----:B------:R-:W3:Y:S04]  /*16040*/  @P0 LDG.E.U16 R6, [R4.64] ;  /* 0x0000000604060981 */ /* 0x000ee8000c1e1500 */
[----:B---3--:R0:W-:Y:S04]  /*16050*/  STL [R1+0x3d8], R6 ;  /* 0x0003d80601007387 */ /* 0x0081e80000100800 */
[----:B0-----:R-:W3:Y:S04]  /*16060*/  LDL.LU R6, [R1+0x3bb0] ;  /* 0x003bb00001067983 */ /* 0x001ee80000300800 */
        /* <DEDUP_REMOVED lines=79> */
[----:B0-----:R-:W4:Y:S04]  /*16560*/  LDL R4, [R1+0xd60] ;  /* 0x000d600001047983 */ /* 0x001f280000100800 */
[----:B------:R-:W4:Y:S01]  /*16570*/  LDL R5, [R1+0xd64] ;  /* 0x000d640001057983 */ /* 0x000f220000100800 */
[----:B---3--:R-:W-:Y:S02]  /*16580*/  PRMT R11, RZ, 0x7610, R11 ;  /* 0x00007610ff0b7816 */ /* 0x008fe4000000000b */
[----:B------:R-:W-:Y:S01]  /*16590*/  ISETP.GT.AND P0, PT, R3, 0x3a, PT ;  /* 0x0000003a0300780c */ /* 0x000fe20003f04270 */
[----:B--2---:R-:W-:Y:S01]  /*165a0*/  STL [R1+0x3b24], R10 ;  /* 0x003b240a01007387 */ /* 0x004fe20000100800 */
        /* <DEDUP_REMOVED lines=16> */
[----:B--2---:R-:W-:Y:S01]  /*166b0*/  STL [R1+0x3ad8], R18 ;  /* 0x003ad81201007387 */ /* 0x004fe20000100800 */
        /* <DEDUP_REMOVED lines=22> */
[----:B------:R0:W3:Y:S04]  /*16820*/  @P1 LDG.E.U16 R22, [R4.64] ;  /* 0x0000000604161981 */ /* 0x0000e8000c1e1500 */
[----:B0-----:R-:W4:Y:S04]  /*16830*/  LDL R4, [R1+0xd38] ;  /* 0x000d380001047983 */ /* 0x001f280000100800 */
[----:B------:R-:W4:Y:S01]  /*16840*/  LDL R5, [R1+0xd3c] ;  /* 0x000d3c0001057983 */ /* 0x000f220000100800 */
[----:B--2---:R-:W-:-:S03]  /*16850*/  PRMT R29, RZ, 0x7610, R29 ;  /* 0x00007610ff1d7816 */ /* 0x004fc6000000001d */
[----:B---3--:R0:W-:Y:S04]  /*16860*/  STL [R1+0x3ac], R22 ;  /* 0x0003ac1601007387 */ /* 0x0081e80000100800 */
[----:B0-----:R-:W2:Y:S01]  /*16870*/  LDL R22, [R1+0xd1c] ;  /* 0x000d1c0001167983 */ /* 0x001ea20000100800 */
        /* <DEDUP_REMOVED lines=8> */
[----:B------:R-:W-:-:S02]  /*16900*/  ISETP.GT.AND P1, PT, R3, 0x3d, PT ;  /* 0x0000003d0300780c */ /* 0x000fc40003f24270 */
[----:B---3--:R-:W-:Y:S02]  /*16910*/  PRMT R29, RZ, 0x7610, R29 ;  /* 0x00007610ff1d7816 */ /* 0x008fe4000000001d */
        /* <DEDUP_REMOVED lines=22> */
[----:B------:R0:W4:Y:S04]  /*16a80*/  @P1 LDG.E.U16 R25, [R4.64] ;  /* 0x0000000604191981 */ /* 0x000128000c1e1500 */
[----:B0-----:R-:W3:Y:S01]  /*16a90*/  LDL R5, [R1+0xd18] ;  /* 0x000d180001057983 */ /* 0x001ee20000100800 */
[----:B------:R-:W-:Y:S01]  /*16aa0*/  PRMT R0, RZ, 0x7610, R0 ;  /* 0x00007610ff007816 */ /* 0x000fe20000000000 */
[----:B--2---:R-:W-:Y:S02]  /*16ab0*/  @P0 IMAD.MOV.U32 R4, RZ, RZ, R22 ;  /* 0x000000ffff040224 */ /* 0x004fe400078e0016 */
[----:B----4-:R0:W-:Y:S01]  /*16ac0*/  STL [R1+0x398], R25 ;  /* 0x0003981901007387 */ /* 0x0101e20000100800 */
[----:B------:R-:W-:-:S03]  /*16ad0*/  PRMT R2, RZ, 0x7610, R2 ;  /* 0x00007610ff027816 */ /* 0x000fc60000000002 */
[----:B------:R-:W2:Y:S04]  /*16ae0*/  LDL R22, [R1+0x14e8] ;  /* 0x0014e80001167983 */ /* 0x000ea80000100800 */
[----:B---3--:R1:W3:Y:S01]  /*16af0*/  @P0 LDG.E.U16 R0, [R4.64] ;  /* 0x0000000604000981 */ /* 0x0082e2000c1e1500 */
[----:B------:R-:W-:Y:S02]  /*16b00*/  ISETP.GT.AND P1, PT, R3, 0x3f, PT ;  /* 0x0000003f0300780c */ /* 0x000fe40003f24270 */
[----:B------:R-:W-:Y:S01]  /*16b10*/  PRMT R29, RZ, 0x7610, R29 ;  /* 0x00007610ff1d7816 */ /* 0x000fe2000000001d */
[----:B0-----:R-:W0:Y:S04]  /*16b20*/  S2R R25, SR_TID.X ;  /* 0x0000000000197919 */ /* 0x001e280000002100 */
[----:B-1----:R-:W4:Y:S04]  /*16b30*/  LDL R4, [R1+0xd10] ;  /* 0x000d100001047983 */ /* 0x002f280000100800 */
[----:B------:R-:W4:Y:S04]  /*16b40*/  LDL R5, [R1+0xd14] ;  /* 0x000d140001057983 */ /* 0x000f280000100800 */
[----:B---3--:R0:W-:Y:S01]  /*16b50*/  STL [R1+0x394], R0 ;  /* 0x0003940001007387 */ /* 0x0081e20000100800 */
[----:B----4-:R-:W-:-:S04]  /*16b60*/  @P0 LOP3.LUT R5, R5, R4, RZ, 0x3c, !PT ;  /* 0x0000000405050212 */ /* 0x010fc800078e3cff */
[----:B------:R-:W-:-:S04]  /*16b70*/  @P0 LOP3.LUT R4, R5, R4, RZ, 0x3c, !PT ;  /* 0x0000000405040212 */ /* 0x000fc800078e3cff */
[----:B------:R-:W-:-:S05]  /*16b80*/  @P0 LOP3.LUT R5, R5, R4, RZ, 0x3c, !PT ;  /* 0x0000000405050212 */ /* 0x000fca00078e3cff */
[----:B------:R1:W3:Y:S04]  /*16b90*/  @P0 LDG.E.U16 R2, [R4.64] ;  /* 0x0000000604020981 */ /* 0x0002e8000c1e1500 */
[----:B-1----:R-:W4:Y:S04]  /*16ba0*/  LDL R4, [R1+0xd08] ;  /* 0x000d080001047983 */ /* 0x002f280000100800 */
[----:B------:R-:W4:Y:S02]  /*16bb0*/  LDL R5, [R1+0xd0c] ;  /* 0x000d0c0001057983 */ /* 0x000f240000100800 */
[----:B----4-:R-:W-:-:S04]  /*16bc0*/  @P1 LOP3.LUT R5, R5, R4, RZ, 0x3c, !PT ;  /* 0x0000000405051212 */ /* 0x010fc800078e3cff */
[----:B------:R-:W-:-:S04]  /*16bd0*/  @P1 LOP3.LUT R4, R5, R4, RZ, 0x3c, !PT ;  /* 0x0000000405041212 */ /* 0x000fc800078e3cff */
[----:B------:R-:W-:-:S05]  /*16be0*/  @P1 LOP3.LUT R5, R5, R4, RZ, 0x3c, !PT ;  /* 0x0000000405051212 */ /* 0x000fca00078e3cff */
[----:B------:R-:W4:Y:S01]  /*16bf0*/  @P1 LDG.E.U16 R29, [R4.64] ;  /* 0x00000006041d1981 */ /* 0x000f22000c1e1500 */
[----:B0-----:R-:W-:-:S05]  /*16c00*/  LOP3.LUT R0, R25, 0x3f, RZ, 0xc0, !PT ;  /* 0x0000003f19007812 */ /* 0x001fca00078ec0ff */
[----:B------:R-:W-:Y:S04]  /*16c10*/  STL [R1+0x39c0], R0 ;  /* 0x0039c00001007387 */ /* 0x000fe80000100800 */
[----:B------:R-:W-:Y:S04]  /*16c20*/  STL [R1+0x3a68], R0 ;  /* 0x003a680001007387 */ /* 0x000fe80000100800 */
[----:B----4-:R0:W-:Y:S04]  /*16c30*/  STL [R1+0x38c], R29 ;  /* 0x00038c1d01007387 */ /* 0x0101e80000100800 */
[----:B0-----:R-:W4:Y:S04]  /*16c40*/  LDL.LU R29, [R1+0x3b84] ;  /* 0x003b8400011d7983 */ /* 0x001f280000300800 */
[----:B------:R-:W2:Y:S04]  /*16c50*/  LDL R4, [R1+0xd00] ;  /* 0x000d000001047983 */ /* 0x000ea80000100800 */
[----:B------:R-:W2:Y:S01]  /*16c60*/  LDL R5, [R1+0xd04] ;  /* 0x000d040001057983 */ /* 0x000ea20000100800 */
[----:B------:R-:W-:-:S02]  /*16c70*/  PRMT R27, RZ, 0x7610, R27 ;  /* 0x00007610ff1b7816 */ /* 0x000fc4000000001b */
[----:B------:R-:W-:Y:S02]  /*16c80*/  ISETP.GE.AND P0, PT, R0, R3, PT ;  /* 0x000000030000720c */ /* 0x000fe40003f06270 */
[----:B--2---:R-:W-:-:S04]  /*16c90*/  @P1 LOP3.LUT R5, R5, R4, RZ, 0x3c, !PT ;  /* 0x0000000405051212 */ /* 0x004fc800078e3cff */
[----:B------:R-:W-:-:S04]  /*16ca0*/  @P1 LOP3.LUT R4, R5, R4, RZ, 0x3c, !PT ;  /* 0x0000000405041212 */ /* 0x000fc800078e3cff */
[----:B------:R-:W-:-:S05]  /*16cb0*/  @P1 LOP3.LUT R5, R5, R4, RZ, 0x3c, !PT ;  /* 0x0000000405051212 */ /* 0x000fca00078e3cff */
[----:B------:R0:W2:Y:S04]  /*16cc0*/  @P1 LDG.E.U16 R27, [R4.64] ;  /* 0x00000006041b1981 */ /* 0x0000a8000c1e1500 */
[----:B0-----:R-:W3:Y:S01]  /*16cd0*/  LDL R5, [R1+0x14e4] ;  /* 0x0014e40001057983 */ /* 0x001ee20000100800 */
[----:B------:R-:W-:Y:S01]  /*16ce0*/  PRMT R16, RZ, 0x7610, R16 ;  /* 0x00007610ff107816 */ /* 0x000fe20000000010 */
[----:B------:R-:W-:Y:S02]  /*16cf0*/  @!P0 IMAD.MOV.U32 R4, RZ, RZ, R22 ;  /* 0x000000ffff048224 */ /* 0x000fe400078e0016 */
[----:B------:R-:W-:Y:S06]  /*16d00*/  BAR.SYNC.DEFER_BLOCKING 0x0 ;  /* 0x0000000000007b1d */ /* 0x000fec0000010000 */
[----:B--2---:R0:W-:Y:S04]  /*16d10*/  STL [R1+0x388], R27 ;  /* 0x0003881b01007387 */ /* 0x0041e80000100800 */
[----:B0-----:R-:W2:Y:S04]  /*16d20*/  LDL.LU R27, [R1+0x28] ;  /* 0x00002800011b7983 */ /* 0x001ea80000300800 */
[----:B---3--:R0:W3:Y:S01]  /*16d30*/  @!P0 LDG.E.U16 R16, [R4.64] ;  /* 0x0000000604108981 */ /* 0x0080e2000c1e1500 */
[----:B------:R-:W-:-:S03]  /*16d40*/  PRMT R17, RZ, 0x7610, R17 ;  /* 0x00007610ff117816 */ /* 0x000fc60000000011 */
[----:B------:R-:W2:Y:S04]  /*16d50*/  LDL R22, [R1+0x1468] ;  /* 0x0014680001167983 */ /* 0x000ea80000100800 */
[----:B0-----:R-:W2:Y:S04]  /*16d60*/  LDL R4, [R1+0x10fc] ;  /* 0x0010fc0001047983 */ /* 0x001ea80000100800 */
[----:B------:R-:W2:Y:S04]  /*16d70*/  LDL R5, [R1+0x14d8] ;  /* 0x0014d80001057983 */ /* 0x000ea80000100800 */
[----:B---3--:R0:W-:Y:S04]  /*16d80*/  STL [R1+0xcc], R16 ;  /* 0x0000cc1001007387 */ /* 0x0081e80000100800 */
[----:B0-----:R-:W3:Y:S01]  /*16d90*/  LDL.LU R16, [R1+0x2c] ;  /* 0x00002c0001107983 */ /* 0x001ee20000300800 */
[----:B--2---:R-:W-:-:S04]  /*16da0*/  @!P0 LOP3.LUT R5, R5, R4, RZ, 0x3c, !PT ;  /* 0x0000000405058212 */ /* 0x004fc800078e3cff */
[----:B------:R-:W-:-:S04]  /*16db0*/  @!P0 LOP3.LUT R4, R5, R4, RZ, 0x3c, !PT ;  /* 0x0000000405048212 */ /* 0x000fc800078e3cff */
[----:B------:R-:W-:-:S05]  /*16dc0*/  @!P0 LOP3.LUT R5, R5, R4, RZ, 0x3c, !PT ;  /* 0x0000000405058212 */ /* 0x000fca00078e3cff */
[----:B------:R0:W2:Y:S04]  /*16dd0*/  @!P0 LDG.E.U16 R17, [R4.64] ;  /* 0x0000000604118981 */ /* 0x0000a8000c1e1500 */
[----:B0-----:R-:W3:Y:S04]  /*16de0*/  LDL R4, [R1+0x14c4] ;  /* 0x0014c40001047983 */ /* 0x001ee80000100800 */
[----:B------:R-:W3:Y:S01]  /*16df0*/  LDL R5, [R1+0x14c8] ;  /* 0x0014c80001057983 */ /* 0x000ee20000100800 */
[----:B------:R-:W-:-:S03]  /*16e00*/  PRMT R23, RZ, 0x7610, R23 ;  /* 0x00007610ff177816 */ /* 0x000fc60000000017 */
[----:B--2---:R0:W-:Y:S04]  /*16e10*/  STL [R1+0xc8], R17 ;  /* 0x0000c81101007387 */ /* 0x0041e80000100800 */
[----:B0-----:R-:W2:Y:S01]  /*16e20*/  LDL.LU R17, [R1+0x18] ;  /* 0x0000180001117983 */ /* 0x001ea20000300800 */
[----:B---3--:R-:W-:-:S04]  /*16e30*/  @!P0 LOP3.LUT R5, R5, R4, RZ, 0x3c, !PT ;  /* 0x0000000405058212 */ /* 0x008fc800078e3cff */
[----:B------:R-:W-:-:S04]  /*16e40*/  @!P0 LOP3.LUT R4, R5, R4, RZ, 0x3c, !PT ;  /* 0x0000000405048212 */ /* 0x000fc800078e3cff */
[----:B------:R-:W-:-:S05]  /*16e50*/  @!P0 LOP3.LUT R5, R5, R4, RZ, 0x3c, !PT ;  /* 0x0000000405058212 */ /* 0x000fca00078e3cff */
[----:B------:R0:W3:Y:S04]  /*16e60*/  @!P0 LDG.E.U16 R23, [R4.64] ;  /* 0x0000000604178981 */ /* 0x0000e8000c1e1500 */
[----:B0-----:R-:W2:Y:S04]  /*16e70*/  LDL R4, [R1+0x14a4] ;  /* 0x0014a40001047983 */ /* 0x001ea80000100800 */
[----:B------:R-:W2:Y:S01]  /*16e80*/  LDL R5, [R1+0x14a8] ;  /* 0x0014a80001057983 */ /* 0x000ea20000100800 */
[----:B----4-:R-:W-:Y:S02]  /*16e90*/  PRMT R29, RZ, 0x7610, R29 ;  /* 0x00007610ff1d7816 */ /* 0x010fe4000000001d */
[----:B--2---:R-:W-:-:S04]  /*16ea0*/  @!P0 LOP3.LUT R5, R5, R4, RZ, 0x3c, !PT ;  /* 0x0000000405058212 */ /* 0x004fc800078e3cff */
[----:B------:R-:W-:-:S04]  /*16eb0*/  @!P0 LOP3.LUT R4, R5, R4, RZ, 0x3c, !PT ;  /* 0x0000000405048212 */ /* 0x000fc800078e3cff */
[----:B------:R-:W-:-:S05]  /*16ec0*/  @!P0 LOP3.LUT R5, R5, R4, RZ, 0x3c, !PT ;  /* 0x0000000405058212 */ /* 0x000fca00078e3cff */
[----:B------:R-:W2:Y:S04]  /*16ed0*/  @!P0 LDG.E.U16 R29, [R4.64] ;  /* 0x00000006041d8981 */ /* 0x000ea8000c1e1500 */
[----:B---3--:R0:W-:Y:S04]  /*16ee0*/  STL [R1+0xc4], R23 ;  /* 0x0000c41701007387 */ /* 0x0081e80000100800 */
[----:B0-----:R-:W3:Y:S04]  /*16ef0*/  LDL.LU R23, [R1+0x1c] ;  /* 0x00001c0001177983 */ /* 0x001ee80000300800 */
[----:B--2---:R0:W-:Y:S04]  /*16f00*/  STL [R1+0xc0], R29 ;  /* 0x0000c01d01007387 */ /* 0x0041e80000100800 */
[----:B0-----:R-:W2:Y:S04]  /*16f10*/  LDL.LU R29, [R1+0x3b80] ;  /* 0x003b8000011d7983 */ /* 0x001ea80000300800 */
[----:B------:R-:W4:Y:S04]  /*16f20*/  LDL R4, [R1+0x1484] ;  /* 0x0014840001047983 */ /* 0x000f280000100800 */
[----:B------:R-:W4:Y:S01]  /*16f30*/  LDL R5, [R1+0x1488] ;  /* 0x0014880001057983 */ /* 0x000f220000100800 */
[----:B--2---:R-:W-:-:S02]  /*16f40*/  PRMT R29, RZ, 0x7610, R29 ;  /* 0x00007610ff1d7816 */ /* 0x004fc4000000001d */
[----:B----4-:R-:W-:-:S04]  /*16f50*/  @!P0 LOP3.LUT R5, R5, R4, RZ, 0x3c, !PT ;  /* 0x0000000405058212 */ /* 0x010fc800078e3cff */
[----:B------:R-:W-:-:S04]  /*16f60*/  @!P0 LOP3.LUT R4, R5, R4, RZ, 0x3c, !PT ;  /* 0x0000000405048212 */ /* 0x000fc800078e3cff */
[----:B------:R-:W-:-:S05]  /*16f70*/  @!P0 LOP3.LUT R5, R5, R4, RZ, 0x3c, !PT ;  /* 0x0000000405058212 */ /* 0x000fca00078e3cff */
[----:B------:R-:W2:Y:S04]  /*16f80*/  @!P0 LDG.E.U16 R29, [R4.64] ;  /* 0x00000006041d8981 */ /* 0x000ea8000c1e1500 */
[----:B--2---:R0:W-:Y:S04]  /*16f90*/  STL [R1+0xbc], R29 ;  /* 0x0000bc1d01007387 */ /* 0x0041e80000100800 */
[----:B0-----:R-:W2:Y:S04]  /*16fa0*/  LDL.LU R29, [R1+0x3b7c] ;  /* 0x003b7c00011d7983 */ /* 0x001ea80000300800 */
[----:B------:R-:W4:Y:S01]  /*16fb0*/  LDL R5, [R1+0x1464] ;  /* 0x0014640001057983 */ /* 0x000f220000100800 */
[----:B------:R-:W-:-:S03]  /*16fc0*/  @!P0 IMAD.MOV.U32 R4, RZ, RZ, R22 ;  /* 0x000000ffff048224 */ /* 0x000fc600078e0016 */
[----:B------:R-:W3:Y:S01]  /*16fd0*/  LDL.LU R22, [R1+0xc] ;  /* 0x00000c0001167983 */ /* 0x000ee20000300800 */
[----:B--2---:R-:W-:-:S06]  /*16fe0*/  PRMT R29, RZ, 0x7610, R29 ;  /* 0x00007610ff1d7816 */ /* 0x004fcc000000001d */
[----:B----4-:R-:W2:Y:S04]  /*16ff0*/  @!P0 LDG.E.U16 R29, [R4.64] ;  /* 0x00000006041d8981 */ /* 0x010ea8000c1e1500 */
        /* <DEDUP_REMOVED lines=19> */
[----:B------:R-:W2:Y:S04]  /*17130*/  LDL R4, [R1+0x1404] ;  /* 0x0014040001047983 */ /* 0x000ea80000100800 */
[----:B------:R-:W2:Y:S04]  /*17140*/  LDL R5, [R1+0x1408] ;  /* 0x0014080001057983 */ /* 0x000ea80000100800 */
[----:B0-----:R-:W0:Y:S02]  /*17150*/  S2R R29, SR_TID.X ;  /* 0x00000000001d7919 */ /* 0x001e240000002100 */
[----:B0-----:R-:W-:-:S05]  /*17160*/  LOP3.LUT R29, R29, 0x7f, RZ, 0xc0, !PT ;  /* 0x0000007f1d1d7812 */ /* 0x001fca00078ec0ff */
[----:B------:R-:W-:-:S05]  /*17170*/  IMAD.SHL.U32 R29, R29, 0x2, RZ ;  /* 0x000000021d1d7824 */ /* 0x000fca00078e00ff */
[----:B------:R0:W-:Y:S02]  /*17180*/  STS.U16 [R29], R27 ;  /* 0x0000001b1d007388 */ /* 0x0001e40000000400 */
[----:B0-----:R-:W-:Y:S02]  /*17190*/  PRMT R29, RZ, 0x7610, R29 ;  /* 0x00007610ff1d7816 */ /* 0x001fe4000000001d */
[----:B------:R-:W4:Y:S01]  /*171a0*/  LDL R27, [R1+0x1388] ;  /* 0x00138800011b7983 */ /* 0x000f220000100800 */
[----:B--2---:R-:W-:-:S04]  /*171b0*/  @!P0 LOP3.LUT R5, R5, R4, RZ, 0x3c, !PT ;  /* 0x0000000405058212 */ /* 0x004fc800078e3cff */
        /* <DEDUP_REMOVED lines=9> */
[----:B------:R0:W-:Y:S02]  /*17250*/  STS.U16 [R29+0x100], R16 ;  /* 0x000100101d007388 */ /* 0x0001e40000000400 */
[----:B0-----:R-:W-:Y:S02]  /*17260*/  PRMT R29, RZ, 0x7610, R29 ;  /* 0x00007610ff1d7816 */ /* 0x001fe4000000001d */
[----:B------:R-:W3:Y:S01]  /*17270*/  LDL.LU R16, [R1+0x3b70] ;  /* 0x003b700001107983 */ /* 0x000ee20000300800 */
        /* <DEDUP_REMOVED lines=23> */
[----:B---3--:R0:W-:Y:S02]  /*173f0*/  STS.U16 [R29+0x1100], R23 ;  /* 0x001100171d007388 */ /* 0x0081e40000000400 */
[----:B0-----:R-:W-:Y:S02]  /*17400*/  PRMT R29, RZ, 0x7610, R29 ;  /* 0x00007610ff1d7816 */ /* 0x001fe4000000001d */
[----:B------:R-:W3:Y:S01]  /*17410*/  LDL.LU R23, [R1+0x3b68] ;  /* 0x003b680001177983 */ /* 0x000ee20000300800 */
[----:B--2---:R-:W-:-:S04]  /*17420*/  @!P0 LOP3.LUT R5, R5, R4, RZ, 0x3c, !PT ;  /* 0x0000000405058212 */ /* 0x004fc800078e3cff */
[----:B------:R-:W-:-:S04]  /*17430*/  @!P0 LOP3.LUT R4, R5, R4, RZ, 0x3c, !PT ;  /* 0x0000000405048212 */ /* 0x000fc800078e3cff */
[----:B------:R-:W-:-:S05]  /*17440*/  @!P0 LOP3.LUT R5, R5, R4, RZ, 0x3c, !PT ;  /* 0x0000000405058212 */ /* 0x000fca00078e3cff */
[----:B------:R-:W2:Y:S04]  /*17450*/  @!P0 LDG.E.U16 R29, [R4.64] ;  /* 0x00000006041d8981 */ /* 0x000ea8000c1e1500 */
[----:B--2---:R0:W-:Y:S04]  /*17460*/  STL [R1+0xa0], R29 ;  /* 0x0000a01d01007387 */ /* 0x0041e80000100800 */
[----:B------:R-:W2:Y:S04]  /*17470*/  LDL.LU R4, [R1+0x8] ;  /* 0x0000080001047983 */ /* 0x000ea80000300800 */
[----:B------:R-:W3:Y:S04]  /*17480*/  LDL R5, [R1+0x1384] ;  /* 0x0013840001057983 */ /* 0x000ee80000100800 */
[----:B0-----:R-:W0:Y:S02]  /*17490*/  S2R R29, SR_TID.X ;  /* 0x00000000001d7919 */ /* 0x001e240000002100 */
[----:B0-----:R-:W-:-:S05]  /*174a0*/  LOP3.LUT R29, R29, 0x7f, RZ, 0xc0, !PT ;  /* 0x0000007f1d1d7812 */ /* 0x001fca00078ec0ff */
[----:B------:R-:W-:-:S05]  /*174b0*/  IMAD.SHL.U32 R29, R29, 0x2, RZ ;  /* 0x000000021d1d7824 */ /* 0x000fca00078e00ff */
[----:B--2---:R0:W-:Y:S02]  /*174c0*/  STS.U16 [R29+0x2000], R4 ;  /* 0x002000041d007388 */ /* 0x0041e40000000400 */
[----:B0-----:R-:W-:Y:S01]  /*174d0*/  PRMT R29, RZ, 0x7610, R29 ;  /* 0x00007610ff1d7816 */ /* 0x001fe2000000001d */
[----:B----4-:R-:W-:Y:S02]  /*174e0*/  @!P0 IMAD.MOV.U32 R4, RZ, RZ, R27 ;  /* 0x000000ffff048224 */ /* 0x010fe400078e001b */
[----:B------:R-:W2:Y:S04]  /*174f0*/  LDL R27, [R1+0x1308] ;  /* 0x00130800011b7983 */ /* 0x000ea80000100800 */
[----:B---3--:R-:W3:Y:S04]  /*17500*/  @!P0 LDG.E.U16 R29, [R4.64] ;  /* 0x00000006041d8981 */ /* 0x008ee8000c1e1500 */
[----:B---3--:R0:W-:Y:S04]  /*17510*/  STL [R1+0x9c], R29 ;  /* 0x00009c1d01007387 */ /* 0x0081e80000100800 */
[----:B------:R-:W3:Y:S04]  /*17520*/  LDL R4, [R1+0x1364] ;  /* 0x0013640001047983 */ /* 0x000ee80000100800 */
[----:B------:R-:W3:Y:S04]  /*17530*/  LDL R5, [R1+0x1368] ;  /* 0x0013680001057983 */ /* 0x000ee80000100800 */
[----:B0-----:R-:W0:Y:S02]  /*17540*/  S2R R29, SR_TID.X ;  /* 0x00000000001d7919 */ /* 0x001e240000002100 */
[----:B0-----:R-:W-:-:S05]  /*17550*/  LOP3.LUT R29, R29, 0x7f, RZ, 0xc0, !PT ;  /* 0x0000007f1d1d7812 */ /* 0x001fca00078ec0ff */
[----:B------:R-:W-:-:S05]  /*17560*/  IMAD.SHL.U32 R29, R29, 0x2, RZ ;  /* 0x000000021d1d7824 */ /* 0x000fca00078e00ff */
[----:B------:R0:W-:Y:S02]  /*17570*/  STS.U16 [R29+0x2100], R22 ;  /* 0x002100161d007388 */ /* 0x0001e40000000400 */
[----:B0-----:R-:W-:Y:S02]  /*17580*/  PRMT R29, RZ, 0x7610, R29 ;  /* 0x00007610ff1d7816 */ /* 0x001fe4000000001d */
[----:B------:R-:W4:Y:S01]  /*17590*/  LDL.LU R22, [R1+0x3b64] ;  /* 0x003b640001167983 */ /* 0x000f220000300800 */
[----:B---3--:R-:W-:-:S04]  /*175a0*/  @!P0 LOP3.LUT R5, R5, R4, RZ, 0x3c, !PT ;  /* 0x0000000405058212 */ /* 0x008fc800078e3cff */
[----:B------:R-:W-:-:S04]  /*175b0*/  @!P0 LOP3.LUT R4, R5, R4, RZ, 0x3c, !PT ;  /* 0x0000000405048212 */ /* 0x000fc800078e3cff */
[----:B------:R-:W-:-:S05]  /*175c0*/  @!P0 LOP3.LUT R5, R5, R4, RZ, 0x3c, !PT ;  /* 0x0000000405058212 */ /* 0x000fca00078e3cff */
[----:B------:R-:W3:Y:S04]  /*175d0*/  @!P0 LDG.E.U16 R29, [R4.64] ;  /* 0x00000006041d8981 */ /* 0x000ee8000c1e1500 */
[----:B---3--:R0:W-:Y:S04]  /*175e0*/  STL [R1+0x98], R29 ;  /* 0x0000981d01007387 */ /* 0x0081e80000100800 */
[----:B------:R-:W3:Y:S04]  /*175f0*/  LDL R4, [R1+0x1344] ;  /* 0x0013440001047983 */ /* 0x000ee80000100800 */
[----:B------:R-:W3:Y:S04]  /*17600*/  LDL R5, [R1+0x1348] ;  /* 0x0013480001057983 */ /* 0x000ee80000100800 */
[----:B0-----:R-:W0:Y:S02]  /*17610*/  S2R R29, SR_TID.X ;  /* 0x00000000001d7919 */ /* 0x001e240000002100 */
[----:B0-----:R-:W-:-:S05]  /*17620*/  LOP3.LUT R29, R29, 0x7f, RZ, 0xc0, !PT ;  /* 0x0000007f1d1d7812 */ /* 0x001fca00078ec0ff */
[----:B------:R-:W-:-:S05]  /*17630*/  IMAD.SHL.U32 R29, R29, 0x2, RZ ;  /* 0x000000021d1d7824 */ /* 0x000fca00078e00ff */
[----:B----4-:R0:W-:Y:S02]  /*17640*/  STS.U16 [R29+0x3000], R22 ;  /* 0x003000161d007388 */ /* 0x0101e40000000400 */
[----:B0-----:R-:W-:Y:S02]  /*17650*/  PRMT R29, RZ, 0x7610, R29 ;  /* 0x00007610ff1d7816 */ /* 0x001fe4000000001d */
[----:B---3--:R-:W-:-:S04]  /*17660*/  @!P0 LOP3.LUT R5, R5, R4, RZ, 0x3c, !PT ;  /* 0x0000000405058212 */ /* 0x008fc800078e3cff */
[----:B------:R-:W-:-:S04]  /*17670*/  @!P0 LOP3.LUT R4, R5, R4, RZ, 0x3c, !PT ;  /* 0x0000000405048212 */ /* 0x000fc800078e3cff */
[----:B------:R-:W-:-:S05]  /*17680*/  @!P0 LOP3.LUT R5, R5, R4, RZ, 0x3c, !PT ;  /* 0x0000000405058212 */ /* 0x000fca00078e3cff */
[----:B------:R-:W3:Y:S04]  /*17690*/  @!P0 LDG.E.U16 R29, [R4.64] ;  /* 0x00000006041d8981 */ /* 0x000ee8000c1e1500 */
[----:B---3--:R-:W-:Y:S04]  /*176a0*/  STL [R1+0x94], R29 ;  /* 0x0000941d01007387 */ /* 0x008fe80000100800 */
[----:B------:R-:W3:Y:S04]  /*176b0*/  LDL R4, [R1+0x1324] ;  /* 0x0013240001047983 */ /* 0x000ee80000100800 */
[----:B------:R-:W3:Y:S01]  /*176c0*/  LDL R5, [R1+0x1328] ;  /* 0x0013280001057983 */ /* 0x000ee20000100800 */
[----:B------:R-:W-:-:S02]  /*176d0*/  PRMT R18, RZ, 0x7610, R18 ;  /* 0x00007610ff127816 */ /* 0x000fc40000000012 */
[----:B---3--:R-:W-:-:S04]  /*176e0*/  @!P0 LOP3.LUT R5, R5, R4, RZ, 0x3c, !PT ;  /* 0x0000000405058212 */ /* 0x008fc800078e3cff */
[----:B------:R-:W-:-:S04]  /*176f0*/  @!P0 LOP3.LUT R4, R5, R4, RZ, 0x3c, !PT ;  /* 0x0000000405048212 */ /* 0x000fc800078e3cff */
[----:B------:R-:W-:-:S05]  /*17700*/  @!P0 LOP3.LUT R5, R5, R4, RZ, 0x3c, !PT ;  /* 0x0000000405058212 */ /* 0x000fca00078e3cff */
[----:B------:R0:W3:Y:S04]  /*17710*/  @!P0 LDG.E.U16 R18, [R4.64] ;  /* 0x0000000604128981 */ /* 0x0000e8000c1e1500 */
[----:B0-----:R-:W4:Y:S01]  /*17720*/  LDL R5, [R1+0x1304] ;  /* 0x0013040001057983 */ /* 0x001f220000100800 */
[----:B------:R-:W-:Y:S01]  /*17730*/  PRMT R20, RZ, 0x7610, R20 ;  /* 0x00007610ff147816 */ /* 0x000fe20000000014 */
[----:B--2---:R-:W-:Y:S02]  /*17740*/  @!P0 IMAD.MOV.U32 R4, RZ, RZ, R27 ;  /* 0x000000ffff048224 */ /* 0x004fe400078e001b */
[----:B---3--:R0:W-:Y:S01]  /*17750*/  STL [R1+0x90], R18 ;  /* 0x0000901201007387 */ /* 0x0081e20000100800 */
[----:B------:R-:W-:-:S03]  /*17760*/  PRMT R28, RZ, 0x7610, R28 ;  /* 0x00007610ff1c7816 */ /* 0x000fc6000000001c */
[----:B------:R-:W2:Y:S04]  /*17770*/  LDL R27, [R1+0x1284] ;  /* 0x00128400011b7983 */ /* 0x000ea80000100800 */
[----:B----4-:R1:W3:Y:S04]  /*17780*/  @!P0 LDG.E.U16 R20, [R4.64] ;  /* 0x0000000604148981 */ /* 0x0102e8000c1e1500 */
[----:B0-----:R-:W4:Y:S04]  /*17790*/  LDL R18, [R1+0x12a8] ;  /* 0x0012a80001127983 */ /* 0x001f280000100800 */
[----:B-1----:R-:W2:Y:S04]  /*177a0*/  LDL R4, [R1+0x12e4] ;  /* 0x0012e40001047983 */ /* 0x002ea80000100800 */
[----:B------:R-:W2:Y:S04]  /*177b0*/  LDL R5, [R1+0x12e8] ;  /* 0x0012e80001057983 */ /* 0x000ea80000100800 */
[----:B------:R-:W0:Y:S04]  /*177c0*/  S2R R29, SR_TID.X ;  /* 0x00000000001d7919 */ /* 0x000e280000002100 */
[----:B---3--:R1:W-:Y:S01]  /*177d0*/  STL [R1+0x8c], R20 ;  /* 0x00008c1401007387 */ /* 0x0083e20000100800 */
[----:B--2---:R-:W-:-:S03]  /*177e0*/  @!P0 LOP3.LUT R5, R5, R4, RZ, 0x3c, !PT ;  /* 0x0000000405058212 */ /* 0x004fc600078e3cff */
[----:B-1----:R-:W2:Y:S01]  /*177f0*/  LDL R20, [R1+0x1288] ;  /* 0x0012880001147983 */ /* 0x002ea20000100800 */
[----:B------:R-:W-:-:S04]  /*17800*/  @!P0 LOP3.LUT R4, R5, R4, RZ, 0x3c, !PT ;  /* 0x0000000405048212 */ /* 0x000fc800078e3cff */
[----:B------:R-:W-:-:S05]  /*17810*/  @!P0 LOP3.LUT R5, R5, R4, RZ, 0x3c, !PT ;  /* 0x0000000405058212 */ /* 0x000fca00078e3cff */
[----:B------:R1:W3:Y:S04]  /*17820*/  @!P0 LDG.E.U16 R28, [R4.64] ;  /* 0x00000006041c8981 */ /* 0x0002e8000c1e1500 */
[----:B-1----:R-:W2:Y:S04]  /*17830*/  LDL R4, [R1+0x12c4] ;  /* 0x0012c40001047983 */ /* 0x002ea80000100800 */
[----:B------:R-:W2:Y:S01]  /*17840*/  LDL R5, [R1+0x12c8] ;  /* 0x0012c80001057983 */ /* 0x000ea20000100800 */
[----:B0-----:R-:W-:-:S05]  /*17850*/  LOP3.LUT R29, R29, 0x7f, RZ, 0xc0, !PT ;  /* 0x0000007f1d1d7812 */ /* 0x001fca00078ec0ff */
[----:B------:R-:W-:-:S05]  /*17860*/  IMAD.SHL.U32 R29, R29, 0x2, RZ ;  /* 0x000000021d1d7824 */ /* 0x000fca00078e00ff */
[----:B------:R-:W-:Y:S04]  /*17870*/  STS.U16 [R29+0x3100], R23 ;  /* 0x003100171d007388 */ /* 0x000fe80000000400 */
[----:B------:R-:W-:Y:S04]  /*17880*/  STS.U16 [R29+0x4000], R17 ;  /* 0x004000111d007388 */ /* 0x000fe80000000400 */
[----:B------:R-:W-:Y:S04]  /*17890*/  STS.U16 [R29+0x4100], R16 ;  /* 0x004100101d007388 */ /* 0x000fe80000000400 */
[----:B------:R0:W-:Y:S02]  /*178a0*/  STS.U16 [R29+0x5000], R13 ;  /* 0x0050000d1d007388 */ /* 0x0001e40000000400 */
[----:B0-----:R-:W-:-:S02]  /*178b0*/  PRMT R29, RZ, 0x7610, R29 ;  /* 0x00007610ff1d7816 */ /* 0x001fc4000000001d */
[----:B--2---:R-:W-:-:S04]  /*178c0*/  @!P0 LOP3.LUT R5, R5, R4, RZ, 0x3c, !PT ;  /* 0x0000000405058212 */ /* 0x004fc800078e3cff */
[----:B------:R-:W-:-:S04]  /*178d0*/  @!P0 LOP3.LUT R4, R5, R4, RZ, 0x3c, !PT ;  /* 0x0000000405048212 */ /* 0x000fc800078e3cff */
[----:B------:R-:W-:-:S05]  /*178e0*/  @!P0 LOP3.LUT R5, R5, R4, RZ, 0x3c, !PT ;  /* 0x0000000405058212 */ /* 0x000fca00078e3cff */
[----:B------:R-:W2:Y:S04]  /*178f0*/  @!P0 LDG.E.U16 R29, [R4.64] ;  /* 0x00000006041d8981 */ /* 0x000ea8000c1e1500 */
[----:B---3--:R0:W-:Y:S04]  /*17900*/  STL [R1+0x88], R28 ;  /* 0x0000881c01007387 */ /* 0x0081e80000100800 */
[----:B0-----:R-:W3:Y:S04]  /*17910*/  LDL R28, [R1+0x1268] ;  /* 0x00126800011c7983 */ /* 0x001ee80000100800 */
[----:B--2---:R0:W-:Y:S04]  /*17920*/  STL [R1+0x84], R29 ;  /* 0x0000841d01007387 */ /* 0x0041e80000100800 */
[----:B------:R-:W2:Y:S04]  /*17930*/  LDL R5, [R1+0x12a4] ;  /* 0x0012a40001057983 */ /* 0x000ea80000100800 */
[----:B0-----:R-:W0:Y:S01]  /*17940*/  S2R R29, SR_TID.X ;  /* 0x00000000001d7919 */ /* 0x001e220000002100 */
[----:B----4-:R-:W-:Y:S01]  /*17950*/  @!P0 IMAD.MOV.U32 R4, RZ, RZ, R18 ;  /* 0x000000ffff048224 */ /* 0x010fe200078e0012 */
[----:B------:R-:W-:-:S02]  /*17960*/  PRMT R26, RZ, 0x7610, R26 ;  /* 0x00007610ff1a7816 */ /* 0x000fc4000000001a */
[----:B------:R-:W4:Y:S01]  /*17970*/  LDL.LU R18, [R1+0x3c] ;  /* 0x00003c0001127983 */ /* 0x000f220000300800 */
[----:B0-----:R-:W-:-:S05]  /*17980*/  LOP3.LUT R29, R29, 0x7f, RZ, 0xc0, !PT ;  /* 0x0000007f1d1d7812 */ /* 0x001fca00078ec0ff */
[----:B------:R-:W-:-:S05]  /*17990*/  IMAD.SHL.U32 R29, R29, 0x2, RZ ;  /* 0x000000021d1d7824 */ /* 0x000fca00078e00ff */
[----:B------:R0:W-:Y:S02]  /*179a0*/  STS.U16 [R29+0x5100], R12 ;  /* 0x0051000c1d007388 */ /* 0x0001e40000000400 */
[----:B0-----:R-:W-:-:S06]  /*179b0*/  PRMT R29, RZ, 0x7610, R29 ;  /* 0x00007610ff1d7816 */ /* 0x001fcc000000001d */
[----:B--2---:R0:W2:Y:S02]  /*179c0*/  @!P0 LDG.E.U16 R29, [R4.64] ;  /* 0x00000006041d8981 */ /* 0x0040a4000c1e1500 */
[----:B0-----:R-:W-:Y:S02]  /*179d0*/  @!P0 IMAD.MOV.U32 R4, RZ, RZ, R20 ;  /* 0x000000ffff048224 */ /* 0x001fe400078e0014 */
[----:B------:R-:W-:-:S05]  /*179e0*/  @!P0 IMAD.MOV.U32 R5, RZ, RZ, R27 ;  /* 0x000000ffff058224 */ /* 0x000fca00078e001b */
[----:B------:R0:W4:Y:S04]  /*179f0*/  @!P0 LDG.E.U16 R26, [R4.64] ;  /* 0x00000006041a8981 */ /* 0x000128000c1e1500 */
[----:B--2---:R-:W-:Y:S04]  /*17a00*/  STL [R1+0x80], R29 ;  /* 0x0000801d01007387 */ /* 0x004fe80000100800 */
[----:B------:R-:W2:Y:S04]  /*17a10*/  LDL.LU R20, [R1+0x30] ;  /* 0x0000300001147983 */ /* 0x000ea80000300800 */
[----:B0-----:R-:W2:Y:S01]  /*17a20*/  LDL R5, [R1+0x1264] ;  /* 0x0012640001057983 */ /* 0x001ea20000100800 */
[----:B------:R-:W-:Y:S01]  /*17a30*/  PRMT R24, RZ, 0x7610, R24 ;  /* 0x00007610ff187816 */ /* 0x000fe20000000018 */
[----:B---3--:R-:W-:-:S02]  /*17a40*/  @!P0 IMAD.MOV.U32 R4, RZ, RZ, R28 ;  /* 0x000000ffff048224 */ /* 0x008fc400078e001c */
[----:B----4-:R0:W-:Y:S04]  /*17a50*/  STL [R1+0x7c], R26 ;  /* 0x00007c1a01007387 */ /* 0x0101e80000100800 */
[----:B0-----:R-:W3:Y:S04]  /*17a60*/  LDL R26, [R1+0x1208] ;  /* 0x00120800011a7983 */ /* 0x001ee80000100800 */
[----:B------:R-:W4:Y:S04]  /*17a70*/  LDL.LU R27, [R1+0x34] ;  /* 0x00003400011b7983 */ /* 0x000f280000300800 */
[----:B--2---:R0:W2:Y:S04]  /*17a80*/  @!P0 LDG.E.U16 R24, [R4.64] ;  /* 0x0000000604188981 */ /* 0x0040a8000c1e1500 */
        /* <DEDUP_REMOVED lines=11> */
[----:B------:R-:W-:-:S03]  /*17b40*/  PRMT R21, RZ, 0x7610, R21 ;  /* 0x00007610ff157816 */ /* 0x000fc60000000015 */
[----:B------:R-:W0:Y:S01]  /*17b50*/  S2R R28, SR_TID.X ;  /* 0x00000000001c7919 */ /* 0x000e220000002100 */
[----:B--2---:R-:W-:-:S04]  /*17b60*/  @!P0 LOP3.LUT R5, R5, R4, RZ, 0x3c, !PT ;  /* 0x0000000405058212 */ /* 0x004fc800078e3cff */
[----:B------:R-:W-:-:S04]  /*17b70*/  @!P0 LOP3.LUT R4, R5, R4, RZ, 0x3c, !PT ;  /* 0x0000000405048212 */ /* 0x000fc800078e3cff */
[----:B------:R-:W-:-:S05]  /*17b80*/  @!P0 LOP3.LUT R5, R5, R4, RZ, 0x3c, !PT ;  /* 0x0000000405058212 */ /* 0x000fca00078e3cff */
[----:B------:R-:W2:Y:S01]  /*17b90*/  @!P0 LDG.E.U16 R21, [R4.64] ;  /* 0x0000000604158981 */ /* 0x000ea2000c1e1500 */
[----:B0-----:R-:W-:-:S03]  /*17ba0*/  LOP3.LUT R28, R28, 0x7f, RZ, 0xc0, !PT ;  /* 0x0000007f1c1c7812 */ /* 0x001fc600078ec0ff */
[----:B---3--:R0:W-:Y:S02]  /*17bb0*/  STL [R1+0x74], R19 ;  /* 0x0000741301007387 */ /* 0x0081e40000100800 */
[----:B0-----:R-:W-:Y:S02]  /*17bc0*/  IMAD.SHL.U32 R19, R28, 0x2, RZ ;  /* 0x000000021c137824 */ /* 0x001fe400078e00ff */
[----:B------:R-:W3:Y:S04]  /*17bd0*/  LDL.LU R28, [R1+0x10] ;  /* 0x00001000011c7983 */ /* 0x000ee80000300800 */
[----:B------:R-:W0:Y:S04]  /*17be0*/  S2R R29, SR_TID.X ;  /* 0x00000000001d7919 */ /* 0x000e280000002100 */
[----:B--2---:R1:W-:Y:S04]  /*17bf0*/  STL [R1+0x70], R21 ;  /* 0x0000701501007387 */ /* 0x0043e80000100800 */
[----:B-1----:R-:W2:Y:S04]  /*17c00*/  LDL.LU R21, [R1+0x3b60] ;  /* 0x003b600001157983 */ /* 0x002ea80000300800 */
[----:B------:R-:W3:Y:S04]  /*17c10*/  LDL.LU R4, [R1+0x38] ;  /* 0x0000380001047983 */ /* 0x000ee80000300800 */
[----:B------:R-:W4:Y:S01]  /*17c20*/  LDL R5, [R1+0x1204] ;  /* 0x0012040001057983 */ /* 0x000f220000100800 */
[----:B0-----:R-:W-:-:S02]  /*17c30*/  LOP3.LUT R29, R29, 0x7f, RZ, 0xc0, !PT ;  /* 0x0000007f1d1d7812 */ /* 0x001fc400078ec0ff */
[----:B------:R-:W-:-:S03]  /*17c40*/  LOP3.LUT R19, R19, 0x10, RZ, 0x3c, !PT ;  /* 0x0000001013137812 */ /* 0x000fc600078e3cff */
[----:B------:R-:W-:-:S05]  /*17c50*/  IMAD.SHL.U32 R29, R29, 0x2, RZ ;  /* 0x000000021d1d7824 */ /* 0x000fca00078e00ff */
[----:B------:R-:W-:Y:S04]  /*17c60*/  STS.U16 [R29+0x6000], R9 ;  /* 0x006000091d007388 */ /* 0x000fe80000000400 */
[----:B------:R-:W-:Y:S04]  /*17c70*/  STS.U16 [R29+0x6100], R8 ;  /* 0x006100081d007388 */ /* 0x000fe80000000400 */
[----:B------:R-:W-:Y:S04]  /*17c80*/  STS.U16 [R29+0x7000], R7 ;  /* 0x007000071d007388 */ /* 0x000fe80000000400 */
[----:B------:R-:W-:Y:S01]  /*17c90*/  STS.U16 [R29+0x7100], R6 ;  /* 0x007100061d007388 */ /* 0x000fe20000000400 */
[----:B--2---:R-:W-:-:S03]  /*17ca0*/  PRMT R21, RZ, 0x7610, R21 ;  /* 0x00007610ff157816 */ /* 0x004fc60000000015 */
[----:B---3--:R0:W-:Y:S02]  /*17cb0*/  STS.U16 [R19+0x200], R4 ;  /* 0x0002000413007388 */ /* 0x0081e40000000400 */
[----:B0-----:R-:W-:Y:S02]  /*17cc0*/  @!P0 IMAD.MOV.U32 R4, RZ, RZ, R26 ;  /* 0x000000ffff048224 */ /* 0x001fe400078e001a */
[----:B------:R-:W2:Y:S04]  /*17cd0*/  LDL.LU R26, [R1+0x14] ;  /* 0x00001400011a7983 */ /* 0x000ea80000300800 */
[----:B----4-:R-:W3:Y:S04]  /*17ce0*/  @!P0 LDG.E.U16 R21, [R4.64] ;  /* 0x0000000604158981 */ /* 0x010ee8000c1e1500 */
[----:B---3--:R0:W-:Y:S04]  /*17cf0*/  STL [R1+0x6c], R21 ;  /* 0x00006c1501007387 */ /* 0x0081e80000100800 */
[----:B0-----:R-:W3:Y:S04]  /*17d00*/  LDL.LU R21, [R1+0x3b5c] ;  /* 0x003b5c0001157983 */ /* 0x001ee80000300800 */
[----:B------:R-:W4:Y:S04]  /*17d10*/  LDL R4, [R1+0x11e4] ;  /* 0x0011e40001047983 */ /* 0x000f280000100800 */
[----:B------:R-:W4:Y:S01]  /*17d20*/  LDL R5, [R1+0x11e8] ;  /* 0x0011e80001057983 */ /* 0x000f220000100800 */
[----:B---3--:R-:W-:-:S02]  /*17d30*/  PRMT R21, RZ, 0x7610, R21 ;  /* 0x00007610ff157816 */ /* 0x008fc40000000015 */
[----:B----4-:R-:W-:-:S04]  /*17d40*/  @!P0 LOP3.LUT R5, R5, R4, RZ, 0x3c, !PT ;  /* 0x0000000405058212 */ /* 0x010fc800078e3cff */
[----:B------:R-:W-:-:S04]  /*17d50*/  @!P0 LOP3.LUT R4, R5, R4, RZ, 0x3c, !PT ;  /* 0x0000000405048212 */ /* 0x000fc800078e3cff */
[----:B------:R-:W-:-:S05]  /*17d60*/  @!P0 LOP3.LUT R5, R5, R4, RZ, 0x3c, !PT ;  /* 0x0000000405058212 */ /* 0x000fca00078e3cff */
[----:B------:R-:W3:Y:S04]  /*17d70*/  @!P0 LDG.E.U16 R21, [R4.64] ;  /* 0x0000000604158981 */ /* 0x000ee8000c1e1500 */
[----:B------:R0:W-:Y:S04]  /*17d80*/  STS.U16 [R19+0x300], R18 ;  /* 0x0003001213007388 */ /* 0x0001e80000000400 */
[----:B0-----:R-:W4:Y:S04]  /*17d90*/  LDL R18, [R1+0x1168] ;  /* 0x0011680001127983 */ /* 0x001f280000100800 */
[----:B------:R-:W-:Y:S04]  /*17da0*/  STS.U16 [R19+0x1200], R20 ;  /* 0x0012001413007388 */ /* 0x000fe80000000400 */
[----:B---3--:R0:W-:Y:S04]  /*17db0*/  STL [R1+0x68], R21 ;  /* 0x0000681501007387 */ /* 0x0081e80000100800 */
[----:B0-----:R-:W3:Y:S04]  /*17dc0*/  LDL.LU R21, [R1+0x3b58] ;  /* 0x003b580001157983 */ /* 0x001ee80000300800 */
[----:B------:R-:W2:Y:S04]  /*17dd0*/  LDL R4, [R1+0x11c4] ;  /* 0x0011c40001047983 */ /* 0x000ea80000100800 */
[----:B------:R-:W2:Y:S04]  /*17de0*/  LDL R5, [R1+0x11c8] ;  /* 0x0011c80001057983 */ /* 0x000ea80000100800 */
[----:B------:R-:W3:Y:S01]  /*17df0*/  LDL.LU R20, [R1+0x3b54] ;  /* 0x003b540001147983 */ /* 0x000ee20000300800 */
[----:B--2---:R-:W-:-:S04]  /*17e00*/  @!P0 LOP3.LUT R5, R5, R4, RZ, 0x3c, !PT ;  /* 0x0000000405058212 */ /* 0x004fc800078e3cff */
[C---:B------:R-:W-:Y:S02]  /*17e10*/  @!P0 LOP3.LUT R4, R5.reuse, R4, RZ, 0x3c, !PT ;  /* 0x0000000405048212 */ /* 0x040fe400078e3cff */
[----:B---3--:R-:W-:Y:S02]  /*17e20*/  PRMT R20, RZ, 0x7610, R20 ;  /* 0x00007610ff147816 */ /* 0x008fe40000000014 */
[----:B------:R-:W-:-:S05]  /*17e30*/  @!P0 LOP3.LUT R5, R5, R4, RZ, 0x3c, !PT ;  /* 0x0000000405058212 */ /* 0x000fca00078e3cff */
[----:B------:R-:W2:Y:S04]  /*17e40*/  @!P0 LDG.E.U16 R20, [R4.64] ;  /* 0x0000000604148981 */ /* 0x000ea8000c1e1500 */
[----:B------:R-:W-:Y:S04]  /*17e50*/  STS.U16 [R19+0x1300], R27 ;  /* 0x0013001b13007388 */ /* 0x000fe80000000400 */
[----:B--2---:R0:W-:Y:S04]  /*17e60*/  STL [R1+0x64], R20 ;  /* 0x0000641401007387 */ /* 0x0041e80000100800 */
[----:B0-----:R-:W2:Y:S04]  /*17e70*/  LDL.LU R20, [R1+0x3b50] ;  /* 0x003b500001147983 */ /* 0x001ea80000300800 */
[----:B------:R-:W3:Y:S04]  /*17e80*/  LDL R4, [R1+0x11a4] ;  /* 0x0011a40001047983 */ /* 0x000ee80000100800 */
[----:B------:R-:W3:Y:S04]  /*17e90*/  LDL R5, [R1+0x11a8] ;  /* 0x0011a80001057983 */ /* 0x000ee80000100800 */
[----:B------:R-:W2:Y:S01]  /*17ea0*/  LDL.LU R27, [R1+0x3b4c] ;  /* 0x003b4c00011b7983 */ /* 0x000ea20000300800 */
[----:B---3--:R-:W-:-:S04]  /*17eb0*/  @!P0 LOP3.LUT R5, R5, R4, RZ, 0x3c, !PT ;  /* 0x0000000405058212 */ /* 0x008fc800078e3cff */
[C---:B------:R-:W-:Y:S02]  /*17ec0*/  @!P0 LOP3.LUT R4, R5.reuse, R4, RZ, 0x3c, !PT ;  /* 0x0000000405048212 */ /* 0x040fe400078e3cff */
[----:B--2---:R-:W-:Y:S02]  /*17ed0*/  PRMT R27, RZ, 0x7610, R27 ;  /* 0x00007610ff1b7816 */ /* 0x004fe4000000001b */
        /* <DEDUP_REMOVED lines=13> */
[----:B--2---:R0:W-:Y:S04]  /*17fb0*/  STL [R1+0x5c], R24 ;  /* 0x00005c1801007387 */ /* 0x0041e80000100800 */
[----:B0-----:R-:W2:Y:S04]  /*17fc0*/  LDL.LU R24, [R1+0x3b40] ;  /* 0x003b400001187983 */ /* 0x001ea80000300800 */
[----:B------:R-:W3:Y:S04]  /*17fd0*/  LDL.LU R4, [R1+0x24] ;  /* 0x0000240001047983 */ /* 0x000ee80000300800 */
[----:B------:R-:W2:Y:S01]  /*17fe0*/  LDL R5, [R1+0x1164] ;  /* 0x0011640001057983 */ /* 0x000ea20000100800 */
[----:B------:R-:W-:-:S03]  /*17ff0*/  PRMT R29, RZ, 0x7610, R29 ;  /* 0x00007610ff1d7816 */ /* 0x000fc6000000001d */
[----:B---3--:R4:W-:Y:S02]  /*18000*/  STS.U16 [R19+0x2300], R4 ;  /* 0x0023000413007388 */ /* 0x0089e40000000400 */
[----:B----4-:R-:W-:-:S05]  /*18010*/  @!P0 IMAD.MOV.U32 R4, RZ, RZ, R18 ;  /* 0x000000ffff048224 */ /* 0x010fca00078e0012 */
[----:B--2---:R0:W2:Y:S04]  /*18020*/  @!P0 LDG.E.U16 R29, [R4.64] ;  /* 0x00000006041d8981 */ /* 0x0040a8000c1e1500 */
[----:B0-----:R-:W3:Y:S04]  /*18030*/  LDL R4, [R1+0x1144] ;  /* 0x0011440001047983 */ /* 0x001ee80000100800 */
[----:B------:R-:W3:Y:S01]  /*18040*/  LDL R5, [R1+0x1148] ;  /* 0x0011480001057983 */ /* 0x000ee20000100800 */
[----:B------:R-:W-:Y:S02]  /*18050*/  PRMT R24, RZ, 0x7610, R24 ;  /* 0x00007610ff187816 */ /* 0x000fe40000000018 */
[----:B---3--:R-:W-:-:S04]  /*18060*/  @!P0 LOP3.LUT R5, R5, R4, RZ, 0x3c, !PT ;  /* 0x0000000405058212 */ /* 0x008fc800078e3cff */
[----:B------:R-:W-:-:S04]  /*18070*/  @!P0 LOP3.LUT R4, R5, R4, RZ, 0x3c, !PT ;  /* 0x0000000405048212 */ /* 0x000fc800078e3cff */
[----:B------:R-:W-:-:S05]  /*18080*/  @!P0 LOP3.LUT R5, R5, R4, RZ, 0x3c, !PT ;  /* 0x0000000405058212 */ /* 0x000fca00078e3cff */
[----:B------:R-:W3:Y:S04]  /*18090*/  @!P0 LDG.E.U16 R24, [R4.64] ;  /* 0x0000000604188981 */ /* 0x000ee8000c1e1500 */
[----:B--2---:R-:W-:Y:S04]  /*180a0*/  STL [R1+0x3aa0], R29 ;  /* 0x003aa01d01007387 */ /* 0x004fe80000100800 */
[----:B------:R0:W-:Y:S04]  /*180b0*/  STS.U16 [R19+0x3200], R28 ;  /* 0x0032001c13007388 */ /* 0x0001e80000000400 */
[----:B------:R-:W2:Y:S04]  /*180c0*/  LDL R18, [R1+0x14c0] ;  /* 0x0014c00001127983 */ /* 0x000ea80000100800 */
        /* <DEDUP_REMOVED lines=12> */
[----:B--2---:R0:W-:Y:S04]  /*18190*/  STL [R1+0x50], R26 ;  /* 0x0000501a01007387 */ /* 0x0041e80000100800 */
[----:B0-----:R-:W2:Y:S04]  /*181a0*/  LDL.LU R26, [R1+0x3b34] ;  /* 0x003b3400011a7983 */ /* 0x001ea80000300800 */
[----:B------:R-:W3:Y:S04]  /*181b0*/  LDL R4, [R1+0xcfc] ;  /* 0x000cfc0001047983 */ /* 0x000ee80000100800 */
[----:B------:R-:W3:Y:S04]  /*181c0*/  LDL R5, [R1+0x1108] ;  /* 0x0011080001057983 */ /* 0x000ee80000100800 */
[----:B--2---:R0:W-:Y:S04]  /*181d0*/  STS.U16 [R19+0x4200], R26 ;  /* 0x0042001a13007388 */ /* 0x0041e80000000400 */
[----:B0-----:R-:W2:Y:S01]  /*181e0*/  LDL.LU R26, [R1+0x3b30] ;  /* 0x003b3000011a7983 */ /* 0x001ea20000300800 */
[----:B---3--:R-:W-:-:S04]  /*181f0*/  @!P0 LOP3.LUT R5, R5, R4, RZ, 0x3c, !PT ;  /* 0x0000000405058212 */ /* 0x008fc800078e3cff */
[----:B------:R-:W-:-:S04]  /*18200*/  @!P0 LOP3.LUT R4, R5, R4, RZ, 0x3c, !PT ;  /* 0x0000000405048212 */ /* 0x000fc800078e3cff */
[----:B------:R-:W-:Y:S02]  /*18210*/  @!P0 LOP3.LUT R5, R5, R4, RZ, 0x3c, !PT ;  /* 0x0000000405058212 */ /* 0x000fe400078e3cff */
[----:B--2---:R-:W-:-:S06]  /*18220*/  PRMT R26, RZ, 0x7610, R26 ;  /* 0x00007610ff1a7816 */ /* 0x004fcc000000001a */
[----:B------:R-:W2:Y:S04]  /*18230*/  @!P0 LDG.E.U16 R26, [R4.64] ;  /* 0x00000006041a8981 */ /* 0x000ea8000c1e1500 */
[----:B--2---:R0:W-:Y:S04]  /*18240*/  STL [R1+0x4c], R26 ;  /* 0x00004c1a01007387 */ /* 0x0041e80000100800 */
[----:B0-----:R-:W2:Y:S04]  /*18250*/  LDL.LU R26, [R1+0x3b2c] ;  /* 0x003b2c00011a7983 */ /* 0x001ea80000300800 */
[----:B------:R-:W3:Y:S04]  /*18260*/  LDL R4, [R1+0x10f8] ;  /* 0x0010f80001047983 */ /* 0x000ee80000100800 */
[----:B------:R-:W3:Y:S01]  /*18270*/  LDL R5, [R1+0x14d4] ;  /* 0x0014d40001057983 */ /* 0x000ee20000100800 */
[----:B------:R-:W-:-:S02]  /*18280*/  PRMT R29, RZ, 0x7610, R29 ;  /* 0x00007610ff1d7816 */ /* 0x000fc4000000001d */
[----:B------:R-:W-:Y:S01]  /*18290*/  PRMT R27, RZ, 0x7610, R27 ;  /* 0x00007610ff1b7816 */ /* 0x000fe2000000001b */
[----:B------:R0:W-:Y:S04]  /*182a0*/  STS.U16 [R19+0x4300], R24 ;  /* 0x0043001813007388 */ /* 0x0001e80000000400 */
[----:B0-----:R-:W2:Y:S01]  /*182b0*/  LDL.LU R24, [R1+0x3b28] ;  /* 0x003b280001187983 */ /* 0x001ea20000300800 */
[----:B---3--:R-:W-:-:S04]  /*182c0*/  @!P0 LOP3.LUT R5, R5, R4, RZ, 0x3c, !PT ;  /* 0x0000000405058212 */ /* 0x008fc800078e3cff */
[----:B------:R-:W-:-:S04]  /*182d0*/  @!P0 LOP3.LUT R4, R5, R4, RZ, 0x3c, !PT ;  /* 0x0000000405048212 */ /* 0x000fc800078e3cff */
[----:B------:R-:W-:-:S05]  /*182e0*/  @!P0 LOP3.LUT R5, R5, R4, RZ, 0x3c, !PT ;  /* 0x0000000405058212 */ /* 0x000fca00078e3cff */
[----:B------:R0:W3:Y:S02]  /*182f0*/  @!P0 LDG.E.U16 R29, [R4.64] ;  /* 0x00000006041d8981 */ /* 0x0000e4000c1e1500 */
[----:B0-----:R-:W-:Y:S02]  /*18300*/  @!P0 IMAD.MOV.U32 R4, RZ, RZ, R18 ;  /* 0x000000ffff048224 */ /* 0x001fe400078e0012 */
[----:B----4-:R-:W-:Y:S01]  /*18310*/  @!P0 IMAD.MOV.U32 R5, RZ, RZ, R28 ;  /* 0x000000ffff058224 */ /* 0x010fe200078e001c */
[----:B------:R-:W4:Y:S04]  /*18320*/  LDL R18, [R1+0x1460] ;  /* 0x0014600001127983 */ /* 0x000f280000100800 */
[----:B------:R-:W4:Y:S04]  /*18330*/  LDL.LU R28, [R1+0x5c0] ;  /* 0x0005c000011c7983 */ /* 0x000f280000300800 */
[----:B------:R0:W4:Y:S04]  /*18340*/  @!P0 LDG.E.U16 R27, [R4.64] ;  /* 0x00000006041b8981 */ /* 0x000128000c1e1500 */
[----:B0-----:R-:W4:Y:S04]  /*18350*/  LDL R4, [R1+0x149c] ;  /* 0x00149c0001047983 */ /* 0x001f280000100800 */
[----:B------:R-:W4:Y:S01]  /*18360*/  LDL R5, [R1+0x14a0] ;  /* 0x0014a00001057983 */ /* 0x000f220000100800 */
[----:B--2---:R-:W-:-:S03]  /*18370*/  PRMT R26, RZ, 0x7610, R26 ;  /* 0x00007610ff1a7816 */ /* 0x004fc6000000001a */
[----:B---3--:R0:W-:Y:S04]  /*18380*/  STL [R1+0x48], R29 ;  /* 0x0000481d01007387 */ /* 0x0081e80000100800 */
[----:B0-----:R-:W2:Y:S04]  /*18390*/  LDL R29, [R1+0x1440] ;  /* 0x00144000011d7983 */ /* 0x001ea80000100800 */
[----:B----4-:R0:W-:Y:S04]  /*183a0*/  STL [R1+0x44], R27 ;  /* 0x0000441b01007387 */ /* 0x0101e80000100800 */
[----:B0-----:R-:W3:Y:S01]  /*183b0*/  LDL.LU R27, [R1+0x5c4] ;  /* 0x0005c400011b7983 */ /* 0x001ee20000300800 */
[----:B------:R-:W-:-:S04]  /*183c0*/  @!P0 LOP3.LUT R5, R5, R4, RZ, 0x3c, !PT ;  /* 0x0000000405058212 */ /* 0x000fc800078e3cff */
[----:B------:R-:W-:-:S04]  /*183d0*/  @!P0 LOP3.LUT R4, R5, R4, RZ, 0x3c, !PT ;  /* 0x0000000405048212 */ /* 0x000fc800078e3cff */
[----:B------:R-:W-:-:S05]  /*183e0*/  @!P0 LOP3.LUT R5, R5, R4, RZ, 0x3c, !PT ;  /* 0x0000000405058212 */ /* 0x000fca00078e3cff */
[----:B------:R0:W4:Y:S04]  /*183f0*/  @!P0 LDG.E.U16 R26, [R4.64] ;  /* 0x00000006041a8981 */ /* 0x000128000c1e1500 */
[----:B0-----:R-:W2:Y:S04]  /*18400*/  LDL R4, [R1+0x147c] ;  /* 0x00147c0001047983 */ /* 0x001ea80000100800 */
[----:B------:R-:W2:Y:S01]  /*18410*/  LDL R5, [R1+0x1480] ;  /* 0x0014800001057983 */ /* 0x000ea20000100800 */
[----:B------:R-:W-:-:S03]  /*18420*/  PRMT R24, RZ, 0x7610, R24 ;  /* 0x00007610ff187816 */ /* 0x000fc60000000018 */
[----:B----4-:R0:W-:Y:S04]  /*18430*/  STL [R1+0x40], R26 ;  /* 0x0000401a01007387 */ /* 0x0101e80000100800 */
[----:B0-----:R-:W4:Y:S01]  /*18440*/  LDL.LU R26, [R1+0x4d4] ;  /* 0x0004d400011a7983 */ /* 0x001f220000300800 */
[----:B--2---:R-:W-:-:S04]  /*18450*/  @!P0 LOP3.LUT R5, R5, R4, RZ, 0x3c, !PT ;  /* 0x0000000405058212 */ /* 0x004fc800078e3cff */
[----:B------:R-:W-:-:S04]  /*18460*/  @!P0 LOP3.LUT R4, R5, R4, RZ, 0x3c, !PT ;  /* 0x0000000405048212 */ /* 0x000fc800078e3cff */
[----:B------:R-:W-:-:S05]  /*18470*/  @!P0 LOP3.LUT R5, R5, R4, RZ, 0x3c, !PT ;  /* 0x0000000405058212 */ /* 0x000fca00078e3cff */
[----:B------:R0:W2:Y:S04]  /*18480*/  @!P0 LDG.E.U16 R24, [R4.64] ;  /* 0x0000000604188981 */ /* 0x0000a8000c1e1500 */
[----:B0-----:R-:W2:Y:S01]  /*18490*/  LDL R5, [R1+0x145c] ;  /* 0x00145c0001057983 */ /* 0x001ea20000100800 */
[----:B------:R-:W-:Y:S01]  /*184a0*/  PRMT R10, RZ, 0x7610, R10 ;  /* 0x00007610ff0a7816 */ /* 0x000fe2000000000a */
[----:B------:R-:W-:-:S05]  /*184b0*/  @!P0 IMAD.MOV.U32 R4, RZ, RZ, R18 ;  /* 0x000000ffff048224 */ /* 0x000fca00078e0012 */
[----:B--2---:R-:W2:Y:S04]  /*184c0*/  @!P0 LDG.E.U16 R10, [R4.64] ;  /* 0x00000006040a8981 */ /* 0x004ea8000c1e1500 */
[----:B------:R0:W-:Y:S04]  /*184d0*/  STL [R1+0x3c], R24 ;  /* 0x00003c1801007387 */ /* 0x0001e80000100800 */
[----:B0-----:R-:W3:Y:S04]  /*184e0*/  LDL.LU R24, [R1+0x4dc] ;  /* 0x0004dc0001187983 */ /* 0x001ee80000300800 */
[----:B------:R-:W3:Y:S04]  /*184f0*/  LDL.LU R18, [R1+0x430] ;  /* 0x0004300001127983 */ /* 0x000ee80000300800 */
[----:B--2---:R0:W-:Y:S04]  /*18500*/  STL [R1+0x38], R10 ;  /* 0x0000380a01007387 */ /* 0x0041e80000100800 */
[----:B0-----:R-:W2:Y:S04]  /*18510*/  LDL.LU R10, [R1+0x3b24] ;  /* 0x003b2400010a7983 */ /* 0x001ea80000300800 */
[----:B------:R-:W2:Y:S01]  /*18520*/  LDL R5, [R1+0x143c] ;  /* 0x00143c0001057983 */ /* 0x000ea20000100800 */
[----:B------:R-:W-:Y:S01]  /*18530*/  PRMT R11, RZ, 0x7610, R11 ;  /* 0x00007610ff0b7816 */ /* 0x000fe2000000000b */
[----:B------:R-:W-:-:S02]  /*18540*/  @!P0 IMAD.MOV.U32 R4, RZ, RZ, R29 ;  /* 0x000000ffff048224 */ /* 0x000fc400078e001d */
[----:B------:R-:W3:Y:S04]  /*18550*/  LDL.LU R29, [R1+0x438] ;  /* 0x00043800011d7983 */ /* 0x000ee80000300800 */
[----:B--2---:R-:W2:Y:S04]  /*18560*/  @!P0 LDG.E.U16 R11, [R4.64] ;  /* 0x00000006040b8981 */ /* 0x004ea8000c1e1500 */
[----:B------:R-:W-:Y:S04]  /*18570*/  STS.U16 [R19+0x5200], R20 ;  /* 0x0052001413007388 */ /* 0x000fe80000000400 */
[----:B--2---:R0:W-:Y:S04]  /*18580*/  STL [R1+0x34], R11 ;  /* 0x0000340b01007387 */ /* 0x0041e80000100800 */
[----:B0-----:R-:W2:Y:S04]  /*18590*/  LDL.LU R11, [R1+0x3b20] ;  /* 0x003b2000010b7983 */ /* 0x001ea80000300800 */
[----:B------:R-:W3:Y:S04]  /*185a0*/  LDL R4, [R1+0x141c] ;  /* 0x00141c0001047983 */ /* 0x000ee80000100800 */
[----:B------:R-:W3:Y:S04]  /*185b0*/  LDL R5, [R1+0x1420] ;  /* 0x0014200001057983 */ /* 0x000ee80000100800 */
[----:B------:R-:W-:Y:S04]  /*185c0*/  STS.U16 [R19+0x5300], R21 ;  /* 0x0053001513007388 */ /* 0x000fe80000000400 */
[----:B------:R-:W-:Y:S04]  /*185d0*/  STS.U16 [R19+0x6200], R14 ;  /* 0x0062000e13007388 */ /* 0x000fe80000000400 */
[----:B------:R-:W-:Y:S04]  /*185e0*/  STS.U16 [R19+0x6300], R15 ;  /* 0x0063000f13007388 */ /* 0x000fe80000000400 */
[----:B------:R-:W-:Y:S04]  /*185f0*/  STS.U16 [R19+0x7200], R10 ;  /* 0x0072000a13007388 */ /* 0x000fe80000000400 */
[----:B--2---:R0:W-:Y:S04]  /*18600*/  STS.U16 [R19+0x7300], R11 ;  /* 0x0073000b13007388 */ /* 0x0041e80000000400 */
[----:B0-----:R-:W2:Y:S01]  /*18610*/  LDL.LU R19, [R1+0x3b1c] ;  /* 0x003b1c0001137983 */ /* 0x001ea20000300800 */
[----:B---3--:R-:W-:-:S04]  /*18620*/  @!P0 LOP3.LUT R5, R5, R4, RZ, 0x3c, !PT ;  /* 0x0000000405058212 */ /* 0x008fc800078e3cff */
[----:B------:R-:W-:-:S04]  /*18630*/  @!P0 LOP3.LUT R4, R5, R4, RZ, 0x3c, !PT ;  /* 0x0000000405048212 */ /* 0x000fc800078e3cff */
[----:B------:R-:W-:Y:S02]  /*18640*/  @!P0 LOP3.LUT R5, R5, R4, RZ, 0x3c, !PT ;  /* 0x0000000405058212 */ /* 0x000fe400078e3cff */
[----:B--2---:R-:W-:-:S06]  /*18650*/  PRMT R19, RZ, 0x7610, R19 ;  /* 0x00007610ff137816 */ /* 0x004fcc0000000013 */
[----:B------:R-:W2:Y:S01]  /*18660*/  @!P0 LDG.E.U16 R19, [R4.64] ;  /* 0x0000000604138981 */ /* 0x000ea2000c1e1500 */
[----:B------:R-:W-:-:S05]  /*18670*/  LOP3.LUT R25, R25, 0x7f, RZ, 0xc0, !PT ;  /* 0x0000007f19197812 */ /* 0x000fca00078ec0ff */
[----:B------:R-:W-:-:S05]  /*18680*/  IMAD.SHL.U32 R25, R25, 0x2, RZ ;  /* 0x0000000219197824 */ /* 0x000fca00078e00ff */
[----:B------:R-:W-:-:S05]  /*18690*/  LOP3.LUT R25, R25, 0x20, RZ, 0x3c, !PT ;  /* 0x0000002019197812 */ /* 0x000fca00078e3cff */
        /* <DEDUP_REMOVED lines=22> */
[----:B----4-:R-:W-:Y:S04]  /*18800*/  STS.U16 [R25+0x1400], R26 ;  /* 0x0014001a19007388 */ /* 0x010fe80000000400 */
[----:B--2---:R0:W-:Y:S04]  /*18810*/  STL [R1+0x28], R27 ;  /* 0x0000281b01007387 */ /* 0x0041e80000100800 */
[----:B0-----:R-:W2:Y:S04]  /*18820*/  LDL.LU R27, [R1+0x3b08] ;  /* 0x003b0800011b7983 */ /* 0x001ea80000300800 */
[----:B------:R-:W3:Y:S04]  /*18830*/  LDL R4, [R1+0x13bc] ;  /* 0x0013bc0001047983 */ /* 0x000ee80000100800 */
[----:B------:R-:W3:Y:S04]  /*18840*/  LDL R5, [R1+0x13c0] ;  /* 0x0013c00001057983 */ /* 0x000ee80000100800 */
[----:B------:R-:W4:Y:S01]  /*18850*/  LDL.LU R26, [R1+0x3b04] ;  /* 0x003b0400011a7983 */ /* 0x000f220000300800 */
[----:B---3--:R-:W-:-:S04]  /*18860*/  @!P0 LOP3.LUT R5, R5, R4, RZ, 0x3c, !PT ;  /* 0x0000000405058212 */ /* 0x008fc800078e3cff */
[C---:B------:R-:W-:Y:S02]  /*18870*/  @!P0 LOP3.LUT R4, R5.reuse, R4, RZ, 0x3c, !PT ;  /* 0x0000000405048212 */ /* 0x040fe400078e3cff */
[----:B----4-:R-:W-:Y:S02]  /*18880*/  PRMT R26, RZ, 0x7610, R26 ;  /* 0x00007610ff1a7816 */ /* 0x010fe4000000001a */
[----:B------:R-:W-:-:S05]  /*18890*/  @!P0 LOP3.LUT R5, R5, R4, RZ, 0x3c, !PT ;  /* 0x0000000405058212 */ /* 0x000fca00078e3cff */
[----:B------:R-:W3:Y:S04]  /*188a0*/  @!P0 LDG.E.U16 R26, [R4.64] ;  /* 0x00000006041a8981 */ /* 0x000ee8000c1e1500 */
[----:B------:R-:W-:Y:S04]  /*188b0*/  STS.U16 [R25+0x1500], R24 ;  /* 0x0015001819007388 */ /* 0x000fe80000000400 */
[----:B---3--:R0:W-:Y:S04]  /*188c0*/  STL [R1+0x24], R26 ;  /* 0x0000241a01007387 */ /* 0x0081e80000100800 */
[----:B0-----:R-:W3:Y:S04]  /*188d0*/  LDL.LU R26, [R1+0x3b00] ;  /* 0x003b0000011a7983 */ /* 0x001ee80000300800 */
[----:B------:R-:W4:Y:S04]  /*188e0*/  LDL R4, [R1+0x139c] ;  /* 0x00139c0001047983 */ /* 0x000f280000100800 */
[----:B------:R-:W4:Y:S04]  /*188f0*/  LDL R5, [R1+0x13a0] ;  /* 0x0013a00001057983 */ /* 0x000f280000100800 */
[----:B------:R-:W2:Y:S01]  /*18900*/  LDL.LU R24, [R1+0x3afc] ;  /* 0x003afc0001187983 */ /* 0x000ea20000300800 */
[----:B----4-:R-:W-:-:S04]  /*18910*/  @!P0 LOP3.LUT R5, R5, R4, RZ, 0x3c, !PT ;  /* 0x0000000405058212 */ /* 0x010fc800078e3cff */
[C---:B------:R-:W-:Y:S02]  /*18920*/  @!P0 LOP3.LUT R4, R5.reuse, R4, RZ, 0x3c, !PT ;  /* 0x0000000405048212 */ /* 0x040fe400078e3cff */
[----:B--2---:R-:W-:Y:S02]  /*18930*/  PRMT R24, RZ, 0x7610, R24 ;  /* 0x00007610ff187816 */ /* 0x004fe40000000018 */
        /* <DEDUP_REMOVED lines=11> */
[----:B------:R0:W-:Y:S04]  /*189f0*/  STS.U16 [R25+0x2400], R18 ;  /* 0x0024001219007388 */ /* 0x0001e80000000400 */
[----:B0-----:R-:W4:Y:S04]  /*18a00*/  LDL R18, [R1+0x1320] ;  /* 0x0013200001127983 */ /* 0x001f280000100800 */
[----:B--2---:R0:W-:Y:S04]  /*18a10*/  STL [R1+0x1c], R24 ;  /* 0x00001c1801007387 */ /* 0x0041e80000100800 */
[----:B0-----:R-:W2:Y:S04]  /*18a20*/  LDL.LU R24, [R1+0x3af4] ;  /* 0x003af40001187983 */ /* 0x001ea80000300800 */
[----:B------:R-:W3:Y:S04]  /*18a30*/  LDL R4, [R1+0x135c] ;  /* 0x00135c0001047983 */ /* 0x000ee80000100800 */
[----:B------:R-:W3:Y:S01]  /*18a40*/  LDL R5, [R1+0x1360] ;  /* 0x0013600001057983 */ /* 0x000ee20000100800 */
[----:B--2---:R-:W-:-:S02]  /*18a50*/  PRMT R24, RZ, 0x7610, R24 ;  /* 0x00007610ff187816 */ /* 0x004fc40000000018 */
[----:B---3--:R-:W-:-:S04]  /*18a60*/  @!P0 LOP3.LUT R5, R5, R4, RZ, 0x3c, !PT ;  /* 0x0000000405058212 */ /* 0x008fc800078e3cff */
[----:B------:R-:W-:-:S04]  /*18a70*/  @!P0 LOP3.LUT R4, R5, R4, RZ, 0x3c, !PT ;  /* 0x0000000405048212 */ /* 0x000fc800078e3cff */
[----:B------:R-:W-:-:S05]  /*18a80*/  @!P0 LOP3.LUT R5, R5, R4, RZ, 0x3c, !PT ;  /* 0x0000000405058212 */ /* 0x000fca00078e3cff */
[----:B------:R-:W2:Y:S04]  /*18a90*/  @!P0 LDG.E.U16 R24, [R4.64] ;  /* 0x0000000604188981 */ /* 0x000ea8000c1e1500 */
[----:B------:R0:W-:Y:S04]  /*18aa0*/  STS.U16 [R25+0x2500], R29 ;  /* 0x0025001d19007388 */ /* 0x0001e80000000400 */
[----:B0-----:R-:W3:Y:S04]  /*18ab0*/  LDL R29, [R1+0x1300] ;  /* 0x00130000011d7983 */ /* 0x001ee80000100800 */
[----:B--2---:R0:W-:Y:S04]  /*18ac0*/  STL [R1+0x18], R24 ;  /* 0x0000181801007387 */ /* 0x0041e80000100800 */
[----:B0-----:R-:W2:Y:S04]  /*18ad0*/  LDL.LU R24, [R1+0x3af0] ;  /* 0x003af00001187983 */ /* 0x001ea80000300800 */
[----:B------:R-:W2:Y:S04]  /*18ae0*/  LDL R4, [R1+0x133c] ;  /* 0x00133c0001047983 */ /* 0x000ea80000100800 */
[----:B------:R-:W2:Y:S01]  /*18af0*/  LDL R5, [R1+0x1340] ;  /* 0x0013400001057983 */ /* 0x000ea20000100800 */
[----:B------:R-:W-:-:S02]  /*18b00*/  PRMT R0, RZ, 0x7610, R0 ;  /* 0x00007610ff007816 */ /* 0x000fc40000000000 */
[----:B--2---:R-:W-:-:S04]  /*18b10*/  @!P0 LOP3.LUT R5, R5, R4, RZ, 0x3c, !PT ;  /* 0x0000000405058212 */ /* 0x004fc800078e3cff */
[----:B------:R-:W-:-:S04]  /*18b20*/  @!P0 LOP3.LUT R4, R5, R4, RZ, 0x3c, !PT ;  /* 0x0000000405048212 */ /* 0x000fc800078e3cff */
[----:B------:R-:W-:-:S05]  /*18b30*/  @!P0 LOP3.LUT R5, R5, R4, RZ, 0x3c, !PT ;  /* 0x0000000405058212 */ /* 0x000fca00078e3cff */
[----:B------:R0:W2:Y:S04]  /*18b40*/  @!P0 LDG.E.U16 R0, [R4.64] ;  /* 0x0000000604008981 */ /* 0x0000a8000c1e1500 */
[----:B0-----:R-:W0:Y:S04]  /*18b50*/  S2R R5, SR_TID.X ;  /* 0x0000000000057919 */ /* 0x001e280000002100 */
[----:B------:R1:W-:Y:S04]  /*18b60*/  STS.U16 [R25+0x3400], R24 ;  /* 0x0034001819007388 */ /* 0x0003e80000000400 */
[----:B-1----:R-:W3:Y:S04]  /*18b70*/  LDL.LU R25, [R1+0x3aec] ;  /* 0x003aec0001197983 */ /* 0x002ee80000300800 */
[----:B------:R-:W3:Y:S01]  /*18b80*/  LDL.LU R24, [R1+0x3ae8] ;  /* 0x003ae80001187983 */ /* 0x000ee20000300800 */
[----:B0-----:R-:W-:-:S03]  /*18b90*/  LOP3.LUT R4, R5, 0x7f, RZ, 0xc0, !PT ;  /* 0x0000007f05047812 */ /* 0x001fc600078ec0ff */
[----:B------:R-:W3:Y:S04]  /*18ba0*/  LDL R5, [R1+0x131c] ;  /* 0x00131c0001057983 */ /* 0x000ee80000100800 */
[----:B--2---:R0:W-:Y:S02]  /*18bb0*/  STL [R1+0x3a6c], R0 ;  /* 0x003a6c0001007387 */ /* 0x0041e40000100800 */
[----:B0-----:R-:W-:Y:S02]  /*18bc0*/  IMAD.SHL.U32 R0, R4, 0x2, RZ ;  /* 0x0000000204007824 */ /* 0x001fe400078e00ff */
[----:B----4-:R-:W-:-:S03]  /*18bd0*/  @!P0 IMAD.MOV.U32 R4, RZ, RZ, R18 ;  /* 0x000000ffff048224 */ /* 0x010fc600078e0012 */
[----:B------:R-:W-:-:S05]  /*18be0*/  LOP3.LUT R0, R0, 0x20, RZ, 0x3c, !PT ;  /* 0x0000002000007812 */ /* 0x000fca00078e3cff */
[----:B------:R0:W-:Y:S01]  /*18bf0*/  STS.U16 [R0+0x3500], R26 ;  /* 0x0035001a00007388 */ /* 0x0001e20000000400 */
[----:B---3--:R-:W-:-:S03]  /*18c00*/  PRMT R24, RZ, 0x7610, R24 ;  /* 0x00007610ff187816 */ /* 0x008fc60000000018 */
[----:B0-----:R-:W2:Y:S04]  /*18c10*/  LDL.LU R26, [R1+0x3ae4] ;  /* 0x003ae400011a7983 */ /* 0x001ea80000300800 */
[----:B------:R-:W3:Y:S04]  /*18c20*/  LDL.LU R18, [R1+0x380] ;  /* 0x0003800001127983 */ /* 0x000ee80000300800 */
[----:B------:R0:W4:Y:S04]  /*18c30*/  @!P0 LDG.E.U16 R24, [R4.64] ;  /* 0x0000000604188981 */ /* 0x000128000c1e1500 */
[----:B0-----:R-:W2:Y:S01]  /*18c40*/  LDL R5, [R1+0x12fc] ;  /* 0x0012fc0001057983 */ /* 0x001ea20000100800 */
[----:B------:R-:W-:Y:S01]  /*18c50*/  PRMT R25, RZ, 0x7610, R25 ;  /* 0x00007610ff197816 */ /* 0x000fe20000000019 */
[----:B------:R-:W-:-:S02]  /*18c60*/  @!P0 IMAD.MOV.U32 R4, RZ, RZ, R29 ;  /* 0x000000ffff048224 */ /* 0x000fc400078e001d */
[----:B------:R0:W-:Y:S04]  /*18c70*/  STS.U16 [R0+0x4400], R27 ;  /* 0x0044001b00007388 */ /* 0x0001e80000000400 */
[----:B--2---:R1:W2:Y:S04]  /*18c80*/  @!P0 LDG.E.U16 R25, [R4.64] ;  /* 0x0000000604198981 */ /* 0x0042a8000c1e1500 */
[----:B----4-:R4:W-:Y:S04]  /*18c90*/  STL [R1+0x3a70], R24 ;  /* 0x003a701801007387 */ /* 0x0109e80000100800 */
[----:B0-----:R-:W3:Y:S04]  /*18ca0*/  LDL.LU R27, [R1+0x3ae0] ;  /* 0x003ae000011b7983 */ /* 0x001ee80000300800 */
[----:B-1----:R-:W3:Y:S04]  /*18cb0*/  LDL R4, [R1+0x12dc] ;  /* 0x0012dc0001047983 */ /* 0x002ee80000100800 */
[----:B------:R-:W3:Y:S04]  /*18cc0*/  LDL R5, [R1+0x12e0] ;  /* 0x0012e00001057983 */ /* 0x000ee80000100800 */
[----:B------:R-:W3:Y:S04]  /*18cd0*/  LDL R0, [R1+0x12c0] ;  /* 0x0012c00001007983 */ /* 0x000ee80000100800 */
[----:B------:R-:W3:Y:S04]  /*18ce0*/  LDL R29, [R1+0x129c] ;  /* 0x00129c00011d7983 */ /* 0x000ee80000100800 */
[----:B----4-:R-:W4:Y:S01]  /*18cf0*/  LDL R24, [R1+0x12a0] ;  /* 0x0012a00001187983 */ /* 0x010f220000100800 */
[----:B------:R-:W-:-:S03]  /*18d00*/  PRMT R26, RZ, 0x7610, R26 ;  /* 0x00007610ff1a7816 */ /* 0x000fc6000000001a */
[----:B--2---:R0:W-:Y:S04]  /*18d10*/  STL [R1+0x3a74], R25 ;  /* 0x003a741901007387 */ /* 0x0041e80000100800 */
[----:B0-----:R-:W0:Y:S01]  /*18d20*/  S2R R25, SR_TID.X ;  /* 0x0000000000197919 */ /* 0x001e220000002100 */
[----:B---3--:R-:W-:-:S04]  /*18d30*/  @!P0 LOP3.LUT R5, R5, R4, RZ, 0x3c, !PT ;  /* 0x0000000405058212 */ /* 0x008fc800078e3cff */
[----:B------:R-:W-:Y:S02]  /*18d40*/  @!P0 LOP3.LUT R4, R5, R4, RZ, 0x3c, !PT ;  /* 0x0000000405048212 */ /* 0x000fe400078e3cff */
[----:B0-----:R-:W-:-:S05]  /*18d50*/  LOP3.LUT R25, R25, 0x7f, RZ, 0xc0, !PT ;  /* 0x0000007f19197812 */ /* 0x001fca00078ec0ff */
[----:B------:R-:W-:Y:S01]  /*18d60*/  IMAD.SHL.U32 R25, R25, 0x2, RZ ;  /* 0x0000000219197824 */ /* 0x000fe200078e00ff */
[----:B------:R-:W-:-:S04]  /*18d70*/  @!P0 LOP3.LUT R5, R5, R4, RZ, 0x3c, !PT ;  /* 0x0000000405058212 */ /* 0x000fc800078e3cff */
[----:B------:R-:W-:Y:S01]  /*18d80*/  LOP3.LUT R25, R25, 0x20, RZ, 0x3c, !PT ;  /* 0x0000002019197812 */ /* 0x000fe200078e3cff */
[----:B------:R0:W2:Y:S04]  /*18d90*/  @!P0 LDG.E.U16 R26, [R4.64] ;  /* 0x00000006041a8981 */ /* 0x0000a8000c1e1500 */
[----:B------:R1:W-:Y:S04]  /*18da0*/  STS.U16 [R25+0x4500], R28 ;  /* 0x0045001c19007388 */ /* 0x0003e80000000400 */
[----:B-1----:R-:W3:Y:S04]  /*18db0*/  LDL.LU R28, [R1+0x3adc] ;  /* 0x003adc00011c7983 */ /* 0x002ee80000300800 */
[----:B0-----:R-:W3:Y:S04]  /*18dc0*/  LDL.LU R4, [R1+0x3b0] ;  /* 0x0003b00001047983 */ /* 0x001ee80000300800 */
[----:B------:R-:W4:Y:S01]  /*18dd0*/  LDL R5, [R1+0x12bc] ;  /* 0x0012bc0001057983 */ /* 0x000f220000100800 */
[----:B------:R-:W-:-:S03]  /*18de0*/  PRMT R27, RZ, 0x7610, R27 ;  /* 0x00007610ff1b7816 */ /* 0x000fc6000000001b */
[----:B--2---:R0:W-:Y:S04]  /*18df0*/  STL [R1+0x3a78], R26 ;  /* 0x003a781a01007387 */ /* 0x0041e80000100800 */
[----:B0-----:R-:W2:Y:S04]  /*18e00*/  LDL.LU R26, [R1+0x3b4] ;  /* 0x0003b400011a7983 */ /* 0x001ea80000300800 */
[----:B---3--:R0:W-:Y:S02]  /*18e10*/  STS.U16 [R25+0x5400], R4 ;  /* 0x0054000419007388 */ /* 0x0081e40000000400 */
[----:B0-----:R-:W-:Y:S01]  /*18e20*/  @!P0 IMAD.MOV.U32 R4, RZ, RZ, R0 ;  /* 0x000000ffff048224 */ /* 0x001fe200078e0000 */
[----:B------:R-:W-:Y:S01]  /*18e30*/  PRMT R28, RZ, 0x7610, R28 ;  /* 0x00007610ff1c7816 */ /* 0x000fe2000000001c */
[----:B------:R-:W3:Y:S04]  /*18e40*/  LDL R0, [R1+0x1260] ;  /* 0x0012600001007983 */ /* 0x000ee80000100800 */
[----:B----4-:R0:W4:Y:S02]  /*18e50*/  @!P0 LDG.E.U16 R27, [R4.64] ;  /* 0x00000006041b8981 */ /* 0x010124000c1e1500 */
[----:B0-----:R-:W-:-:S02]  /*18e60*/  @!P0 IMAD.MOV.U32 R4, RZ, RZ, R24 ;  /* 0x000000ffff048224 */ /* 0x001fc400078e0018 */
[----:B------:R-:W-:-:S05]  /*18e70*/  @!P0 IMAD.MOV.U32 R5, RZ, RZ, R29 ;  /* 0x000000ffff058224 */ /* 0x000fca00078e001d */
[----:B------:R0:W3:Y:S04]  /*18e80*/  @!P0 LDG.E.U16 R28, [R4.64] ;  /* 0x00000006041c8981 */ /* 0x0000e8000c1e1500 */
[----:B--2---:R1:W-:Y:S04]  /*18e90*/  STS.U16 [R25+0x5500], R26 ;  /* 0x0055001a19007388 */ /* 0x0043e80000000400 */
[----:B----4-:R2:W-:Y:S04]  /*18ea0*/  STL [R1+0x3a7c], R27 ;  /* 0x003a7c1b01007387 */ /* 0x0105e80000100800 */
[----:B-1----:R-:W4:Y:S04]  /*18eb0*/  LDL R26, [R1+0x123c] ;  /* 0x00123c00011a7983 */ /* 0x002f280000100800 */
[----:B------:R-:W4:Y:S04]  /*18ec0*/  LDL R24, [R1+0x1240] ;  /* 0x0012400001187983 */ /* 0x000f280000100800 */
[----:B--2---:R-:W2:Y:S04]  /*18ed0*/  LDL R27, [R1+0x125c] ;  /* 0x00125c00011b7983 */ /* 0x004ea80000100800 */
[----:B------:R-:W2:Y:S04]  /*18ee0*/  LDL.LU R29, [R1+0x5fc] ;  /* 0x0005fc00011d7983 */ /* 0x000ea80000300800 */
[----:B0-----:R-:W2:Y:S04]  /*18ef0*/  LDL R4, [R1+0x127c] ;  /* 0x00127c0001047983 */ /* 0x001ea80000100800 */
[----:B------:R-:W2:Y:S01]  /*18f00*/  LDL R5, [R1+0x1280] ;  /* 0x0012800001057983 */ /* 0x000ea20000100800 */
[----:B------:R-:W-:-:S03]  /*18f10*/  PRMT R23, RZ, 0x7610, R23 ;  /* 0x00007610ff177816 */ /* 0x000fc60000000017 */
[----:B---3--:R0:W-:Y:S04]  /*18f20*/  STL [R1+0x3a80], R28 ;  /* 0x003a801c01007387 */ /* 0x0081e80000100800 */
[----:B0-----:R-:W3:Y:S01]  /*18f30*/  LDL.LU R28, [R1+0x384] ;  /* 0x00038400011c7983 */ /* 0x001ee20000300800 */
[----:B--2---:R-:W-:-:S04]  /*18f40*/  @!P0 LOP3.LUT R5, R5, R4, RZ, 0x3c, !PT ;  /* 0x0000000405058212 */ /* 0x004fc800078e3cff */
[----:B------:R-:W-:-:S04]  /*18f50*/  @!P0 LOP3.LUT R4, R5, R4, RZ, 0x3c, !PT ;  /* 0x0000000405048212 */ /* 0x000fc800078e3cff */
[----:B------:R-:W-:-:S05]  /*18f60*/  @!P0 LOP3.LUT R5, R5, R4, RZ, 0x3c, !PT ;  /* 0x0000000405058212 */ /* 0x000fca00078e3cff */
[----:B------:R0:W2:Y:S04]  /*18f70*/  @!P0 LDG.E.U16 R23, [R4.64] ;  /* 0x0000000604178981 */ /* 0x0000a8000c1e1500 */
[----:B------:R1:W-:Y:S04]  /*18f80*/  STS.U16 [R25+0x6400], R18 ;  /* 0x0064001219007388 */ /* 0x0003e80000000400 */
[----:B---3--:R-:W-:Y:S01]  /*18f90*/  STS.U16 [R25+0x6500], R28 ;  /* 0x0065001c19007388 */ /* 0x008fe20000000400 */
[----:B0-----:R-:W-:-:S03]  /*18fa0*/  @!P0 IMAD.MOV.U32 R4, RZ, RZ, R0 ;  /* 0x000000ffff048224 */ /* 0x001fc600078e0000 */
[----:B-1----:R-:W3:Y:S04]  /*18fb0*/  LDL.LU R18, [R1+0x3ad8] ;  /* 0x003ad80001127983 */ /* 0x002ee80000300800 */
[----:B--2---:R0:W-:Y:S04]  /*18fc0*/  STL [R1+0x3a84], R23 ;  /* 0x003a841701007387 */ /* 0x0041e80000100800 */
[----:B0-----:R-:W2:Y:S04]  /*18fd0*/  LDL.LU R23, [R1+0x604] ;  /* 0x0006040001177983 */ /* 0x001ea80000300800 */
[----:B------:R-:W2:Y:S04]  /*18fe0*/  LDL R28, [R1+0x121c] ;  /* 0x00121c00011c7983 */ /* 0x000ea80000100800 */
[----:B------:R-:W3:Y:S01]  /*18ff0*/  LDL R0, [R1+0x1220] ;  /* 0x0012200001007983 */ /* 0x000ee20000100800 */
[----:B------:R-:W-:Y:S01]  /*19000*/  PRMT R22, RZ, 0x7610, R22 ;  /* 0x00007610ff167816 */ /* 0x000fe20000000016 */
[----:B------:R-:W-:Y:S01]  /*19010*/  @!P0 IMAD.MOV.U32 R5, RZ, RZ, R27 ;  /* 0x000000ffff058224 */ /* 0x000fe200078e001b */
[----:B------:R-:W-:-:S04]  /*19020*/  PRMT R21, RZ, 0x7610, R21 ;  /* 0x00007610ff157816 */ /* 0x000fc80000000015 */
[----:B------:R4:W3:Y:S01]  /*19030*/  @!P0 LDG.E.U16 R22, [R4.64] ;  /* 0x0000000604168981 */ /* 0x0008e2000c1e1500 */
[----:B------:R-:W-:Y:S01]  /*19040*/  PRMT R20, RZ, 0x7610, R20 ;  /* 0x00007610ff147816 */ /* 0x000fe20000000014 */
[----:B----4-:R-:W-:Y:S02]  /*19050*/  @!P0 IMAD.MOV.U32 R4, RZ, RZ, R24 ;  /* 0x000000ffff048224 */ /* 0x010fe400078e0018 */
[----:B------:R-:W-:-:S05]  /*19060*/  @!P0 IMAD.MOV.U32 R5, RZ, RZ, R26 ;  /* 0x000000ffff058224 */ /* 0x000fca00078e001a */
[----:B------:R2:W4:Y:S02]  /*19070*/  @!P0 LDG.E.U16 R21, [R4.64] ;  /* 0x0000000604158981 */ /* 0x000524000c1e1500 */
[----:B--2---:R-:W-:Y:S02]  /*19080*/  @!P0 IMAD.MOV.U32 R5, RZ, RZ, R28 ;  /* 0x000000ffff058224 */ /* 0x004fe400078e001c */
[----:B---3--:R-:W-:-:S05]  /*19090*/  @!P0 IMAD.MOV.U32 R4, RZ, RZ, R0 ;  /* 0x000000ffff048224 */ /* 0x008fca00078e0000 */
[----:B------:R-:W2:Y:S04]  /*190a0*/  @!P0 LDG.E.U16 R20, [R4.64] ;  /* 0x0000000604148981 */ /* 0x000ea8000c1e1500 */
[----:B------:R-:W0:Y:S04]  /*190b0*/  S2R R24, SR_TID.X ;  /* 0x0000000000187919 */ /* 0x000e280000002100 */
[----:B------:R1:W-:Y:S04]  /*190c0*/  STL [R1+0x3a88], R22 ;  /* 0x003a881601007387 */ /* 0x0003e80000100800 */
[----:B------:R-:W3:Y:S04]  /*190d0*/  LDL R26, [R1+0x11fc] ;  /* 0x0011fc00011a7983 */ /* 0x000ee80000100800 */
[----:B------:R-:W-:Y:S04]  /*190e0*/  STS.U16 [R25+0x7400], R18 ;  /* 0x0074001219007388 */ /* 0x000fe80000000400 */
[----:B-1----:R-:W3:Y:S04]  /*190f0*/  LDL R22, [R1+0x1200] ;  /* 0x0012000001167983 */ /* 0x002ee80000100800 */
[----:B----4-:R1:W-:Y:S01]  /*19100*/  STL [R1+0x3a8c], R21 ;  /* 0x003a8c1501007387 */ /* 0x0103e20000100800 */
[----:B0-----:R-:W-:-:S03]  /*19110*/  LOP3.LUT R24, R24, 0x7f, RZ, 0xc0, !PT ;  /* 0x0000007f18187812 */ /* 0x001fc600078ec0ff */
[----:B------:R0:W-:Y:S02]  /*19120*/  STS.U16 [R25+0x7500], R19 ;  /* 0x0075001319007388 */ /* 0x0001e40000000400 */
[----:B------:R-:W-:Y:S02]  /*19130*/  IMAD.SHL.U32 R27, R24, 0x2, RZ ;  /* 0x00000002181b7824 */ /* 0x000fe400078e00ff */
[----:B-1----:R-:W4:Y:S04]  /*19140*/  LDL.LU R21, [R1+0x5e0] ;  /* 0x0005e00001157983 */ /* 0x002f280000300800 */
[----:B0-----:R-:W4:Y:S04]  /*19150*/  LDL.LU R25, [R1+0x5e8] ;  /* 0x0005e80001197983 */ /* 0x001f280000300800 */
[----:B------:R-:W4:Y:S04]  /*19160*/  LDL R24, [R1+0x11e0] ;  /* 0x0011e00001187983 */ /* 0x000f280000100800 */
[----:B------:R-:W4:Y:S04]  /*19170*/  LDL.LU R28, [R1+0x5b8] ;  /* 0x0005b800011c7983 */ /* 0x000f280000300800 */
[----:B--2---:R0:W-:Y:S01]  /*19180*/  STL [R1+0x3a90], R20 ;  /* 0x003a901401007387 */ /* 0x0041e20000100800 */
[----:B------:R-:W-:-:S02]  /*19190*/  PRMT R19, RZ, 0x7610, R19 ;  /* 0x00007610ff137816 */ /* 0x000fc40000000013 */
[----:B------:R-:W-:Y:S01]  /*191a0*/  PRMT R18, RZ, 0x7610, R18 ;  /* 0x00007610ff127816 */ /* 0x000fe20000000012 */
[----:B------:R-:W2:Y:S01]  /*191b0*/  LDL R0, [R1+0x11c0] ;  /* 0x0011c00001007983 */ /* 0x000ea20000100800 */
[----:B0-----:R-:W2:Y:S01]  /*191c0*/  LDL R20, [R1+0x11dc] ;  /* 0x0011dc0001147983 */ /* 0x001ea20000100800 */
[----:B---3--:R-:W-:Y:S02]  /*191d0*/  @!P0 IMAD.MOV.U32 R5, RZ, RZ, R26 ;  /* 0x000000ffff058224 */ /* 0x008fe400078e001a */
[----:B------:R-:W-:-:S05]  /*191e0*/  @!P0 IMAD.MOV.U32 R4, RZ, RZ, R22 ;  /* 0x000000ffff048224 */ /* 0x000fca00078e0016 */
[----:B------:R4:W3:Y:S02]  /*191f0*/  @!P0 LDG.E.U16 R19, [R4.64] ;  /* 0x0000000604138981 */ /* 0x0008e4000c1e1500 */
[----:B----4-:R-:W-:Y:S02]  /*19200*/  @!P0 IMAD.MOV.U32 R4, RZ, RZ, R24 ;  /* 0x000000ffff048224 */ /* 0x010fe400078e0018 */
[----:B--2---:R-:W-:-:S05]  /*19210*/  @!P0 IMAD.MOV.U32 R5, RZ, RZ, R20 ;  /* 0x000000ffff058224 */ /* 0x004fca00078e0014 */
[----:B------:R0:W2:Y:S01]  /*19220*/  @!P0 LDG.E.U16 R18, [R4.64] ;  /* 0x0000000604128981 */ /* 0x0000a2000c1e1500 */
[----:B------:R-:W-:-:S05]  /*19230*/  LOP3.LUT R27, R27, 0x30, RZ, 0x3c, !PT ;  /* 0x000000301b1b7812 */ /* 0x000fca00078e3cff */
[----:B------:R1:W-:Y:S01]  /*19240*/  STS.U16 [R27+0x600], R29 ;  /* 0x0006001d1b007388 */ /* 0x0003e20000000400 */
[----:B------:R4:W-:Y:S03]  /*19250*/  STS.U16 [R27+0x700], R23 ;  /* 0x000700171b007388 */ /* 0x0009e60000000400 */
[----:B-1----:R-:W2:Y:S01]  /*19260*/  LDL R29, [R1+0x11bc] ;  /* 0x0011bc00011d7983 */ /* 0x002ea20000100800 */
[----:B------:R-:W2:Y:S02]  /*19270*/  LDL.LU R26, [R1+0x5bc] ;  /* 0x0005bc00011a7983 */ /* 0x000ea40000300800 */
[----:B---3--:R-:W-:Y:S02]  /*19280*/  STL [R1+0x3a94], R19 ;  /* 0x003a941301007387 */ /* 0x008fe40000100800 */
[----:B----4-:R-:W3:Y:S01]  /*19290*/  LDL R23, [R1+0x119c] ;  /* 0x00119c0001177983 */ /* 0x010ee20000100800 */
[----:B------:R-:W4:Y:S01]  /*192a0*/  LDL R22, [R1+0x11a0] ;  /* 0x0011a00001167983 */ /* 0x000f220000100800 */
[----:B------:R-:W3:Y:S03]  /*192b0*/  LDL.LU R24, [R1+0x4c8] ;  /* 0x0004c80001187983 */ /* 0x000ee60000300800 */
[----:B------:R1:W-:Y:S01]  /*192c0*/  STS.U16 [R27+0x1600], R21 ;  /* 0x001600151b007388 */ /* 0x0003e20000000400 */
[----:B0-----:R-:W-:-:S03]  /*192d0*/  @!P0 IMAD.MOV.U32 R4, RZ, RZ, R0 ;  /* 0x000000ffff048224 */ /* 0x001fc600078e0000 */
[----:B--2---:R0:W-:Y:S01]  /*192e0*/  STL [R1+0x3a98], R18 ;  /* 0x003a981201007387 */ /* 0x0041e20000100800 */
[----:B-1----:R-:W2:Y:S02]  /*192f0*/  LDL R21, [R1+0x117c] ;  /* 0x00117c0001157983 */ /* 0x002ea40000100800 */
[----:B------:R-:W2:Y:S02]  /*19300*/  LDL R20, [R1+0x1180] ;  /* 0x0011800001147983 */ /* 0x000ea40000100800 */
[----:B------:R-:W2:Y:S01]  /*19310*/  LDL R19, [R1+0x115c] ;  /* 0x00115c0001137983 */ /* 0x000ea20000100800 */
[----:B------:R-:W2:Y:S01]  /*19320*/  LDL R0, [R1+0x1160] ;  /* 0x0011600001007983 */ /* 0x000ea20000100800 */
[----:B------:R-:W-:Y:S02]  /*19330*/  PRMT R17, RZ, 0x7610, R17 ;  /* 0x00007610ff117816 */ /* 0x000fe40000000011 */
[----:B------:R-:W-:Y:S01]  /*19340*/  PRMT R16, RZ, 0x7610, R16 ;  /* 0x00007610ff107816 */ /* 0x000fe20000000010 */
[----:B------:R-:W-:Y:S01]  /*19350*/  @!P0 IMAD.MOV.U32 R5, RZ, RZ, R29 ;  /* 0x000000ffff058224 */ /* 0x000fe200078e001d */
[----:B------:R-:W-:-:S02]  /*19360*/  PRMT R15, RZ, 0x7610, R15 ;  /* 0x00007610ff0f7816 */ /* 0x000fc4000000000f */
[----:B------:R-:W-:Y:S01]  /*19370*/  PRMT R14, RZ, 0x7610, R14 ;  /* 0x00007610ff0e7816 */ /* 0x000fe2000000000e */
[----:B------:R-:W2:Y:S04]  /*19380*/  LDL.LU R29, [R1+0x4cc] ;  /* 0x0004cc00011d7983 */ /* 0x000ea80000300800 */
[----:B------:R4:W2:Y:S02]  /*19390*/  @!P0 LDG.E.U16 R17, [R4.64] ;  /* 0x0000000604118981 */ /* 0x0008a4000c1e1500 */
[----:B----4-:R-:W-:Y:S02]  /*193a0*/  @!P0 IMAD.MOV.U32 R4, RZ, RZ, R22 ;  /* 0x000000ffff048224 */ /* 0x010fe400078e0016 */
[----:B---3--:R-:W-:-:S05]  /*193b0*/  @!P0 IMAD.MOV.U32 R5, RZ, RZ, R23 ;  /* 0x000000ffff058224 */ /* 0x008fca00078e0017 */
[----:B------:R2:W3:Y:S02]  /*193c0*/  @!P0 LDG.E.U16 R16, [R4.64] ;  /* 0x0000000604108981 */ /* 0x0004e4000c1e1500 */
[----:B--2---:R-:W-:Y:S02]  /*193d0*/  @!P0 IMAD.MOV.U32 R5, RZ, RZ, R21 ;  /* 0x000000ffff058224 */ /* 0x004fe400078e0015 */
[----:B------:R-:W-:-:S05]  /*193e0*/  @!P0 IMAD.MOV.U32 R4, RZ, RZ, R20 ;  /* 0x000000ffff048224 */ /* 0x000fca00078e0014 */
[----:B------:R1:W2:Y:S02]  /*193f0*/  @!P0 LDG.E.U16 R15, [R4.64] ;  /* 0x00000006040f8981 */ /* 0x0002a4000c1e1500 */
[----:B-1----:R-:W-:Y:S02]  /*19400*/  @!P0 IMAD.MOV.U32 R4, RZ, RZ, R0 ;  /* 0x000000ffff048224 */ /* 0x002fe400078e0000 */
[----:B------:R-:W-:-:S05]  /*19410*/  @!P0 IMAD.MOV.U32 R5, RZ, RZ, R19 ;  /* 0x000000ffff058224 */ /* 0x000fca00078e0013 */
[----:B------:R-:W4:Y:S04]  /*19420*/  @!P0 LDG.E.U16 R14, [R4.64] ;  /* 0x00000006040e8981 */ /* 0x000f28000c1e1500 */
[----:B------:R1:W-:Y:S01]  /*19430*/  STL [R1+0x3a9c], R17 ;  /* 0x003a9c1101007387 */ /* 0x0003e20000100800 */
[----:B0-----:R-:W4:Y:S03]  /*19440*/  LDL R18, [R1+0x113c] ;  /* 0x00113c0001127983 */ /* 0x001f260000100800 */
[----:B------:R0:W-:Y:S01]  /*19450*/  STS.U16 [R27+0x1700], R25 ;  /* 0x001700191b007388 */ /* 0x0001e20000000400 */
[----:B------:R0:W-:Y:S03]  /*19460*/  STS.U16 [R27+0x2600], R28 ;  /* 0x0026001c1b007388 */ /* 0x0001e60000000400 */
[----:B-1----:R-:W4:Y:S01]  /*19470*/  LDL R17, [R1+0x1140] ;  /* 0x0011400001117983 */ /* 0x002f220000100800 */
[----:B0-----:R-:W4:Y:S02]  /*19480*/  LDL.LU R25, [R1+0x418] ;  /* 0x0004180001197983 */ /* 0x001f240000300800 */
[----:B---3--:R0:W-:Y:S02]  /*19490*/  STL [R1+0x3aa4], R16 ;  /* 0x003aa41001007387 */ /* 0x0081e40000100800 */
[----:B------:R-:W3:Y:S01]  /*194a0*/  LDL.LU R28, [R1+0x41c] ;  /* 0x00041c00011c7983 */ /* 0x000ee20000300800 */
[----:B------:R1:W-:Y:S04]  /*194b0*/  STS.U16 [R27+0x2700], R26 ;  /* 0x0027001a1b007388 */ /* 0x0003e80000000400 */
[----:B--2---:R2:W-:Y:S01]  /*194c0*/  STL [R1+0x3aa8], R15 ;  /* 0x003aa80f01007387 */ /* 0x0045e20000100800 */
[----:B0-----:R-:W3:Y:S02]  /*194d0*/  LDL R16, [R1+0x111c] ;  /* 0x00111c0001107983 */ /* 0x001ee40000100800 */
[----:B------:R-:W3:Y:S02]  /*194e0*/  LDL R0, [R1+0x1120] ;  /* 0x0011200001007983 */ /* 0x000ee40000100800 */
[----:B-1----:R-:W3:Y:S01]  /*194f0*/  LDL.LU R26, [R1+0x3f0] ;  /* 0x0003f000011a7983 */ /* 0x002ee20000300800 */
[----:B----4-:R0:W-:Y:S01]  /*19500*/  STL [R1+0x3aac], R14 ;  /* 0x003aac0e01007387 */ /* 0x0101e20000100800 */
[----:B--2---:R-:W2:Y:S03]  /*19510*/  LDL R15, [R1+0x1104] ;  /* 0x00110400010f7983 */ /* 0x004ea60000100800 */
[----:B0-----:R-:W4:Y:S01]  /*19520*/  LDL R14, [R1+0x14e0] ;  /* 0x0014e000010e7983 */ /* 0x001f220000100800 */
[----:B------:R-:W-:Y:S01]  /*19530*/  PRMT R13, RZ, 0x7610, R13 ;  /* 0x00007610ff0d7816 */ /* 0x000fe2000000000d */
[----:B------:R-:W-:-:S02]  /*19540*/  @!P0 IMAD.MOV.U32 R4, RZ, RZ, R17 ;  /* 0x000000ffff048224 */ /* 0x000fc400078e0011 */
[----:B------:R-:W-:Y:S01]  /*19550*/  @!P0 IMAD.MOV.U32 R5, RZ, RZ, R18 ;  /* 0x000000ffff058224 */ /* 0x000fe200078e0012 */
[----:B------:R-:W-:Y:S01]  /*19560*/  PRMT R12, RZ, 0x7610, R12 ;  /* 0x00007610ff0c7816 */ /* 0x000fe2000000000c */
[----:B------:R-:W4:Y:S04]  /*19570*/  LDL R18, [R1+0x10f4] ;  /* 0x0010f40001127983 */ /* 0x000f280000100800 */
[----:B------:R3:W4:Y:S04]  /*19580*/  @!P0 LDG.E.U16 R13, [R4.64] ;  /* 0x00000006040d8981 */ /* 0x000728000c1e1500 */
[----:B------:R-:W4:Y:S01]  /*19590*/  LDL R17, [R1+0x14d0] ;  /* 0x0014d00001117983 */ /* 0x000f220000100800 */
[----:B------:R-:W-:Y:S01]  /*195a0*/  PRMT R11, RZ, 0x7610, R11 ;  /* 0x00007610ff0b7816 */ /* 0x000fe2000000000b */
[----:B---3--:R-:W-:-:S02]  /*195b0*/  @!P0 IMAD.MOV.U32 R5, RZ, RZ, R16 ;  /* 0x000000ffff058224 */ /* 0x008fc400078e0010 */
[----:B------:R-:W-:-:S05]  /*195c0*/  @!P0 IMAD.MOV.U32 R4, RZ, RZ, R0 ;  /* 0x000000ffff048224 */ /* 0x000fca00078e0000 */
[----:B------:R2:W3:Y:S02]  /*195d0*/  @!P0 LDG.E.U16 R12, [R4.64] ;  /* 0x00000006040c8981 */ /* 0x0004e4000c1e1500 */
[----:B--2---:R-:W-:Y:S02]  /*195e0*/  @!P0 IMAD.MOV.U32 R5, RZ, RZ, R15 ;  /* 0x000000ffff058224 */ /* 0x004fe400078e000f */
[----:B----4-:R-:W-:-:S05]  /*195f0*/  @!P0 IMAD.MOV.U32 R4, RZ, RZ, R14 ;  /* 0x000000ffff048224 */ /* 0x010fca00078e000e */
[----:B------:R0:W2:Y:S04]  /*19600*/  @!P0 LDG.E.U16 R11, [R4.64] ;  /* 0x00000006040b8981 */ /* 0x0000a8000c1e1500 */
[----:B------:R1:W-:Y:S01]  /*19610*/  STS.U16 [R27+0x3600], R24 ;  /* 0x003600181b007388 */ /* 0x0003e20000000400 */
[----:B------:R4:W-:Y:S01]  /*19620*/  STS.U16 [R27+0x3700], R29 ;  /* 0x0037001d1b007388 */ /* 0x0009e20000000400 */
[----:B------:R-:W-:Y:S01]  /*19630*/  PRMT R10, RZ, 0x7610, R10 ;  /* 0x00007610ff0a7816 */ /* 0x000fe2000000000a */
[----:B------:R0:W-:Y:S01]  /*19640*/  STS.U16 [R27+0x4600], R25 ;  /* 0x004600191b007388 */ /* 0x0001e20000000400 */
[----:B-1----:R-:W2:Y:S01]  /*19650*/  LDL.LU R24, [R1+0x3f8] ;  /* 0x0003f80001187983 */ /* 0x002ea20000300800 */
[----:B------:R1:W-:Y:S02]  /*19660*/  STL [R1+0x3ab0], R13 ;  /* 0x003ab00d01007387 */ /* 0x0003e40000100800 */
[----:B----4-:R-:W4:Y:S02]  /*19670*/  LDL.LU R29, [R1+0x3d0] ;  /* 0x0003d000011d7983 */ /* 0x010f240000300800 */
[----:B------:R-:W4:Y:S01]  /*19680*/  LDL R16, [R1+0x14b4] ;  /* 0x0014b40001107983 */ /* 0x000f220000100800 */
[----:B------:R-:W4:Y:S01]  /*19690*/  LDL R0, [R1+0x14b8] ;  /* 0x0014b80001007983 */ /* 0x000f220000100800 */
[----:B0-----:R-:W-:-:S02]  /*196a0*/  @!P0 IMAD.MOV.U32 R4, RZ, RZ, R17 ;  /* 0x000000ffff048224 */ /* 0x001fc400078e0011 */
[----:B------:R-:W-:-:S05]  /*196b0*/  @!P0 IMAD.MOV.U32 R5, RZ, RZ, R18 ;  /* 0x000000ffff058224 */ /* 0x000fca00078e0012 */
[----:B------:R4:W4:Y:S04]  /*196c0*/  @!P0 LDG.E.U16 R10, [R4.64] ;  /* 0x00000006040a8981 */ /* 0x000928000c1e1500 */
[----:B---3--:R0:W-:Y:S01]  /*196d0*/  STL [R1+0x3ab4], R12 ;  /* 0x003ab40c01007387 */ /* 0x0081e20000100800 */
[----:B------:R-:W3:Y:S02]  /*196e0*/  LDL.LU R25, [R1+0x3d4] ;  /* 0x0003d40001197983 */ /* 0x000ee40000300800 */
[----:B------:R-:W3:Y:S02]  /*196f0*/  LDL R15, [R1+0x1494] ;  /* 0x00149400010f7983 */ /* 0x000ee40000100800 */
[----:B------:R-:W3:Y:S01]  /*19700*/  LDL R14, [R1+0x1498] ;  /* 0x00149800010e7983 */ /* 0x000ee20000100800 */
[----:B--2---:R-:W-:Y:S01]  /*19710*/  STL [R1+0x3ab8], R11 ;  /* 0x003ab80b01007387 */ /* 0x004fe20000100800 */
[----:B-1----:R-:W2:Y:S02]  /*19720*/  LDL R13, [R1+0x1474] ;  /* 0x00147400010d7983 */ /* 0x002ea40000100800 */
[----:B0-----:R-:W2:Y:S01]  /*19730*/  LDL R12, [R1+0x1478] ;  /* 0x00147800010c7983 */ /* 0x001ea20000100800 */
[----:B------:R-:W-:-:S02]  /*19740*/  PRMT R9, RZ, 0x7610, R9 ;  /* 0x00007610ff097816 */ /* 0x000fc40000000009 */
[----:B------:R-:W-:Y:S01]  /*19750*/  PRMT R8, RZ, 0x7610, R8 ;  /* 0x00007610ff087816 */ /* 0x000fe20000000008 */
[----:B----4-:R-:W-:Y:S02]  /*19760*/  @!P0 IMAD.MOV.U32 R5, RZ, RZ, R16 ;  /* 0x000000ffff058224 */ /* 0x010fe400078e0010 */
[----:B------:R-:W-:-:S05]  /*19770*/  @!P0 IMAD.MOV.U32 R4, RZ, RZ, R0 ;  /* 0x000000ffff048224 */ /* 0x000fca00078e0000 */
[----:B------:R3:W4:Y:S04]  /*19780*/  @!P0 LDG.E.U16 R9, [R4.64] ;  /* 0x0000000604098981 */ /* 0x000728000c1e1500 */
[----:B------:R0:W-:Y:S01]  /*19790*/  STL [R1+0x3abc], R10 ;  /* 0x003abc0a01007387 */ /* 0x0001e20000100800 */
[----:B------:R-:W4:Y:S03]  /*197a0*/  LDL R0, [R1+0x1458] ;  /* 0x0014580001007983 */ /* 0x000f260000100800 */
[----:B0-----:R-:W4:Y:S01]  /*197b0*/  LDL R10, [R1+0x1454] ;  /* 0x00145400010a7983 */ /* 0x001f220000100800 */
[----:B---3--:R-:W-:Y:S02]  /*197c0*/  @!P0 IMAD.MOV.U32 R5, RZ, RZ, R15 ;  /* 0x000000ffff058224 */ /* 0x008fe400078e000f */
[----:B------:R-:W-:-:S05]  /*197d0*/  @!P0 IMAD.MOV.U32 R4, RZ, RZ, R14 ;  /* 0x000000ffff048224 */ /* 0x000fca00078e000e */
[----:B------:R2:W3:Y:S01]  /*197e0*/  @!P0 LDG.E.U16 R8, [R4.64] ;  /* 0x0000000604088981 */ /* 0x0004e2000c1e1500 */
[----:B------:R-:W-:Y:S01]  /*197f0*/  PRMT R7, RZ, 0x7610, R7 ;  /* 0x00007610ff077816 */ /* 0x000fe20000000007 */
[----:B--2---:R-:W-:Y:S02]  /*19800*/  @!P0 IMAD.MOV.U32 R5, RZ, RZ, R13 ;  /* 0x000000ffff058224 */ /* 0x004fe400078e000d */
[----:B------:R-:W-:-:S05]  /*19810*/  @!P0 IMAD.MOV.U32 R4, RZ, RZ, R12 ;  /* 0x000000ffff048224 */ /* 0x000fca00078e000c */
[----:B------:R0:W2:Y:S01]  /*19820*/  @!P0 LDG.E.U16 R7, [R4.64] ;  /* 0x0000000604078981 */ /* 0x0000a2000c1e1500 */
[----:B------:R-:W-:-:S03]  /*19830*/  PRMT R6, RZ, 0x7610, R6 ;  /* 0x00007610ff067816 */ /* 0x000fc60000000006 */
[----:B------:R-:W-:Y:S01]  /*19840*/  STS.U16 [R27+0x4700], R28 ;  /* 0x0047001c1b007388 */ /* 0x000fe20000000400 */
[----:B------:R-:W-:Y:S02]  /*19850*/  STS.U16 [R27+0x5600], R26 ;  /* 0x0056001a1b007388 */ /* 0x000fe40000000400 */
[----:B------:R1:W-:Y:S01]  /*19860*/  STS.U16 [R27+0x5700], R24 ;  /* 0x005700181b007388 */ /* 0x0003e20000000400 */
[----:B----4-:R-:W-:Y:S01]  /*19870*/  STL [R1+0x3ac0], R9 ;  /* 0x003ac00901007387 */ /* 0x010fe20000100800 */
[----:B------:R-:W4:Y:S02]  /*19880*/  LDL.LU R11, [R1+0x3a8] ;  /* 0x0003a800010b7983 */ /* 0x000f240000300800 */
[----:B0-----:R-:W-:Y:S02]  /*19890*/  @!P0 IMAD.MOV.U32 R4, RZ, RZ, R0 ;  /* 0x000000ffff048224 */ /* 0x001fe400078e0000 */
[----:B------:R-:W-:-:S05]  /*198a0*/  @!P0 IMAD.MOV.U32 R5, RZ, RZ, R10 ;  /* 0x000000ffff058224 */ /* 0x000fca00078e000a */
[----:B------:R-:W4:Y:S04]  /*198b0*/  @!P0 LDG.E.U16 R6, [R4.64] ;  /* 0x0000000604068981 */ /* 0x000f28000c1e1500 */
[----:B---3--:R-:W-:Y:S01]  /*198c0*/  STL [R1+0x3ac4], R8 ;  /* 0x003ac40801007387 */ /* 0x008fe20000100800 */
[----:B-1----:R-:W3:Y:S03]  /*198d0*/  LDL.LU R24, [R1+0x3ac] ;  /* 0x0003ac0001187983 */ /* 0x002ee60000300800 */
[----:B------:R0:W-:Y:S01]  /*198e0*/  STS.U16 [R27+0x6600], R29 ;  /* 0x0066001d1b007388 */ /* 0x0001e20000000400 */
[----:B------:R-:W3:Y:S03]  /*198f0*/  LDL.LU R12, [R1+0x634] ;  /* 0x00063400010c7983 */ /* 0x000ee60000300800 */
[----:B0-----:R-:W3:Y:S04]  /*19900*/  LDL.LU R29, [R1+0x630] ;  /* 0x00063000011d7983 */ /* 0x001ee80000300800 */
[----:B--2---:R0:W-:Y:S01]  /*19910*/  STL [R1+0x3ac8], R7 ;  /* 0x003ac80701007387 */ /* 0x0041e20000100800 */
[----:B------:R-:W2:Y:S02]  /*19920*/  LDL.LU R13, [R1+0x614] ;  /* 0x00061400010d7983 */ /* 0x000ea40000300800 */
[----:B------:R-:W2:Y:S02]  /*19930*/  LDL.LU R28, [R1+0x610] ;  /* 0x00061000011c7983 */ /* 0x000ea40000300800 */
[----:B------:R-:W2:Y:S01]  /*19940*/  LDL.LU R26, [R1+0x5ec] ;  /* 0x0005ec00011a7983 */ /* 0x000ea20000300800 */
[----:B------:R-:W2:Y:S04]  /*19950*/  LDL R8, [R1+0x1434] ;  /* 0x0014340001087983 */ /* 0x000ea80000100800 */
[----:B0-----:R-:W2:Y:S01]  /*19960*/  LDL R7, [R1+0x1438] ;  /* 0x0014380001077983 */ /* 0x001ea20000100800 */
[----:B------:R-:W2:Y:S02]  /*19970*/  LDL.LU R14, [R1+0x5e4] ;  /* 0x0005e400010e7983 */ /* 0x000ea40000300800 */
[----:B------:R-:W2:Y:S02]  /*19980*/  LDL.LU R15, [R1+0x5b4] ;  /* 0x0005b400010f7983 */ /* 0x000ea40000300800 */
[----:B------:R-:W2:Y:S01]  /*19990*/  LDL.LU R16, [R1+0x5b0] ;  /* 0x0005b00001107983 */ /* 0x000ea20000300800 */
[----:B------:R-:W2:Y:S01]  /*199a0*/  LDL.LU R17, [R1+0x4c4] ;  /* 0x0004c40001117983 */ /* 0x000ea20000300800 */
[----:B------:R-:W2:Y:S02]  /*199b0*/  LDL.LU R18, [R1+0x4c0] ;  /* 0x0004c00001127983 */ /* 0x000ea40000300800 */
[----:B------:R-:W2:Y:S02]  /*199c0*/  LDL.LU R19, [R1+0x410] ;  /* 0x0004100001137983 */ /* 0x000ea40000300800 */
[----:B------:R-:W2:Y:S01]  /*199d0*/  LDL.LU R20, [R1+0x408] ;  /* 0x0004080001147983 */ /* 0x000ea20000300800 */
[----:B------:R-:W2:Y:S04]  /*199e0*/  LDL.LU R21, [R1+0x3dc] ;  /* 0x0003dc0001157983 */ /* 0x000ea80000300800 */
[----:B------:R0:W-:Y:S01]  /*199f0*/  STS.U16 [R27+0x6700], R25 ;  /* 0x006700191b007388 */ /* 0x0001e20000000400 */
[----:B------:R-:W2:Y:S02]  /*19a00*/  LDL.LU R23, [R1+0x3d8] ;  /* 0x0003d80001177983 */ /* 0x000ea40000300800 */
[----:B----4-:R-:W-:Y:S01]  /*19a10*/  STS.U16 [R27+0x7600], R11 ;  /* 0x0076000b1b007388 */ /* 0x010fe20000000400 */
[----:B0-----:R-:W4:Y:S01]  /*19a20*/  LDL.LU R25, [R1+0x3a4] ;  /* 0x0003a40001197983 */ /* 0x001f220000300800 */
[----:B------:R-:W4:Y:S02]  /*19a30*/  LDL.LU R0, [R1+0x3a0] ;  /* 0x0003a00001007983 */ /* 0x000f240000300800 */
[----:B------:R-:W-:Y:S01]  /*19a40*/  STL [R1+0x3acc], R6 ;  /* 0x003acc0601007387 */ /* 0x000fe20000100800 */
[----:B------:R-:W0:Y:S04]  /*19a50*/  S2R R22, SR_TID.X ;  /* 0x0000000000167919 */ /* 0x000e280000002100 */
[----:B---3--:R1:W-:Y:S04]  /*19a60*/  STS.U16 [R27+0x7700], R24 ;  /* 0x007700181b007388 */ /* 0x0083e80000000400 */
[----:B-1----:R-:W3:Y:S01]  /*19a70*/  LDL.LU R27, [R1+0x62c] ;  /* 0x00062c00011b7983 */ /* 0x002ee20000300800 */
[----:B------:R-:W3:Y:S01]  /*19a80*/  LDL.LU R24, [R1+0x628] ;  /* 0x0006280001187983 */ /* 0x000ee20000300800 */
[----:B0-----:R-:W-:Y:S01]  /*19a90*/  LOP3.LUT R22, R22, 0x7f, RZ, 0xc0, !PT ;  /* 0x0000007f16167812 */ /* 0x001fe200078ec0ff */
[----:B--2---:R-:W-:-:S04]  /*19aa0*/  @!P0 IMAD.MOV.U32 R5, RZ, RZ, R8 ;  /* 0x000000ffff058224 */ /* 0x004fc800078e0008 */
[----:B------:R-:W-:-:S05]  /*19ab0*/  IMAD.SHL.U32 R8, R22, 0x2, RZ ;  /* 0x0000000216087824 */ /* 0x000fca00078e00ff */
[----:B------:R-:W-:Y:S02]  /*19ac0*/  LOP3.LUT R8, R8, 0x40, RZ, 0x3c, !PT ;  /* 0x0000004008087812 */ /* 0x000fe400078e3cff */
[----:B------:R-:W-:-:S03]  /*19ad0*/  PRMT R3, RZ, 0x7610, R3 ;  /* 0x00007610ff037816 */ /* 0x000fc60000000003 */
[----:B------:R-:W-:Y:S01]  /*19ae0*/  STS.U16 [R8+0x800], R12 ;  /* 0x0008000c08007388 */ /* 0x000fe20000000400 */
[----:B------:R0:W-:Y:S02]  /*19af0*/  STS.U16 [R8+0x900], R29 ;  /* 0x0009001d08007388 */ /* 0x0001e40000000400 */
[----:B------:R-:W-:Y:S02]  /*19b00*/  STS.U16 [R8+0x1800], R13 ;  /* 0x0018000d08007388 */ /* 0x000fe40000000400 */
[----:B------:R1:W-:Y:S01]  /*19b10*/  STS.U16 [R8+0x1900], R28 ;  /* 0x0019001c08007388 */ /* 0x0003e20000000400 */
[----:B------:R2:W-:Y:S01]  /*19b20*/  STS.U16 [R8+0x2800], R26 ;  /* 0x0028001a08007388 */ /* 0x0005e20000000400 */
[----:B------:R-:W-:Y:S02]  /*19b30*/  @!P0 IMAD.MOV.U32 R4, RZ, RZ, R7 ;  /* 0x000000ffff048224 */ /* 0x000fe400078e0007 */
[----:B------:R-:W-:Y:S02]  /*19b40*/  STS.U16 [R8+0x2900], R14 ;  /* 0x0029000e08007388 */ /* 0x000fe40000000400 */
[----:B------:R-:W-:Y:S01]  /*19b50*/  STS.U16 [R8+0x3800], R15 ;  /* 0x0038000f08007388 */ /* 0x000fe20000000400 */
[----:B------:R-:W-:Y:S01]  /*19b60*/  STS.U16 [R8+0x3900], R16 ;  /* 0x0039001008007388 */ /* 0x000fe20000000400 */
[----:B------:R-:W-:Y:S02]  /*19b70*/  STS.U16 [R8+0x4800], R17 ;  /* 0x0048001108007388 */ /* 0x000fe40000000400 */
[----:B------:R-:W-:Y:S01]  /*19b80*/  STS.U16 [R8+0x4900], R18 ;  /* 0x0049001208007388 */ /* 0x000fe20000000400 */
[----:B------:R4:W3:Y:S04]  /*19b90*/  @!P0 LDG.E.U16 R3, [R4.64] ;  /* 0x0000000604038981 */ /* 0x0008e8000c1e1500 */
[----:B0-----:R-:W3:Y:S01]  /*19ba0*/  LDL.LU R29, [R1+0x60c] ;  /* 0x00060c00011d7983 */ /* 0x001ee20000300800 */
[----:B------:R-:W-:Y:S02]  /*19bb0*/  STS.U16 [R8+0x5800], R19 ;  /* 0x0058001308007388 */ /* 0x000fe40000000400 */
[----:B------:R-:W-:Y:S02]  /*19bc0*/  STS.U16 [R8+0x5900], R20 ;  /* 0x0059001408007388 */ /* 0x000fe40000000400 */
[----:B-1----:R-:W3:Y:S01]  /*19bd0*/  LDL.LU R28, [R1+0x608] ;  /* 0x00060800011c7983 */ /* 0x002ee20000300800 */
[----:B------:R-:W-:Y:S04]  /*19be0*/  STS.U16 [R8+0x6800], R21 ;  /* 0x0068001508007388 */ /* 0x000fe80000000400 */
[----:B--2---:R-:W2:Y:S01]  /*19bf0*/  LDL.LU R26, [R1+0x5dc] ;  /* 0x0005dc00011a7983 */ /* 0x004ea20000300800 */
[----:B------:R-:W-:Y:S02]  /*19c00*/  STS.U16 [R8+0x6900], R23 ;  /* 0x0069001708007388 */ /* 0x000fe40000000400 */
[----:B----4-:R-:W-:Y:S01]  /*19c10*/  IMAD.SHL.U32 R4, R22, 0x2, RZ ;  /* 0x0000000216047824 */ /* 0x010fe200078e00ff */
[----:B------:R0:W-:Y:S04]  /*19c20*/  STS.U16 [R8+0x7800], R25 ;  /* 0x0078001908007388 */ /* 0x0001e80000000400 */
[----:B------:R-:W4:Y:S01]  /*19c30*/  LDL.LU R6, [R1+0x5d8] ;  /* 0x0005d80001067983 */ /* 0x000f220000300800 */
[----:B------:R1:W-:Y:S01]  /*19c40*/  STS.U16 [R8+0x7900], R0 ;  /* 0x0079000008007388 */ /* 0x0003e20000000400 */
[----:B------:R-:W-:-:S02]  /*19c50*/  LOP3.LUT R4, R4, 0x50, RZ, 0x3c, !PT ;  /* 0x0000005004047812 */ /* 0x000fc400078e3cff */
[----:B0-----:R-:W4:Y:S01]  /*19c60*/  LDL.LU R25, [R1+0x5ac] ;  /* 0x0005ac0001197983 */ /* 0x001f220000300800 */
[----:B------:R-:W4:Y:S02]  /*19c70*/  LDL.LU R7, [R1+0x5a8] ;  /* 0x0005a80001077983 */ /* 0x000f240000300800 */
[----:B-1----:R-:W4:Y:S02]  /*19c80*/  LDL.LU R8, [R1+0x43c] ;  /* 0x00043c0001087983 */ /* 0x002f240000300800 */
[----:B------:R-:W4:Y:S01]  /*19c90*/  LDL.LU R9, [R1+0x434] ;  /* 0x0004340001097983 */ /* 0x000f220000300800 */
[----:B------:R-:W4:Y:S01]  /*19ca0*/  LDL.LU R10, [R1+0x404] ;  /* 0x00040400010a7983 */ /* 0x000f220000300800 */
[----:B------:R-:W4:Y:S02]  /*19cb0*/  LDL.LU R11, [R1+0x400] ;  /* 0x00040000010b7983 */ /* 0x000f240000300800 */
[----:B------:R-:W4:Y:S02]  /*19cc0*/  LDL.LU R0, [R1+0x3cc] ;  /* 0x0003cc0001007983 */ /* 0x000f240000300800 */
[----:B------:R-:W4:Y:S01]  /*19cd0*/  LDL.LU R12, [R1+0x3c8] ;  /* 0x0003c800010c7983 */ /* 0x000f220000300800 */
[----:B---3--:R-:W-:Y:S01]  /*19ce0*/  STS.U16 [R4+0xa00], R27 ;  /* 0x000a001b04007388 */ /* 0x008fe20000000400 */
[----:B------:R0:W-:Y:S03]  /*19cf0*/  STS.U16 [R4+0xb00], R24 ;  /* 0x000b001804007388 */ /* 0x0001e60000000400 */
[----:B0-----:R-:W3:Y:S01]  /*19d00*/  LDL.LU R24, [R1+0x39c] ;  /* 0x00039c0001187983 */ /* 0x001ee20000300800 */
[----:B------:R-:W3:Y:S02]  /*19d10*/  LDL.LU R13, [R1+0x398] ;  /* 0x00039800010d7983 */ /* 0x000ee40000300800 */
[----:B------:R-:W3:Y:S01]  /*19d20*/  LDL.LU R27, [R1+0x624] ;  /* 0x00062400011b7983 */ /* 0x000ee20000300800 */
[----:B------:R0:W-:Y:S01]  /*19d30*/  STS.U16 [R4+0x1a00], R29 ;  /* 0x001a001d04007388 */ /* 0x0001e20000000400 */
[----:B------:R1:W-:Y:S03]  /*19d40*/  STS.U16 [R4+0x1b00], R28 ;  /* 0x001b001c04007388 */ /* 0x0003e60000000400 */
[----:B--2---:R2:W-:Y:S04]  /*19d50*/  STS.U16 [R4+0x2a00], R26 ;  /* 0x002a001a04007388 */ /* 0x0045e80000000400 */
[----:B0-----:R-:W3:Y:S01]  /*19d60*/  LDL.LU R29, [R1+0x620] ;  /* 0x00062000011d7983 */ /* 0x001ee20000300800 */
[----:B------:R-:W3:Y:S02]  /*19d70*/  LDL.LU R14, [R1+0x600] ;  /* 0x00060000010e7983 */ /* 0x000ee40000300800 */
[----:B------:R-:W3:Y:S02]  /*19d80*/  LDL.LU R15, [R1+0x5f8] ;  /* 0x0005f800010f7983 */ /* 0x000ee40000300800 */
[----:B------:R-:W3:Y:S01]  /*19d90*/  LDL.LU R16, [R1+0x5d4] ;  /* 0x0005d40001107983 */ /* 0x000ee20000300800 */
[----:B----4-:R-:W-:Y:S04]  /*19da0*/  STS.U16 [R4+0x2b00], R6 ;  /* 0x002b000604007388 */ /* 0x010fe80000000400 */
[----:B------:R-:W4:Y:S01]  /*19db0*/  LDL.LU R17, [R1+0x5d0] ;  /* 0x0005d00001117983 */ /* 0x000f220000300800 */
[----:B------:R-:W4:Y:S02]  /*19dc0*/  LDL.LU R18, [R1+0x5a4] ;  /* 0x0005a40001127983 */ /* 0x000f240000300800 */
[----:B------:R-:W4:Y:S02]  /*19dd0*/  LDL.LU R19, [R1+0x5a0] ;  /* 0x0005a00001137983 */ /* 0x000f240000300800 */
[----:B------:R-:W4:Y:S01]  /*19de0*/  LDL.LU R20, [R1+0x42c] ;  /* 0x00042c0001147983 */ /* 0x000f220000300800 */
[----:B------:R-:W4:Y:S04]  /*19df0*/  LDL.LU R21, [R1+0x428] ;  /* 0x0004280001157983 */ /* 0x000f280000300800 */
[----:B------:R-:W-:Y:S01]  /*19e00*/  STS.U16 [R4+0x3a00], R25 ;  /* 0x003a001904007388 */ /* 0x000fe20000000400 */
[----:B------:R-:W-:Y:S02]  /*19e10*/  STS.U16 [R4+0x3b00], R7 ;  /* 0x003b000704007388 */ /* 0x000fe40000000400 */
[----:B------:R-:W-:Y:S02]  /*19e20*/  STS.U16 [R4+0x4a00], R8 ;  /* 0x004a000804007388 */ /* 0x000fe40000000400 */
[----:B------:R-:W-:Y:S01]  /*19e30*/  STS.U16 [R4+0x4b00], R9 ;  /* 0x004b000904007388 */ /* 0x000fe20000000400 */
[----:B------:R-:W-:Y:S04]  /*19e40*/  STS.U16 [R4+0x5a00], R10 ;  /* 0x005a000a04007388 */ /* 0x000fe80000000400 */
[----:B------:R-:W4:Y:S01]  /*19e50*/  LDL.LU R22, [R1+0x3fc] ;  /* 0x0003fc0001167983 */ /* 0x000f220000300800 */
[----:B------:R-:W-:Y:S02]  /*19e60*/  STS.U16 [R4+0x5b00], R11 ;  /* 0x005b000b04007388 */ /* 0x000fe40000000400 */
[----:B------:R-:W4:Y:S02]  /*19e70*/  LDL.LU R23, [R1+0x3f4] ;  /* 0x0003f40001177983 */ /* 0x000f240000300800 */
[----:B------:R-:W-:Y:S01]  /*19e80*/  STS.U16 [R4+0x6a00], R0 ;  /* 0x006a000004007388 */ /* 0x000fe20000000400 */
[----:B-1----:R-:W4:Y:S04]  /*19e90*/  LDL.LU R28, [R1+0x3c4] ;  /* 0x0003c400011c7983 */ /* 0x002f280000300800 */
[----:B------:R-:W-:Y:S01]  /*19ea0*/  STS.U16 [R4+0x6b00], R12 ;  /* 0x006b000c04007388 */ /* 0x000fe20000000400 */
[----:B--2---:R-:W2:Y:S03]  /*19eb0*/  LDL.LU R26, [R1+0x3c0] ;  /* 0x0003c000011a7983 */ /* 0x004ea60000300800 */
[----:B---3--:R0:W-:Y:S04]  /*19ec0*/  STS.U16 [R4+0x7a00], R24 ;  /* 0x007a001804007388 */ /* 0x0081e80000000400 */
[----:B0-----:R-:W3:Y:S04]  /*19ed0*/  LDL.LU R24, [R1+0x394] ;  /* 0x0003940001187983 */ /* 0x001ee80000300800 */
[----:B------:R-:W0:Y:S01]  /*19ee0*/  S2R R25, SR_TID.X ;  /* 0x0000000000197919 */ /* 0x000e220000002100 */
[----:B------:R-:W-:Y:S01]  /*19ef0*/  STS.U16 [R4+0x7b00], R13 ;  /* 0x007b000d04007388 */ /* 0x000fe20000000400 */
[----:B0-----:R-:W-:-:S05]  /*19f00*/  LOP3.LUT R25, R25, 0x7f, RZ, 0xc0, !PT ;  /* 0x0000007f19197812 */ /* 0x001fca00078ec0ff */
[----:B------:R-:W-:-:S05]  /*19f10*/  IMAD.SHL.U32 R0, R25, 0x2, RZ ;  /* 0x0000000219007824 */ /* 0x000fca00078e00ff */
[----:B------:R-:W-:-:S05]  /*19f20*/  LOP3.LUT R0, R0, 0x60, RZ, 0x3c, !PT ;  /* 0x0000006000007812 */ /* 0x000fca00078e3cff */
[----:B------:R0:W-:Y:S01]  /*19f30*/  STS.U16 [R0+0xc00], R27 ;  /* 0x000c001b00007388 */ /* 0x0001e20000000400 */
[----:B------:R1:W-:Y:S02]  /*19f40*/  STS.U16 [R0+0xd00], R29 ;  /* 0x000d001d00007388 */ /* 0x0003e40000000400 */
[----:B------:R-:W-:Y:S02]  /*19f50*/  STS.U16 [R0+0x1c00], R14 ;  /* 0x001c000e00007388 */ /* 0x000fe40000000400 */
[----:B------:R-:W-:Y:S01]  /*19f60*/  STS.U16 [R0+0x1d00], R15 ;  /* 0x001d000f00007388 */ /* 0x000fe20000000400 */
[----:B------:R-:W-:Y:S01]  /*19f70*/  STS.U16 [R0+0x2c00], R16 ;  /* 0x002c001000007388 */ /* 0x000fe20000000400 */
[----:B----4-:R-:W-:Y:S02]  /*19f80*/  STS.U16 [R0+0x2d00], R17 ;  /* 0x002d001100007388 */ /* 0x010fe40000000400 */
[----:B------:R-:W-:Y:S01]  /*19f90*/  STS.U16 [R0+0x3c00], R18 ;  /* 0x003c001200007388 */ /* 0x000fe20000000400 */
[----:B0-----:R-:W4:Y:S01]  /*19fa0*/  LDL.LU R27, [R1+0x61c] ;  /* 0x00061c00011b7983 */ /* 0x001f220000300800 */
[----:B-1----:R-:W4:Y:S02]  /*19fb0*/  LDL.LU R29, [R1+0x618] ;  /* 0x00061800011d7983 */ /* 0x002f240000300800 */
[----:B------:R-:W4:Y:S02]  /*19fc0*/  LDL.LU R5, [R1+0x5f4] ;  /* 0x0005f40001057983 */ /* 0x000f240000300800 */
[----:B------:R-:W4:Y:S01]  /*19fd0*/  LDL.LU R6, [R1+0x5f0] ;  /* 0x0005f00001067983 */ /* 0x000f220000300800 */
[----:B------:R-:W-:Y:S04]  /*19fe0*/  STS.U16 [R0+0x3d00], R19 ;  /* 0x003d001300007388 */ /* 0x000fe80000000400 */
[----:B------:R-:W4:Y:S01]  /*19ff0*/  LDL.LU R7, [R1+0x5cc] ;  /* 0x0005cc0001077983 */ /* 0x000f220000300800 */
[----:B------:R-:W-:Y:S02]  /*1a000*/  STS.U16 [R0+0x4c00], R20 ;  /* 0x004c001400007388 */ /* 0x000fe40000000400 */
[----:B------:R-:W4:Y:S02]  /*1a010*/  LDL.LU R8, [R1+0x5c8] ;  /* 0x0005c80001087983 */ /* 0x000f240000300800 */
[----:B------:R-:W-:Y:S01]  /*1a020*/  STS.U16 [R0+0x4d00], R21 ;  /* 0x004d001500007388 */ /* 0x000fe20000000400 */
[----:B------:R-:W4:Y:S04]  /*1a030*/  LDL.LU R9, [R1+0x4d8] ;  /* 0x0004d80001097983 */ /* 0x000f280000300800 */
[----:B------:R-:W-:Y:S01]  /*1a040*/  STS.U16 [R0+0x5c00], R22 ;  /* 0x005c001600007388 */ /* 0x000fe20000000400 */
[----:B------:R-:W4:Y:S02]  /*1a050*/  LDL.LU R10, [R1+0x4d0] ;  /* 0x0004d000010a7983 */ /* 0x000f240000300800 */
[----:B------:R-:W-:Y:S02]  /*1a060*/  STS.U16 [R0+0x5d00], R23 ;  /* 0x005d001700007388 */ /* 0x000fe40000000400 */
[----:B------:R-:W4:Y:S01]  /*1a070*/  LDL.LU R11, [R1+0x424] ;  /* 0x00042400010b7983 */ /* 0x000f220000300800 */
[----:B------:R-:W-:Y:S04]  /*1a080*/  STS.U16 [R0+0x6c00], R28 ;  /* 0x006c001c00007388 */ /* 0x000fe80000000400 */
[----:B------:R-:W4:Y:S01]  /*1a090*/  LDL.LU R12, [R1+0x3ec] ;  /* 0x0003ec00010c7983 */ /* 0x000f220000300800 */
[----:B--2---:R0:W-:Y:S02]  /*1a0a0*/  STS.U16 [R0+0x6d00], R26 ;  /* 0x006d001a00007388 */ /* 0x0041e40000000400 */
[----:B------:R-:W2:Y:S02]  /*1a0b0*/  LDL.LU R13, [R1+0x3e8] ;  /* 0x0003e800010d7983 */ /* 0x000ea40000300800 */
[----:B------:R-:W-:Y:S01]  /*1a0c0*/  IMAD.SHL.U32 R4, R25, 0x2, RZ ;  /* 0x0000000219047824 */ /* 0x000fe200078e00ff */
[----:B0-----:R-:W2:Y:S01]  /*1a0d0*/  LDL.LU R26, [R1+0x3bc] ;  /* 0x0003bc00011a7983 */ /* 0x001ea20000300800 */
[----:B------:R-:W2:Y:S03]  /*1a0e0*/  LDL.LU R25, [R1+0x3b8] ;  /* 0x0003b80001197983 */ /* 0x000ea60000300800 */
[----:B---3--:R-:W-:Y:S01]  /*1a0f0*/  STS.U16 [R0+0x7c00], R24 ;  /* 0x007c001800007388 */ /* 0x008fe20000000400 */
[----:B------:R0:W-:Y:S03]  /*1a100*/  STS.U16 [R0+0x7d00], R2 ;  /* 0x007d000200007388 */ /* 0x0001e60000000400 */
[----:B0-----:R-:W3:Y:S01]  /*1a110*/  LDL.LU R2, [R1+0x3ad4] ;  /* 0x003ad40001027983 */ /* 0x001ee20000300800 */
[----:B------:R-:W-:Y:S01]  /*1a120*/  LOP3.LUT R4, R4, 0x70, RZ, 0x3c, !PT ;  /* 0x0000007004047812 */ /* 0x000fe200078e3cff */
[----:B------:R-:W2:Y:S02]  /*1a130*/  LDL.LU R24, [R1+0x38c] ;  /* 0x00038c0001187983 */ /* 0x000ea40000300800 */
[----:B------:R-:W2:Y:S01]  /*1a140*/  LDL.LU R0, [R1+0x388] ;  /* 0x0003880001007983 */ /* 0x000ea20000300800 */
[----:B------:R-:W2:Y:S01]  /*1a150*/  LDL.LU R14, [R1+0xcc] ;  /* 0x0000cc00010e7983 */ /* 0x000ea20000300800 */
[----:B------:R-:W2:Y:S02]  /*1a160*/  LDL.LU R15, [R1+0xc8] ;  /* 0x0000c800010f7983 */ /* 0x000ea40000300800 */
        /* <DEDUP_REMOVED lines=8> */
[----:B------:R-:W2:Y:S01]  /*1a1f0*/  LDL.LU R28, [R1+0xa4] ;  /* 0x0000a400011c7983 */ /* 0x000ea20000300800 */
[----:B----4-:R0:W-:Y:S01]  /*1a200*/  STS.U16 [R4+0xe00], R27 ;  /* 0x000e001b04007388 */ /* 0x0101e20000000400 */
[----:B------:R1:W-:Y:S02]  /*1a210*/  STS.U16 [R4+0xf00], R29 ;  /* 0x000f001d04007388 */ /* 0x0003e40000000400 */
[----:B------:R-:W-:Y:S02]  /*1a220*/  STS.U16 [R4+0x1e00], R5 ;  /* 0x001e000504007388 */ /* 0x000fe40000000400 */
[----:B------:R-:W-:Y:S01]  /*1a230*/  STS.U16 [R4+0x1f00], R6 ;  /* 0x001f000604007388 */ /* 0x000fe20000000400 */
[----:B------:R-:W-:Y:S01]  /*1a240*/  STS.U16 [R4+0x2e00], R7 ;  /* 0x002e000704007388 */ /* 0x000fe20000000400 */
[----:B------:R-:W-:Y:S03]  /*1a250*/  STS.U16 [R4+0x2f00], R8 ;  /* 0x002f000804007388 */ /* 0x000fe60000000400 */
[----:B------:R-:W-:Y:S01]  /*1a260*/  STS.U16 [R4+0x3e00], R9 ;  /* 0x003e000904007388 */ /* 0x000fe20000000400 */
[----:B------:R-:W-:Y:S03]  /*1a270*/  STS.U16 [R4+0x3f00], R10 ;  /* 0x003f000a04007388 */ /* 0x000fe60000000400 */
[----:B0-----:R-:W4:Y:S04]  /*1a280*/  LDL.LU R27, [R1+0xa0] ;  /* 0x0000a000011b7983 */ /* 0x001f280000300800 */
[----:B------:R-:W-:Y:S01]  /*1a290*/  STS.U16 [R4+0x4e00], R11 ;  /* 0x004e000b04007388 */ /* 0x000fe20000000400 */
[----:B-1----:R-:W4:Y:S03]  /*1a2a0*/  LDL.LU R29, [R1+0x9c] ;  /* 0x00009c00011d7983 */ /* 0x002f260000300800 */
[----:B---3--:R0:W-:Y:S04]  /*1a2b0*/  STS.U16 [R4+0x4f00], R2 ;  /* 0x004f000204007388 */ /* 0x0081e80000000400 */
[----:B0-----:R-:W3:Y:S01]  /*1a2c0*/  LDL.LU R2, [R1+0x3ad0] ;  /* 0x003ad00001027983 */ /* 0x001ee20000300800 */
[----:B------:R-:W-:Y:S02]  /*1a2d0*/  STS.U16 [R4+0x5e00], R12 ;  /* 0x005e000c04007388 */ /* 0x000fe40000000400 */
[----:B--2---:R-:W-:Y:S02]  /*1a2e0*/  STS.U16 [R4+0x5f00], R13 ;  /* 0x005f000d04007388 */ /* 0x004fe40000000400 */
[----:B------:R0:W-:Y:S01]  /*1a2f0*/  STS.U16 [R4+0x6e00], R26 ;  /* 0x006e001a04007388 */ /* 0x0001e20000000400 */
[----:B------:R1:W-:Y:S01]  /*1a300*/  STS.U16 [R4+0x6f00], R25 ;  /* 0x006f001904007388 */ /* 0x0003e20000000400 */
[----:B------:R2:W-:Y:S02]  /*1a310*/  STS.U16 [R4+0x7e00], R24 ;  /* 0x007e001804007388 */ /* 0x0005e40000000400 */
[----:B------:R2:W-:Y:S01]  /*1a320*/  STS.U16 [R4+0x7f00], R0 ;  /* 0x007f000004007388 */ /* 0x0005e20000000400 */
[----:B0-----:R-:W4:Y:S01]  /*1a330*/  LDL.LU R26, [R1+0x98] ;  /* 0x00009800011a7983 */ /* 0x001f220000300800 */
[----:B-1----:R-:W4:Y:S02]  /*1a340*/  LDL.LU R25, [R1+0x94] ;  /* 0x0000940001197983 */ /* 0x002f240000300800 */
[----:B--2---:R-:W4:Y:S02]  /*1a350*/  LDL.LU R24, [R1+0x90] ;  /* 0x0000900001187983 */ /* 0x004f240000300800 */
[----:B------:R-:W4:Y:S01]  /*1a360*/  LDL.LU R0, [R1+0x8c] ;  /* 0x00008c0001007983 */ /* 0x000f220000300800 */
[----:B------:R-:W4:Y:S01]  /*1a370*/  LDL.LU R6, [R1+0x88] ;  /* 0x0000880001067983 */ /* 0x000f220000300800 */
[----:B------:R-:W4:Y:S02]  /*1a380*/  LDL.LU R7, [R1+0x84] ;  /* 0x0000840001077983 */ /* 0x000f240000300800 */
[----:B------:R-:W4:Y:S02]  /*1a390*/  LDL.LU R8, [R1+0x80] ;  /* 0x0000800001087983 */ /* 0x000f240000300800 */
[----:B------:R-:W4:Y:S01]  /*1a3a0*/  LDL.LU R9, [R1+0x7c] ;  /* 0x00007c0001097983 */ /* 0x000f220000300800 */
[----:B------:R-:W4:Y:S01]  /*1a3b0*/  LDL.LU R10, [R1+0x78] ;  /* 0x00007800010a7983 */ /* 0x000f220000300800 */
[----:B------:R-:W4:Y:S02]  /*1a3c0*/  LDL.LU R11, [R1+0x74] ;  /* 0x00007400010b7983 */ /* 0x000f240000300800 */
[----:B------:R-:W4:Y:S02]  /*1a3d0*/  LDL.LU R12, [R1+0x70] ;  /* 0x00007000010c7983 */ /* 0x000f240000300800 */
[----:B------:R-:W4:Y:S01]  /*1a3e0*/  LDL.LU R13, [R1+0x6c] ;  /* 0x00006c00010d7983 */ /* 0x000f220000300800 */
[----:B---3--:R0:W-:Y:S04]  /*1a3f0*/  STS.U16 [R2+0x8000], R14 ;  /* 0x0080000e02007388 */ /* 0x0081e80000000400 */
[----:B------:R1:W-:Y:S04]  /*1a400*/  STS.U16 [R2+0x8400], R15 ;  /* 0x0084000f02007388 */ /* 0x0003e80000000400 */
[----:B------:R3:W-:Y:S04]  /*1a410*/  STS.U16 [R2+0x8800], R16 ;  /* 0x0088001002007388 */ /* 0x0007e80000000400 */
[----:B----4-:R4:W-:Y:S04]  /*1a420*/  STS.U16 [R2+0xb000], R29 ;  /* 0x00b0001d02007388 */ /* 0x0109e80000000400 */
[----:B0-----:R-:W2:Y:S01]  /*1a430*/  LDL.LU R14, [R1+0x68] ;  /* 0x00006800010e7983 */ /* 0x001ea20000300800 */
[----:B-1----:R-:W2:Y:S02]  /*1a440*/  LDL.LU R15, [R1+0x64] ;  /* 0x00006400010f7983 */ /* 0x002ea40000300800 */
[----:B---3--:R-:W3:Y:S01]  /*1a450*/  LDL.LU R16, [R1+0x60] ;  /* 0x0000600001107983 */ /* 0x008ee20000300800 */
[----:B----4-:R-:W4:Y:S04]  /*1a460*/  LDL.LU R29, [R1+0x5c] ;  /* 0x00005c00011d7983 */ /* 0x010f280000300800 */
[----:B------:R0:W-:Y:S04]  /*1a470*/  STS.U16 [R2+0x8c00], R17 ;  /* 0x008c001102007388 */ /* 0x0001e80000000400 */
[----:B------:R1:W-:Y:S04]  /*1a480*/  STS.U16 [R2+0x9000], R18 ;  /* 0x0090001202007388 */ /* 0x0003e80000000400 */
[----:B------:R1:W-:Y:S04]  /*1a490*/  STS.U16 [R2+0x9400], R19 ;  /* 0x0094001302007388 */ /* 0x0003e80000000400 */
[----:B------:R1:W-:Y:S04]  /*1a4a0*/  STS.U16 [R2+0x9800], R20 ;  /* 0x0098001402007388 */ /* 0x0003e80000000400 */
[----:B------:R1:W-:Y:S04]  /*1a4b0*/  STS.U16 [R2+0x9c00], R21 ;  /* 0x009c001502007388 */ /* 0x0003e80000000400 */
[----:B------:R1:W-:Y:S04]  /*1a4c0*/  STS.U16 [R2+0xa000], R22 ;  /* 0x00a0001602007388 */ /* 0x0003e80000000400 */
[----:B0-----:R-:W4:Y:S01]  /*1a4d0*/  LDL.LU R17, [R1+0x54] ;  /* 0x0000540001117983 */ /* 0x001f220000300800 */
[----:B-1----:R-:W4:Y:S02]  /*1a4e0*/  LDL.LU R18, [R1+0x50] ;  /* 0x0000500001127983 */ /* 0x002f240000300800 */
[----:B------:R-:W4:Y:S02]  /*1a4f0*/  LDL.LU R19, [R1+0x4c] ;  /* 0x00004c0001137983 */ /* 0x000f240000300800 */
[----:B------:R-:W4:Y:S01]  /*1a500*/  LDL.LU R20, [R1+0x48] ;  /* 0x0000480001147983 */ /* 0x000f220000300800 */
[----:B------:R-:W4:Y:S04]  /*1a510*/  LDL.LU R21, [R1+0x44] ;  /* 0x0000440001157983 */ /* 0x000f280000300800 */
[----:B------:R0:W-:Y:S01]  /*1a520*/  STS.U16 [R2+0xa400], R23 ;  /* 0x00a4001702007388 */ /* 0x0001e20000000400 */
[----:B------:R-:W4:Y:S03]  /*1a530*/  LDL.LU R22, [R1+0x40] ;  /* 0x0000400001167983 */ /* 0x000f260000300800 */
[----:B------:R1:W-:Y:S04]  /*1a540*/  STS.U16 [R2+0xa800], R28 ;  /* 0x00a8001c02007388 */ /* 0x0003e80000000400 */
[----:B------:R1:W-:Y:S04]  /*1a550*/  STS.U16 [R2+0xac00], R27 ;  /* 0x00ac001b02007388 */ /* 0x0003e80000000400 */
[----:B------:R1:W-:Y:S04]  /*1a560*/  STS.U16 [R2+0xb400], R26 ;  /* 0x00b4001a02007388 */ /* 0x0003e80000000400 */
[----:B------:R1:W-:Y:S04]  /*1a570*/  STS.U16 [R2+0xb800], R25 ;  /* 0x00b8001902007388 */ /* 0x0003e80000000400 */
[----:B------:R1:W-:Y:S04]  /*1a580*/  STS.U16 [R2+0xbc00], R24 ;  /* 0x00bc001802007388 */ /* 0x0003e80000000400 */
[----:B0-----:R-:W4:Y:S01]  /*1a590*/  LDL.LU R23, [R1+0x3c] ;  /* 0x00003c0001177983 */ /* 0x001f220000300800 */
[----:B-1----:R-:W4:Y:S02]  /*1a5a0*/  LDL.LU R28, [R1+0x38] ;  /* 0x00003800011c7983 */ /* 0x002f240000300800 */
[----:B------:R-:W4:Y:S01]  /*1a5b0*/  LDL.LU R27, [R1+0x34] ;  /* 0x00003400011b7983 */ /* 0x000f220000300800 */
[----:B------:R-:W4:Y:S01]  /*1a5c0*/  LDL.LU R26, [R1+0x30] ;  /* 0x00003000011a7983 */ /* 0x000f220000300800 */
[----:B------:R-:W4:Y:S03]  /*1a5d0*/  LDL.LU R25, [R1+0x2c] ;  /* 0x00002c0001197983 */ /* 0x000f260000300800 */
[----:B------:R0:W-:Y:S01]  /*1a5e0*/  STS.U16 [R2+0xc000], R0 ;  /* 0x00c0000002007388 */ /* 0x0001e20000000400 */
[----:B------:R-:W4:Y:S03]  /*1a5f0*/  LDL.LU R24, [R1+0x28] ;  /* 0x0000280001187983 */ /* 0x000f260000300800 */
[----:B------:R1:W-:Y:S04]  /*1a600*/  STS.U16 [R2+0xc400], R6 ;  /* 0x00c4000602007388 */ /* 0x0003e80000000400 */
[----:B------:R1:W-:Y:S04]  /*1a610*/  STS.U16 [R2+0xc800], R7 ;  /* 0x00c8000702007388 */ /* 0x0003e80000000400 */
[----:B------:R1:W-:Y:S04]  /*1a620*/  STS.U16 [R2+0xcc00], R8 ;  /* 0x00cc000802007388 */ /* 0x0003e80000000400 */
[----:B------:R1:W-:Y:S04]  /*1a630*/  STS.U16 [R2+0xd000], R9 ;  /* 0x00d0000902007388 */ /* 0x0003e80000000400 */
[----:B0-----:R-:W4:Y:S01]  /*1a640*/  LDL.LU R0, [R1+0x24] ;  /* 0x0000240001007983 */ /* 0x001f220000300800 */
[----:B------:R-:W4:Y:S02]  /*1a650*/  LDL.LU R4, [R1+0x1c] ;  /* 0x00001c0001047983 */ /* 0x000f240000300800 */
[----:B------:R-:W4:Y:S02]  /*1a660*/  LDL.LU R5, [R1+0x18] ;  /* 0x0000180001057983 */ /* 0x000f240000300800 */
[----:B-1----:R-:W4:Y:S01]  /*1a670*/  LDL.LU R6, [R1+0x3acc] ;  /* 0x003acc0001067983 */ /* 0x002f220000300800 */
[----:B------:R-:W4:Y:S01]  /*1a680*/  LDL.LU R7, [R1+0x3ac8] ;  /* 0x003ac80001077983 */ /* 0x000f220000300800 */
[----:B------:R-:W4:Y:S02]  /*1a690*/  LDL.LU R8, [R1+0x3ac4] ;  /* 0x003ac40001087983 */ /* 0x000f240000300800 */
[----:B------:R-:W4:Y:S01]  /*1a6a0*/  LDL.LU R9, [R1+0x3ac0] ;  /* 0x003ac00001097983 */ /* 0x000f220000300800 */
        /* <DEDUP_REMOVED lines=8> */
[----:B--2---:R0:W-:Y:S04]  /*1a730*/  STS.U16 [R2+0xe400], R14 ;  /* 0x00e4000e02007388 */ /* 0x0041e80000000400 */
[----:B------:R1:W-:Y:S04]  /*1a740*/  STS.U16 [R2+0xe800], R15 ;  /* 0x00e8000f02007388 */ /* 0x0003e80000000400 */
[----:B---3--:R2:W-:Y:S04]  /*1a750*/  STS.U16 [R2+0xec00], R16 ;  /* 0x00ec001002007388 */ /* 0x0085e80000000400 */
[----:B----4-:R3:W-:Y:S04]  /*1a760*/  STS.U16 [R2+0xf000], R29 ;  /* 0x00f0001d02007388 */ /* 0x0107e80000000400 */
[----:B0-----:R-:W4:Y:S01]  /*1a770*/  LDL.LU R14, [R1+0x3aac] ;  /* 0x003aac00010e7983 */ /* 0x001f220000300800 */
[----:B-1----:R-:W4:Y:S02]  /*1a780*/  LDL.LU R15, [R1+0x3aa8] ;  /* 0x003aa800010f7983 */ /* 0x002f240000300800 */
[----:B--2---:R-:W2:Y:S01]  /*1a790*/  LDL.LU R16, [R1+0x3aa4] ;  /* 0x003aa40001107983 */ /* 0x004ea20000300800 */
[----:B---3--:R-:W3:Y:S04]  /*1a7a0*/  LDL.LU R29, [R1+0x3aa0] ;  /* 0x003aa000011d7983 */ /* 0x008ee80000300800 */
[----:B------:R0:W-:Y:S04]  /*1a7b0*/  STS.U16 [R2+0xf800], R17 ;  /* 0x00f8001102007388 */ /* 0x0001e80000000400 */
[----:B------:R1:W-:Y:S04]  /*1a7c0*/  STS.U16 [R2+0xfc00], R18 ;  /* 0x00fc001202007388 */ /* 0x0003e80000000400 */
[----:B0-----:R-:W2:Y:S01]  /*1a7d0*/  LDL.LU R17, [R1+0x3a9c] ;  /* 0x003a9c0001117983 */ /* 0x001ea20000300800 */
[----:B-1----:R-:W2:Y:S02]  /*1a7e0*/  LDL.LU R18, [R1+0x3a98] ;  /* 0x003a980001127983 */ /* 0x002ea40000300800 */
[----:B------:R-:W-:Y:S01]  /*1a7f0*/  STL [R1+0x1520], R2 ;  /* 0x0015200201007387 */ /* 0x000fe20000100800 */
[----:B---3--:R0:W-:Y:S02]  /*1a800*/  STS.U16 [R2+0xf400], R29 ;  /* 0x00f4001d02007388 */ /* 0x0081e40000000400 */
[----:B0-----:R-:W-:-:S02]  /*1a810*/  LOP3.LUT R29, R2, 0x20, RZ, 0x3c, !PT ;  /* 0x00000020021d7812 */ /* 0x001fc400078e3cff */
[----:B------:R-:W3:Y:S04]  /*1a820*/  LDL.LU R2, [R1+0x20] ;  /* 0x0000200001027983 */ /* 0x000ee80000300800 */
[----:B------:R0:W-:Y:S01]  /*1a830*/  STS.U16 [R29+0x8100], R19 ;  /* 0x008100131d007388 */ /* 0x0001e20000000400 */
[----:B------:R1:W-:Y:S02]  /*1a840*/  STS.U16 [R29+0x8500], R20 ;  /* 0x008500141d007388 */ /* 0x0003e40000000400 */
[----:B------:R2:W-:Y:S02]  /*1a850*/  STS.U16 [R29+0x8900], R21 ;  /* 0x008900151d007388 */ /* 0x0005e40000000400 */
[----:B------:R4:W-:Y:S01]  /*1a860*/  STS.U16 [R29+0x8d00], R22 ;  /* 0x008d00161d007388 */ /* 0x0009e20000000400 */
[----:B------:R4:W-:Y:S01]  /*1a870*/  STS.U16 [R29+0x9100], R23 ;  /* 0x009100171d007388 */ /* 0x0009e20000000400 */
[----:B------:R4:W-:Y:S03]  /*1a880*/  STS.U16 [R29+0x9500], R28 ;  /* 0x0095001c1d007388 */ /* 0x0009e60000000400 */
[----:B0-----:R-:W3:Y:S01]  /*1a890*/  LDL.LU R19, [R1+0x3a94] ;  /* 0x003a940001137983 */ /* 0x001ee20000300800 */
[----:B-1----:R-:W3:Y:S02]  /*1a8a0*/  LDL.LU R20, [R1+0x3a90] ;  /* 0x003a900001147983 */ /* 0x002ee40000300800 */
[----:B--2---:R-:W2:Y:S02]  /*1a8b0*/  LDL.LU R21, [R1+0x3a8c] ;  /* 0x003a8c0001157983 */ /* 0x004ea40000300800 */
[----:B----4-:R-:W4:Y:S01]  /*1a8c0*/  LDL.LU R22, [R1+0x3a88] ;  /* 0x003a880001167983 */ /* 0x010f220000300800 */
[----:B------:R-:W2:Y:S01]  /*1a8d0*/  LDL.LU R23, [R1+0x3a84] ;  /* 0x003a840001177983 */ /* 0x000ea20000300800 */
[----:B------:R-:W2:Y:S03]  /*1a8e0*/  LDL.LU R28, [R1+0x3a80] ;  /* 0x003a8000011c7983 */ /* 0x000ea60000300800 */
[----:B------:R0:W-:Y:S01]  /*1a8f0*/  STS.U16 [R29+0x9900], R27 ;  /* 0x0099001b1d007388 */ /* 0x0001e20000000400 */
[----:B------:R1:W-:Y:S02]  /*1a900*/  STS.U16 [R29+0x9d00], R26 ;  /* 0x009d001a1d007388 */ /* 0x0003e40000000400 */
[----:B------:R1:W-:Y:S02]  /*1a910*/  STS.U16 [R29+0xa100], R25 ;  /* 0x00a100191d007388 */ /* 0x0003e40000000400 */
[----:B------:R1:W-:Y:S01]  /*1a920*/  STS.U16 [R29+0xa500], R24 ;  /* 0x00a500181d007388 */ /* 0x0003e20000000400 */
[----:B------:R1:W-:Y:S04]  /*1a930*/  STS.U16 [R29+0xa900], R0 ;  /* 0x00a900001d007388 */ /* 0x0003e80000000400 */
[----:B0-----:R-:W2:Y:S01]  /*1a940*/  LDL.LU R27, [R1+0x3a7c] ;  /* 0x003a7c00011b7983 */ /* 0x001ea20000300800 */
[----:B-1----:R-:W2:Y:S03]  /*1a950*/  LDL.LU R26, [R1+0x3a78] ;  /* 0x003a7800011a7983 */ /* 0x002ea60000300800 */
[----:B------:R-:W2:Y:S01]  /*1a960*/  LDL.LU R25, [R1+0x3a74] ;  /* 0x003a740001197983 */ /* 0x000ea20000300800 */
[----:B------:R-:W2:Y:S03]  /*1a970*/  LDL.LU R24, [R1+0x3a70] ;  /* 0x003a700001187983 */ /* 0x000ea60000300800 */
[----:B------:R-:W2:Y:S04]  /*1a980*/  LDL.LU R0, [R1+0x3a6c] ;  /* 0x003a6c0001007983 */ /* 0x000ea80000300800 */
[----:B---3--:R-:W-:Y:S01]  /*1a990*/  STS.U16 [R29+0xad00], R2 ;  /* 0x00ad00021d007388 */ /* 0x008fe20000000400 */
[----:B------:R-:W-:Y:S02]  /*1a9a0*/  STS.U16 [R29+0xb100], R4 ;  /* 0x00b100041d007388 */ /* 0x000fe40000000400 */
[----:B------:R-:W-:Y:S01]  /*1a9b0*/  STS.U16 [R29+0xb500], R5 ;  /* 0x00b500051d007388 */ /* 0x000fe20000000400 */
[----:B--2---:R0:W-:Y:S01]  /*1a9c0*/  STS.U16 [R29+0xb900], R0 ;  /* 0x00b900001d007388 */ /* 0x0041e20000000400 */
[----:B------:R1:W-:Y:S02]  /*1a9d0*/  STS.U16 [R29+0xbd00], R24 ;  /* 0x00bd00181d007388 */ /* 0x0003e40000000400 */
[----:B------:R2:W-:Y:S02]  /*1a9e0*/  STS.U16 [R29+0xc100], R25 ;  /* 0x00c100191d007388 */ /* 0x0005e40000000400 */
[----:B------:R3:W-:Y:S01]  /*1a9f0*/  STS.U16 [R29+0xc500], R26 ;  /* 0x00c5001a1d007388 */ /* 0x0007e20000000400 */
[----:B0-----:R-:W4:Y:S01]  /*1aa00*/  LDL.LU R0, [R1+0x3a68] ;  /* 0x003a680001007983 */ /* 0x001f220000300800 */
[----:B-1----:R-:W4:Y:S02]  /*1aa10*/  LDL.LU R24, [R1+0x3a64] ;  /* 0x003a640001187983 */ /* 0x002f240000300800 */
[----:B--2---:R-:W2:Y:S02]  /*1aa20*/  LDL.LU R25, [R1+0x3a60] ;  /* 0x003a600001197983 */ /* 0x004ea40000300800 */
[----:B---3--:R-:W3:Y:S01]  /*1aa30*/  LDL.LU R26, [R1+0x3a5c] ;  /* 0x003a5c00011a7983 */ /* 0x008ee20000300800 */
[----:B------:R0:W-:Y:S04]  /*1aa40*/  STS.U16 [R29+0xc900], R27 ;  /* 0x00c9001b1d007388 */ /* 0x0001e80000000400 */
[----:B0-----:R-:W2:Y:S01]  /*1aa50*/  LDL.LU R27, [R1+0x3a58] ;  /* 0x003a5800011b7983 */ /* 0x001ea20000300800 */
[----:B------:R-:W2:Y:S02]  /*1aa60*/  LDL R5, [R1+0x1100] ;  /* 0x0011000001057983 */ /* 0x000ea40000100800 */
[----:B------:R-:W2:Y:S02]  /*1aa70*/  LDL R4, [R1+0x14dc] ;  /* 0x0014dc0001047983 */ /* 0x000ea40000100800 */
[----:B------:R0:W-:Y:S02]  /*1aa80*/  STS.U16 [R29+0xcd00], R28 ;  /* 0x00cd001c1d007388 */ /* 0x0001e40000000400 */
[----:B0-----:R-:W4:Y:S01]  /*1aa90*/  LDL R28, [R1+0x14f0] ;  /* 0x0014f000011c7983 */ /* 0x001f220000100800 */
[----:B---3--:R-:W-:-:S06]  /*1aaa0*/  PRMT R26, RZ, 0x7610, R26 ;  /* 0x00007610ff1a7816 */ /* 0x008fcc000000001a */
[----:B--2---:R-:W2:Y:S04]  /*1aab0*/  @!P0 LDG.E.U16 R26, [R4.64] ;  /* 0x00000006041a8981 */ /* 0x004ea8000c1e1500 */
[----:B------:R-:W-:Y:S01]  /*1aac0*/  STS.U16 [R29+0xd100], R23 ;  /* 0x00d100171d007388 */ /* 0x000fe20000000400 */
[----:B----4-:R-:W-:Y:S03]  /*1aad0*/  STS.U16 [R29+0xd500], R22 ;  /* 0x00d500161d007388 */ /* 0x010fe60000000400 */
[----:B------:R-:W-:Y:S01]  /*1aae0*/  STS.U16 [R29+0xd900], R21 ;  /* 0x00d900151d007388 */ /* 0x000fe20000000400 */
[----:B------:R-:W-:Y:S03]  /*1aaf0*/  STS.U16 [R29+0xdd00], R20 ;  /* 0x00dd00141d007388 */ /* 0x000fe60000000400 */
[----:B------:R-:W-:Y:S01]  /*1ab00*/  STS.U16 [R29+0xe100], R19 ;  /* 0x00e100131d007388 */ /* 0x000fe20000000400 */
[----:B------:R-:W-:Y:S02]  /*1ab10*/  STS.U16 [R29+0xe500], R18 ;  /* 0x00e500121d007388 */ /* 0x000fe40000000400 */
[----:B------:R-:W-:Y:S02]  /*1ab20*/  STS.U16 [R29+0xe900], R17 ;  /* 0x00e900111d007388 */ /* 0x000fe40000000400 */
[----:B------:R-:W-:Y:S01]  /*1ab30*/  STS.U16 [R29+0xed00], R16 ;  /* 0x00ed00101d007388 */ /* 0x000fe20000000400 */
[----:B------:R-:W-:Y:S01]  /*1ab40*/  STS.U16 [R29+0xf100], R15 ;  /* 0x00f1000f1d007388 */ /* 0x000fe20000000400 */
[----:B------:R-:W-:Y:S02]  /*1ab50*/  STS.U16 [R29+0xf500], R14 ;  /* 0x00f5000e1d007388 */ /* 0x000fe40000000400 */
[----:B------:R-:W-:Y:S02]  /*1ab60*/  STS.U16 [R29+0xf900], R13 ;  /* 0x00f9000d1d007388 */ /* 0x000fe40000000400 */
[----:B------:R0:W-:Y:S01]  /*1ab70*/  STS.U16 [R29+0xfd00], R12 ;  /* 0x00fd000c1d007388 */ /* 0x0001e20000000400 */
[----:B------:R-:W-:Y:S01]  /*1ab80*/  STS.U16 [R28+0x8200], R11 ;  /* 0x0082000b1c007388 */ /* 0x000fe20000000400 */
[----:B------:R-:W-:Y:S02]  /*1ab90*/  STS.U16 [R28+0x8600], R10 ;  /* 0x0086000a1c007388 */ /* 0x000fe40000000400 */
[----:B------:R-:W-:Y:S02]  /*1aba0*/  STS.U16 [R28+0x8a00], R9 ;  /* 0x008a00091c007388 */ /* 0x000fe40000000400 */
[----:B------:R-:W-:Y:S01]  /*1abb0*/  STS.U16 [R28+0x8e00], R8 ;  /* 0x008e00081c007388 */ /* 0x000fe20000000400 */
[----:B------:R-:W-:Y:S04]  /*1abc0*/  STL [R1+0x39e4], R23 ;  /* 0x0039e41701007387 */ /* 0x000fe80000100800 */
[----:B------:R-:W-:Y:S01]  /*1abd0*/  STS.U16 [R28+0x9200], R7 ;  /* 0x009200071c007388 */ /* 0x000fe20000000400 */
[----:B------:R-:W3:Y:S02]  /*1abe0*/  LDL.LU R2, [R1+0x1114] ;  /* 0x0011140001027983 */ /* 0x000ee40000300800 */
[----:B------:R-:W-:Y:S02]  /*1abf0*/  STS.U16 [R28+0x9600], R6 ;  /* 0x009600061c007388 */ /* 0x000fe40000000400 */
[----:B------:R1:W-:Y:S01]  /*1ac00*/  STS.U16 [R28+0x9a00], R3 ;  /* 0x009a00031c007388 */ /* 0x0003e20000000400 */
[----:B0-----:R-:W4:Y:S04]  /*1ac10*/  LDL.LU R29, [R1+0x110c] ;  /* 0x00110c00011d7983 */ /* 0x001f280000300800 */
[----:B-1----:R-:W3:Y:S04]  /*1ac20*/  LDL.LU R28, [R1+0x3a54] ;  /* 0x003a5400011c7983 */ /* 0x002ee80000300800 */
[----:B--2---:R0:W-:Y:S04]  /*1ac30*/  STL [R1+0x94], R26 ;  /* 0x0000941a01007387 */ /* 0x0041e80000100800 */
[----:B0-----:R-:W2:Y:S01]  /*1ac40*/  LDL.LU R26, [R1+0x3a50] ;  /* 0x003a5000011a7983 */ /* 0x001ea20000300800 */
[----:B------:R-:W2:Y:S02]  /*1ac50*/  LDL R4, [R1+0x10f0] ;  /* 0x0010f00001047983 */ /* 0x000ea40000100800 */
[----:B------:R-:W2:Y:S01]  /*1ac60*/  LDL R5, [R1+0x14cc] ;  /* 0x0014cc0001057983 */ /* 0x000ea20000100800 */
[----:B------:R-:W-:-:S02]  /*1ac70*/  PRMT R27, RZ, 0x7610, R27 ;  /* 0x00007610ff1b7816 */ /* 0x000fc4000000001b */
[----:B--2---:R-:W-:-:S04]  /*1ac80*/  @!P0 LOP3.LUT R5, R5, R4, RZ, 0x3c, !PT ;  /* 0x0000000405058212 */ /* 0x004fc800078e3cff */
[----:B------:R-:W-:-:S04]  /*1ac90*/  @!P0 LOP3.LUT R4, R5, R4, RZ, 0x3c, !PT ;  /* 0x0000000405048212 */ /* 0x000fc800078e3cff */
[----:B------:R-:W-:-:S05]  /*1aca0*/  @!P0 LOP3.LUT R5, R5, R4, RZ, 0x3c, !PT ;  /* 0x0000000405058212 */ /* 0x000fca00078e3cff */
[----:B------:R-:W2:Y:S04]  /*1acb0*/  @!P0 LDG.E.U16 R27, [R4.64] ;  /* 0x00000006041b8981 */ /* 0x000ea8000c1e1500 */
[----:B--2---:R0:W-:Y:S04]  /*1acc0*/  STL [R1+0x90], R27 ;  /* 0x0000901b01007387 */ /* 0x0041e80000100800 */
[----:B0-----:R-:W2:Y:S01]  /*1acd0*/  LDL.LU R27, [R1+0x3a4c] ;  /* 0x003a4c00011b7983 */ /* 0x001ea20000300800 */
[----:B------:R-:W2:Y:S02]  /*1ace0*/  LDL R4, [R1+0x14ac] ;  /* 0x0014ac0001047983 */ /* 0x000ea40000100800 */
[----:B------:R-:W2:Y:S01]  /*1acf0*/  LDL R5, [R1+0x14b0] ;  /* 0x0014b00001057983 */ /* 0x000ea20000100800 */
[----:B---3--:R-:W-:-:S02]  /*1ad00*/  PRMT R28, RZ, 0x7610, R28 ;  /* 0x00007610ff1c7816 */ /* 0x008fc4000000001c */
[----:B--2---:R-:W-:-:S04]  /*1ad10*/  @!P0 LOP3.LUT R5, R5, R4, RZ, 0x3c, !PT ;  /* 0x0000000405058212 */ /* 0x004fc800078e3cff */
[----:B------:R-:W-:-:S04]  /*1ad20*/  @!P0 LOP3.LUT R4, R5, R4, RZ, 0x3c, !PT ;  /* 0x0000000405048212 */ /* 0x000fc800078e3cff */
[----:B------:R-:W-:-:S05]  /*1ad30*/  @!P0 LOP3.LUT R5, R5, R4, RZ, 0x3c, !PT ;  /* 0x0000000405058212 */ /* 0x000fca00078e3cff */
[----:B------:R-:W2:Y:S04]  /*1ad40*/  @!P0 LDG.E.U16 R28, [R4.64] ;  /* 0x00000006041c8981 */ /* 0x000ea8000c1e1500 */
[----:B--2---:R0:W-:Y:S04]  /*1ad50*/  STL [R1+0x8c], R28 ;  /* 0x00008c1c01007387 */ /* 0x0041e80000100800 */
[----:B0-----:R-:W2:Y:S01]  /*1ad60*/  LDL.LU R28, [R1+0x3a48] ;  /* 0x003a4800011c7983 */ /* 0x001ea20000300800 */
[----:B------:R-:W3:Y:S02]  /*1ad70*/  LDL R4, [R1+0x148c] ;  /* 0x00148c0001047983 */ /* 0x000ee40000100800 */
[----:B------:R-:W3:Y:S01]  /*1ad80*/  LDL R5, [R1+0x1490] ;  /* 0x0014900001057983 */ /* 0x000ee20000100800 */
[----:B------:R-:W-:-:S02]  /*1ad90*/  PRMT R27, RZ, 0x7610, R27 ;  /* 0x00007610ff1b7816 */ /* 0x000fc4000000001b */
[----:B---3--:R-:W-:-:S04]  /*1ada0*/  @!P0 LOP3.LUT R5, R5, R4, RZ, 0x3c, !PT ;  /* 0x0000000405058212 */ /* 0x008fc800078e3cff */
[----:B------:R-:W-:-:S04]  /*1adb0*/  @!P0 LOP3.LUT R4, R5, R4, RZ, 0x3c, !PT ;  /* 0x0000000405048212 */ /* 0x000fc800078e3cff */
[----:B------:R-:W-:-:S05]  /*1adc0*/  @!P0 LOP3.LUT R5, R5, R4, RZ, 0x3c, !PT ;  /* 0x0000000405058212 */ /* 0x000fca00078e3cff */
[----:B------:R-:W3:Y:S04]  /*1add0*/  @!P0 LDG.E.U16 R27, [R4.64] ;  /* 0x00000006041b8981 */ /* 0x000ee8000c1e1500 */
[----:B---3--:R0:W-:Y:S04]  /*1ade0*/  STL [R1+0x88], R27 ;  /* 0x0000881b01007387 */ /* 0x0081e80000100800 */
[----:B0-----:R-:W3:Y:S01]  /*1adf0*/  LDL.LU R27, [R1+0x3a44] ;  /* 0x003a4400011b7983 */ /* 0x001ee20000300800 */
[----:B------:R-:W3:Y:S02]  /*1ae00*/  LDL R4, [R1+0x146c] ;  /* 0x00146c0001047983 */ /* 0x000ee40000100800 */
[----:B------:R-:W3:Y:S01]  /*1ae10*/  LDL R5, [R1+0x1470] ;  /* 0x0014700001057983 */ /* 0x000ee20000100800 */
[----:B--2---:R-:W-:-:S02]  /*1ae20*/  PRMT R28, RZ, 0x7610, R28 ;  /* 0x00007610ff1c7816 */ /* 0x004fc4000000001c */
[----:B---3--:R-:W-:-:S04]  /*1ae30*/  @!P0 LOP3.LUT R5, R5, R4, RZ, 0x3c, !PT ;  /* 0x0000000405058212 */ /* 0x008fc800078e3cff */
        /* <DEDUP_REMOVED lines=200> */
[----:B------:R0:W2:Y:S04]  /*1bac0*/  @!P0 LDG.E.U16 R28, [R4.64] ;  /* 0x00000006041c8981 */ /* 0x0000a8000c1e1500 */
        /* <DEDUP_REMOVED lines=8> */
[----:B---3--:R0:W-:Y:S04]  /*1bb50*/  STL [R1+0x28], R26 ;  /* 0x0000281a01007387 */ /* 0x0081e80000100800 */
[----:B0-----:R-:W2:Y:S01]  /*1bb60*/  LDL.LU R26, [R1+0x39e8] ;  /* 0x0039e800011a7983 */ /* 0x001ea20000300800 */
[----:B------:R-:W3:Y:S02]  /*1bb70*/  LDL R4, [R1+0x12cc] ;  /* 0x0012cc0001047983 */ /* 0x000ee40000100800 */
[----:B------:R-:W3:Y:S01]  /*1bb80*/  LDL R5, [R1+0x12d0] ;  /* 0x0012d00001057983 */ /* 0x000ee20000100800 */
[----:B------:R-:W-:-:S02]  /*1bb90*/  PRMT R27, RZ, 0x7610, R27 ;  /* 0x00007610ff1b7816 */ /* 0x000fc4000000001b */
[----:B---3--:R-:W-:-:S04]  /*1bba0*/  @!P0 LOP3.LUT R5, R5, R4, RZ, 0x3c, !PT ;  /* 0x0000000405058212 */ /* 0x008fc800078e3cff */
[----:B------:R-:W-:-:S04]  /*1bbb0*/  @!P0 LOP3.LUT R4, R5, R4, RZ, 0x3c, !PT ;  /* 0x0000000405048212 */ /* 0x000fc800078e3cff */
[----:B------:R-:W-:-:S05]  /*1bbc0*/  @!P0 LOP3.LUT R5, R5, R4, RZ, 0x3c, !PT ;  /* 0x0000000405058212 */ /* 0x000fca00078e3cff */
[----:B------:R0:W3:Y:S04]  /*1bbd0*/  @!P0 LDG.E.U16 R27, [R4.64] ;  /* 0x00000006041b8981 */ /* 0x0000e8000c1e1500 */
[----:B0-----:R-:W2:Y:S04]  /*1bbe0*/  LDL R4, [R1+0x12b4] ;  /* 0x0012b40001047983 */ /* 0x001ea80000100800 */
[----:B------:R-:W2:Y:S01]  /*1bbf0*/  LDL R5, [R1+0x12b8] ;  /* 0x0012b80001057983 */ /* 0x000ea20000100800 */
[----:B------:R-:W-:Y:S02]  /*1bc00*/  PRMT R28, RZ, 0x7610, R28 ;  /* 0x00007610ff1c7816 */ /* 0x000fe4000000001c */
[----:B--2---:R-:W-:-:S04]  /*1bc10*/  @!P0 LOP3.LUT R5, R5, R4, RZ, 0x3c, !PT ;  /* 0x0000000405058212 */ /* 0x004fc800078e3cff */
[----:B------:R-:W-:-:S04]  /*1bc20*/  @!P0 LOP3.LUT R4, R5, R4, RZ, 0x3c, !PT ;  /* 0x0000000405048212 */ /* 0x000fc800078e3cff */
[----:B------:R-:W-:Y:S01]  /*1bc30*/  @!P0 LOP3.LUT R5, R5, R4, RZ, 0x3c, !PT ;  /* 0x0000000405058212 */ /* 0x000fe200078e3cff */
[----:B---3--:R0:W-:Y:S04]  /*1bc40*/  STL [R1+0x39b0], R27 ;  /* 0x0039b01b01007387 */ /* 0x0081e80000100800 */
[----:B------:R1:W2:Y:S04]  /*1bc50*/  @!P0 LDG.E.U16 R28, [R4.64] ;  /* 0x00000006041c8981 */ /* 0x0002a8000c1e1500 */
[----:B-1----:R-:W3:Y:S04]  /*1bc60*/  LDL R4, [R1+0x12ac] ;  /* 0x0012ac0001047983 */ /* 0x002ee80000100800 */
[----:B------:R-:W3:Y:S01]  /*1bc70*/  LDL R5, [R1+0x12b0] ;  /* 0x0012b00001057983 */ /* 0x000ee20000100800 */
[----:B------:R-:W-:-:S02]  /*1bc80*/  PRMT R26, RZ, 0x7610, R26 ;  /* 0x00007610ff1a7816 */ /* 0x000fc4000000001a */
[----:B---3--:R-:W-:-:S04]  /*1bc90*/  @!P0 LOP3.LUT R5, R5, R4, RZ, 0x3c, !PT ;  /* 0x0000000405058212 */ /* 0x008fc800078e3cff */
[----:B------:R-:W-:-:S04]  /*1bca0*/  @!P0 LOP3.LUT R4, R5, R4, RZ, 0x3c, !PT ;  /* 0x0000000405048212 */ /* 0x000fc800078e3cff */
[----:B------:R-:W-:Y:S01]  /*1bcb0*/  @!P0 LOP3.LUT R5, R5, R4, RZ, 0x3c, !PT ;  /* 0x0000000405058212 */ /* 0x000fe200078e3cff */
[----:B--2---:R1:W-:Y:S04]  /*1bcc0*/  STL [R1+0x39c4], R28 ;  /* 0x0039c41c01007387 */ /* 0x0043e80000100800 */
[----:B------:R2:W3:Y:S01]  /*1bcd0*/  @!P0 LDG.E.U16 R26, [R4.64] ;  /* 0x00000006041a8981 */ /* 0x0004e2000c1e1500 */
[----:B0-----:R-:W-:-:S03]  /*1bce0*/  PRMT R27, RZ, 0x7610, R27 ;  /* 0x00007610ff1b7816 */ /* 0x001fc6000000001b */
[----:B-1----:R-:W3:Y:S04]  /*1bcf0*/  LDL R28, [R1+0x1270] ;  /* 0x00127000011c7983 */ /* 0x002ee80000100800 */
[----:B--2---:R-:W2:Y:S04]  /*1bd00*/  LDL R4, [R1+0x1294] ;  /* 0x0012940001047983 */ /* 0x004ea80000100800 */
[----:B------:R-:W2:Y:S02]  /*1bd10*/  LDL R5, [R1+0x1298] ;  /* 0x0012980001057983 */ /* 0x000ea40000100800 */
        /* <DEDUP_REMOVED lines=19> */
[----:B------:R-:W-:-:S05]  /*1be50*/  @!P0 LOP3.LUT R5, R5, R4, RZ, 0x3c, !PT ;  /* 0x0000000405058212 */ /* 0x000fca00078e3cff */
[----:B------:R0:W2:Y:S04]  /*1be60*/  @!P0 LDG.E.U16 R26, [R4.64] ;  /* 0x00000006041a8981 */ /* 0x0000a8000c1e1500 */
[----:B---3--:R1:W-:Y:S01]  /*1be70*/  STL [R1+0x39b8], R25 ;  /* 0x0039b81901007387 */ /* 0x0083e20000100800 */
[----:B------:R-:W-:Y:S01]  /*1be80*/  PRMT R24, RZ, 0x7610, R24 ;  /* 0x00007610ff187816 */ /* 0x000fe20000000018 */
[----:B0-----:R-:W-:Y:S02]  /*1be90*/  @!P0 IMAD.MOV.U32 R4, RZ, RZ, R28 ;  /* 0x000000ffff048224 */ /* 0x001fe400078e001c */
[----:B------:R-:W-:-:S05]  /*1bea0*/  @!P0 IMAD.MOV.U32 R5, RZ, RZ, R27 ;  /* 0x000000ffff058224 */ /* 0x000fca00078e001b */
[----:B------:R0:W3:Y:S04]  /*1beb0*/  @!P0 LDG.E.U16 R24, [R4.64] ;  /* 0x0000000604188981 */ /* 0x0000e8000c1e1500 */
[----:B--2---:R2:W-:Y:S01]  /*1bec0*/  STL [R1+0x39cc], R26 ;  /* 0x0039cc1a01007387 */ /* 0x0045e20000100800 */
[----:B0-----:R-:W4:Y:S01]  /*1bed0*/  LDL R5, [R1+0x1254] ;  /* 0x0012540001057983 */ /* 0x001f220000100800 */
[----:B-1----:R-:W-:Y:S01]  /*1bee0*/  PRMT R25, RZ, 0x7610, R25 ;  /* 0x00007610ff197816 */ /* 0x002fe20000000019 */
[----:B------:R-:W4:Y:S01]  /*1bef0*/  LDL R28, [R1+0x11f4] ;  /* 0x0011f400011c7983 */ /* 0x000f220000100800 */
[----:B------:R-:W4:Y:S04]  /*1bf00*/  LDL R27, [R1+0x11f8] ;  /* 0x0011f800011b7983 */ /* 0x000f280000100800 */
[----:B--2---:R-:W2:Y:S04]  /*1bf10*/  LDL R26, [R1+0x1258] ;  /* 0x00125800011a7983 */ /* 0x004ea80000100800 */
[----:B---3--:R0:W-:Y:S01]  /*1bf20*/  STL [R1+0x39bc], R24 ;  /* 0x0039bc1801007387 */ /* 0x0081e20000100800 */
[----:B------:R-:W-:-:S03]  /*1bf30*/  PRMT R23, RZ, 0x7610, R23 ;  /* 0x00007610ff177816 */ /* 0x000fc60000000017 */
[----:B0-----:R-:W3:Y:S01]  /*1bf40*/  LDL R24, [R1+0x11d8] ;  /* 0x0011d80001187983 */ /* 0x001ee20000100800 */
[----:B--2---:R-:W-:-:S03]  /*1bf50*/  @!P0 IMAD.MOV.U32 R4, RZ, RZ, R26 ;  /* 0x000000ffff048224 */ /* 0x004fc600078e001a */
[----:B------:R-:W2:Y:S04]  /*1bf60*/  LDL R26, [R1+0x11d4] ;  /* 0x0011d400011a7983 */ /* 0x000ea80000100800 */
[----:B----4-:R0:W4:Y:S04]  /*1bf70*/  @!P0 LDG.E.U16 R25, [R4.64] ;  /* 0x0000000604198981 */ /* 0x010128000c1e1500 */
[----:B0-----:R-:W2:Y:S04]  /*1bf80*/  LDL R4, [R1+0x1234] ;  /* 0x0012340001047983 */ /* 0x001ea80000100800 */
[----:B------:R-:W2:Y:S02]  /*1bf90*/  LDL R5, [R1+0x1238] ;  /* 0x0012380001057983 */ /* 0x000ea40000100800 */
[----:B--2---:R-:W-:-:S04]  /*1bfa0*/  @!P0 LOP3.LUT R5, R5, R4, RZ, 0x3c, !PT ;  /* 0x0000000405058212 */ /* 0x004fc800078e3cff */
[----:B------:R-:W-:-:S04]  /*1bfb0*/  @!P0 LOP3.LUT R4, R5, R4, RZ, 0x3c, !PT ;  /* 0x0000000405048212 */ /* 0x000fc800078e3cff */
[----:B------:R-:W-:-:S05]  /*1bfc0*/  @!P0 LOP3.LUT R5, R5, R4, RZ, 0x3c, !PT ;  /* 0x0000000405058212 */ /* 0x000fca00078e3cff */
[----:B------:R-:W2:Y:S04]  /*1bfd0*/  @!P0 LDG.E.U16 R23, [R4.64] ;  /* 0x0000000604178981 */ /* 0x000ea8000c1e1500 */
[----:B----4-:R0:W-:Y:S04]  /*1bfe0*/  STL [R1+0x39d0], R25 ;  /* 0x0039d01901007387 */ /* 0x0101e80000100800 */
[----:B0-----:R-:W4:Y:S04]  /*1bff0*/  LDL R25, [R1+0x1218] ;  /* 0x0012180001197983 */ /* 0x001f280000100800 */
[----:B--2---:R0:W-:Y:S04]  /*1c000*/  STL [R1+0x4], R23 ;  /* 0x0000041701007387 */ /* 0x0041e80000100800 */
[----:B0-----:R-:W2:Y:S01]  /*1c010*/  LDL.LU R23, [R1+0x39e4] ;  /* 0x0039e40001177983 */ /* 0x001ea20000300800 */
[----:B------:R-:W3:Y:S01]  /*1c020*/  LDL R5, [R1+0x1214] ;  /* 0x0012140001057983 */ /* 0x000ee20000100800 */
[----:B------:R-:W-:Y:S01]  /*1c030*/  PRMT R0, RZ, 0x7610, R0 ;  /* 0x00007610ff007816 */ /* 0x000fe20000000000 */
[----:B----4-:R-:W-:Y:S01]  /*1c040*/  @!P0 IMAD.MOV.U32 R4, RZ, RZ, R25 ;  /* 0x000000ffff048224 */ /* 0x010fe200078e0019 */
[----:B--2---:R-:W-:-:S04]  /*1c050*/  PRMT R23, RZ, 0x7610, R23 ;  /* 0x00007610ff177816 */ /* 0x004fc80000000017 */
[----:B---3--:R0:W2:Y:S02]  /*1c060*/  @!P0 LDG.E.U16 R0, [R4.64] ;  /* 0x0000000604008981 */ /* 0x0080a4000c1e1500 */
[----:B0-----:R-:W-:Y:S02]  /*1c070*/  @!P0 IMAD.MOV.U32 R4, RZ, RZ, R27 ;  /* 0x000000ffff048224 */ /* 0x001fe400078e001b */
[----:B------:R-:W-:-:S05]  /*1c080*/  @!P0 IMAD.MOV.U32 R5, RZ, RZ, R28 ;  /* 0x000000ffff058224 */ /* 0x000fca00078e001c */
[----:B------:R0:W3:Y:S01]  /*1c090*/  @!P0 LDG.E.U16 R23, [R4.64] ;  /* 0x0000000604178981 */ /* 0x0000e2000c1e1500 */
[----:B------:R-:W-:Y:S01]  /*1c0a0*/  PRMT R22, RZ, 0x7610, R22 ;  /* 0x00007610ff167816 */ /* 0x000fe20000000016 */
[----:B0-----:R-:W-:Y:S02]  /*1c0b0*/  @!P0 IMAD.MOV.U32 R4, RZ, RZ, R24 ;  /* 0x000000ffff048224 */ /* 0x001fe400078e0018 */
[----:B------:R-:W-:-:S05]  /*1c0c0*/  @!P0 IMAD.MOV.U32 R5, RZ, RZ, R26 ;  /* 0x000000ffff058224 */ /* 0x000fca00078e001a */
[----:B------:R0:W4:Y:S04]  /*1c0d0*/  @!P0 LDG.E.U16 R22, [R4.64] ;  /* 0x0000000604168981 */ /* 0x000128000c1e1500 */
[----:B--2---:R1:W-:Y:S01]  /*1c0e0*/  STL [R1+0x39d4], R0 ;  /* 0x0039d40001007387 */ /* 0x0043e20000100800 */
[----:B------:R-:W2:Y:S02]  /*1c0f0*/  LDL R28, [R1+0x1174] ;  /* 0x00117400011c7983 */ /* 0x000ea40000100800 */
[----:B------:R-:W2:Y:S01]  /*1c100*/  LDL R27, [R1+0x1178] ;  /* 0x00117800011b7983 */ /* 0x000ea20000100800 */
[----:B-1----:R-:W2:Y:S04]  /*1c110*/  LDL R0, [R1+0x1198] ;  /* 0x0011980001007983 */ /* 0x002ea80000100800 */
[----:B---3--:R1:W-:Y:S01]  /*1c120*/  STL [R1+0x39d8], R23 ;  /* 0x0039d81701007387 */ /* 0x0083e20000100800 */
[----:B0-----:R-:W3:Y:S02]  /*1c130*/  LDL R4, [R1+0x11b4] ;  /* 0x0011b40001047983 */ /* 0x001ee40000100800 */
[----:B------:R-:W3:Y:S01]  /*1c140*/  LDL R5, [R1+0x11b8] ;  /* 0x0011b80001057983 */ /* 0x000ee20000100800 */
[----:B------:R-:W-:Y:S01]  /*1c150*/  PRMT R21, RZ, 0x7610, R21 ;  /* 0x00007610ff157816 */ /* 0x000fe20000000015 */
[----:B------:R-:W2:Y:S04]  /*1c160*/  LDL R26, [R1+0x1154] ;  /* 0x00115400011a7983 */ /* 0x000ea80000100800 */
[----:B------:R-:W2:Y:S04]  /*1c170*/  LDL R24, [R1+0x1158] ;  /* 0x0011580001187983 */ /* 0x000ea80000100800 */
[----:B------:R-:W2:Y:S04]  /*1c180*/  LDL R25, [R1+0x1134] ;  /* 0x0011340001197983 */ /* 0x000ea80000100800 */
[----:B-1----:R-:W2:Y:S01]  /*1c190*/  LDL R23, [R1+0x1138] ;  /* 0x0011380001177983 */ /* 0x002ea20000100800 */
[----:B---3--:R-:W-:-:S04]  /*1c1a0*/  @!P0 LOP3.LUT R5, R5, R4, RZ, 0x3c, !PT ;  /* 0x0000000405058212 */ /* 0x008fc800078e3cff */
[----:B------:R-:W-:-:S04]  /*1c1b0*/  @!P0 LOP3.LUT R4, R5, R4, RZ, 0x3c, !PT ;  /* 0x0000000405048212 */ /* 0x000fc800078e3cff */
[----:B------:R-:W-:-:S05]  /*1c1c0*/  @!P0 LOP3.LUT R5, R5, R4, RZ, 0x3c, !PT ;  /* 0x0000000405058212 */ /* 0x000fca00078e3cff */
[----:B------:R2:W3:Y:S04]  /*1c1d0*/  @!P0 LDG.E.U16 R21, [R4.64] ;  /* 0x0000000604158981 */ /* 0x0004e8000c1e1500 */
[----:B----4-:R0:W-:Y:S04]  /*1c1e0*/  STL [R1+0x39dc], R22 ;  /* 0x0039dc1601007387 */ /* 0x0101e80000100800 */
[----:B0-----:R-:W4:Y:S01]  /*1c1f0*/  LDL R22, [R1+0x1194] ;  /* 0x0011940001167983 */ /* 0x001f220000100800 */
[----:B--2---:R-:W-:Y:S01]  /*1c200*/  @!P0 IMAD.MOV.U32 R4, RZ, RZ, R0 ;  /* 0x000000ffff048224 */ /* 0x004fe200078e0000 */
[----:B------:R-:W-:-:S02]  /*1c210*/  PRMT R20, RZ, 0x7610, R20 ;  /* 0x00007610ff147816 */ /* 0x000fc40000000014 */
[----:B------:R-:W-:Y:S01]  /*1c220*/  PRMT R19, RZ, 0x7610, R19 ;  /* 0x00007610ff137816 */ /* 0x000fe20000000013 */
[----:B---3--:R0:W-:Y:S01]  /*1c230*/  STL [R1+0x39e0], R21 ;  /* 0x0039e01501007387 */ /* 0x0081e20000100800 */
[----:B------:R-:W2:Y:S01]  /*1c240*/  LDL R0, [R1+0x1118] ;  /* 0x0011180001007983 */ /* 0x000ea20000100800 */
[----:B------:R-:W-:Y:S02]  /*1c250*/  PRMT R18, RZ, 0x7610, R18 ;  /* 0x00007610ff127816 */ /* 0x000fe40000000012 */
[----:B------:R-:W-:Y:S02]  /*1c260*/  PRMT R17, RZ, 0x7610, R17 ;  /* 0x00007610ff117816 */ /* 0x000fe40000000011 */
[----:B------:R-:W-:Y:S01]  /*1c270*/  PRMT R16, RZ, 0x7610, R16 ;  /* 0x00007610ff107816 */ /* 0x000fe20000000010 */
[----:B0-----:R-:W3:Y:S01]  /*1c280*/  LDL R21, [R1+0x11cc] ;  /* 0x0011cc0001157983 */ /* 0x001ee20000100800 */
[----:B----4-:R-:W-:Y:S02]  /*1c290*/  @!P0 IMAD.MOV.U32 R5, RZ, RZ, R22 ;  /* 0x000000ffff058224 */ /* 0x010fe400078e0016 */
[----:B------:R-:W4:Y:S03]  /*1c2a0*/  LDL R22, [R1+0x11f0] ;  /* 0x0011f00001167983 */ /* 0x000f260000100800 */
[----:B------:R0:W3:Y:S02]  /*1c2b0*/  @!P0 LDG.E.U16 R20, [R4.64] ;  /* 0x0000000604148981 */ /* 0x0000e4000c1e1500 */
[----:B0-----:R-:W-:-:S02]  /*1c2c0*/  @!P0 IMAD.MOV.U32 R4, RZ, RZ, R27 ;  /* 0x000000ffff048224 */ /* 0x001fc400078e001b */
[----:B------:R-:W-:Y:S01]  /*1c2d0*/  @!P0 IMAD.MOV.U32 R5, RZ, RZ, R28 ;  /* 0x000000ffff058224 */ /* 0x000fe200078e001c */
[----:B------:R-:W3:Y:S04]  /*1c2e0*/  LDL R27, [R1+0x1230] ;  /* 0x00123000011b7983 */ /* 0x000ee80000100800 */
[----:B------:R-:W3:Y:S04]  /*1c2f0*/  LDL R28, [R1+0x122c] ;  /* 0x00122c00011c7983 */ /* 0x000ee80000100800 */
[----:B------:R0:W3:Y:S02]  /*1c300*/  @!P0 LDG.E.U16 R19, [R4.64] ;  /* 0x0000000604138981 */ /* 0x0000e4000c1e1500 */
[----:B0-----:R-:W-:-:S02]  /*1c310*/  @!P0 IMAD.MOV.U32 R4, RZ, RZ, R24 ;  /* 0x000000ffff048224 */ /* 0x001fc400078e0018 */
[----:B------:R-:W-:Y:S01]  /*1c320*/  @!P0 IMAD.MOV.U32 R5, RZ, RZ, R26 ;  /* 0x000000ffff058224 */ /* 0x000fe200078e001a */
[----:B------:R-:W3:Y:S04]  /*1c330*/  LDL R24, [R1+0x1250] ;  /* 0x0012500001187983 */ /* 0x000ee80000100800 */
[----:B------:R-:W4:Y:S04]  /*1c340*/  LDL R26, [R1+0x120c] ;  /* 0x00120c00011a7983 */ /* 0x000f280000100800 */
[----:B------:R0:W4:Y:S02]  /*1c350*/  @!P0 LDG.E.U16 R18, [R4.64] ;  /* 0x0000000604128981 */ /* 0x000124000c1e1500 */
[----:B0-----:R-:W-:-:S02]  /*1c360*/  @!P0 IMAD.MOV.U32 R4, RZ, RZ, R23 ;  /* 0x000000ffff048224 */ /* 0x001fc400078e0017 */
[----:B------:R-:W-:Y:S01]  /*1c370*/  @!P0 IMAD.MOV.U32 R5, RZ, RZ, R25 ;  /* 0x000000ffff058224 */ /* 0x000fe200078e0019 */
[----:B------:R-:W4:Y:S04]  /*1c380*/  LDL R23, [R1+0x11ec] ;  /* 0x0011ec0001177983 */ /* 0x000f280000100800 */
[----:B------:R-:W4:Y:S04]  /*1c390*/  LDL R25, [R1+0x1210] ;  /* 0x0012100001197983 */ /* 0x000f280000100800 */
[----:B------:R0:W4:Y:S02]  /*1c3a0*/  @!P0 LDG.E.U16 R17, [R4.64] ;  /* 0x0000000604118981 */ /* 0x000124000c1e1500 */
[----:B0-----:R-:W-:-:S02]  /*1c3b0*/  @!P0 IMAD.MOV.U32 R5, RZ, RZ, R2 ;  /* 0x000000ffff058224 */ /* 0x001fc400078e0002 */
[----:B--2---:R-:W-:Y:S02]  /*1c3c0*/  @!P0 IMAD.MOV.U32 R4, RZ, RZ, R0 ;  /* 0x000000ffff048224 */ /* 0x004fe400078e0000 */
[----:B------:R-:W2:Y:S01]  /*1c3d0*/  LDL R0, [R1+0x11d0] ;  /* 0x0011d00001007983 */ /* 0x000ea20000100800 */
[----:B------:R0:W-:Y:S03]  /*1c3e0*/  STL [R1+0x1524], R2 ;  /* 0x0015240201007387 */ /* 0x0001e60000100800 */
[----:B------:R1:W2:Y:S04]  /*1c3f0*/  @!P0 LDG.E.U16 R16, [R4.64] ;  /* 0x0000000604108981 */ /* 0x0002a8000c1e1500 */
[----:B0-----:R-:W2:Y:S01]  /*1c400*/  LDL.LU R2, [R1+0x114c] ;  /* 0x00114c0001027983 */ /* 0x001ea20000300800 */
[----:B-1----:R-:W2:Y:S01]  /*1c410*/  LDL R5, [R1+0x124c] ;  /* 0x00124c0001057983 */ /* 0x002ea20000100800 */
[----:B------:R-:W-:-:S02]  /*1c420*/  PRMT R15, RZ, 0x7610, R15 ;  /* 0x00007610ff0f7816 */ /* 0x000fc4000000000f */
[----:B------:R-:W-:Y:S02]  /*1c430*/  PRMT R14, RZ, 0x7610, R14 ;  /* 0x00007610ff0e7816 */ /* 0x000fe4000000000e */
[----:B------:R-:W-:Y:S02]  /*1c440*/  PRMT R13, RZ, 0x7610, R13 ;  /* 0x00007610ff0d7816 */ /* 0x000fe4000000000d */
[----:B------:R-:W-:Y:S01]  /*1c450*/  PRMT R12, RZ, 0x7610, R12 ;  /* 0x00007610ff0c7816 */ /* 0x000fe2000000000c */
[----:B---3--:R-:W-:Y:S02]  /*1c460*/  @!P0 IMAD.MOV.U32 R4, RZ, RZ, R24 ;  /* 0x000000ffff048224 */ /* 0x008fe400078e0018 */
[----:B------:R-:W3:Y:S01]  /*1c470*/  LDL R24, [R1+0x14f0] ;  /* 0x0014f00001187983 */ /* 0x000ee20000100800 */
[----:B------:R-:W-:-:S03]  /*1c480*/  PRMT R11, RZ, 0x7610, R11 ;  /* 0x00007610ff0b7816 */ /* 0x000fc6000000000b */
[----:B--2---:R0:W2:Y:S02]  /*1c490*/  @!P0 LDG.E.U16 R15, [R4.64] ;  /* 0x00000006040f8981 */ /* 0x0040a4000c1e1500 */
[----:B0-----:R-:W-:Y:S02]  /*1c4a0*/  @!P0 IMAD.MOV.U32 R4, RZ, RZ, R27 ;  /* 0x000000ffff048224 */ /* 0x001fe400078e001b */
[----:B------:R-:W-:-:S05]  /*1c4b0*/  @!P0 IMAD.MOV.U32 R5, RZ, RZ, R28 ;  /* 0x000000ffff058224 */ /* 0x000fca00078e001c */
[----:B------:R4:W2:Y:S02]  /*1c4c0*/  @!P0 LDG.E.U16 R14, [R4.64] ;  /* 0x00000006040e8981 */ /* 0x0008a4000c1e1500 */
[----:B----4-:R-:W-:Y:S02]  /*1c4d0*/  @!P0 IMAD.MOV.U32 R4, RZ, RZ, R25 ;  /* 0x000000ffff048224 */ /* 0x010fe400078e0019 */
[----:B------:R-:W-:-:S05]  /*1c4e0*/  @!P0 IMAD.MOV.U32 R5, RZ, RZ, R26 ;  /* 0x000000ffff058224 */ /* 0x000fca00078e001a */
[----:B------:R0:W4:Y:S02]  /*1c4f0*/  @!P0 LDG.E.U16 R13, [R4.64] ;  /* 0x00000006040d8981 */ /* 0x000124000c1e1500 */
[----:B0-----:R-:W-:Y:S02]  /*1c500*/  @!P0 IMAD.MOV.U32 R4, RZ, RZ, R22 ;  /* 0x000000ffff048224 */ /* 0x001fe400078e0016 */
[----:B------:R-:W-:-:S05]  /*1c510*/  @!P0 IMAD.MOV.U32 R5, RZ, RZ, R23 ;  /* 0x000000ffff058224 */ /* 0x000fca00078e0017 */
[----:B------:R0:W2:Y:S02]  /*1c520*/  @!P0 LDG.E.U16 R12, [R4.64] ;  /* 0x00000006040c8981 */ /* 0x0000a4000c1e1500 */
[----:B0-----:R-:W-:Y:S02]  /*1c530*/  @!P0 IMAD.MOV.U32 R5, RZ, RZ, R21 ;  /* 0x000000ffff058224 */ /* 0x001fe400078e0015 */
[----:B------:R-:W3:Y:S01]  /*1c540*/  LDL.LU R21, [R1+0x78] ;  /* 0x0000780001157983 */ /* 0x000ee20000300800 */
[----:B------:R-:W2:Y:S02]  /*1c550*/  LDL.LU R22, [R1+0x70] ;  /* 0x0000700001167983 */ /* 0x000ea40000300800 */
[----:B------:R-:W-:Y:S02]  /*1c560*/  @!P0 IMAD.MOV.U32 R4, RZ, RZ, R0 ;  /* 0x000000ffff048224 */ /* 0x000fe400078e0000 */
[----:B------:R-:W2:Y:S01]  /*1c570*/  LDL.LU R23, [R1+0x68] ;  /* 0x0000680001177983 */ /* 0x000ea20000300800 */
[----:B------:R-:W2:Y:S01]  /*1c580*/  LDL.LU R0, [R1+0x60] ;  /* 0x0000600001007983 */ /* 0x000ea20000300800 */
[----:B------:R-:W2:Y:S02]  /*1c590*/  LDL.LU R25, [R1+0x58] ;  /* 0x0000580001197983 */ /* 0x000ea40000300800 */
[----:B------:R-:W2:Y:S02]  /*1c5a0*/  LDL.LU R26, [R1+0x50] ;  /* 0x00005000011a7983 */ /* 0x000ea40000300800 */
[----:B------:R-:W2:Y:S01]  /*1c5b0*/  LDL.LU R27, [R1+0x48] ;  /* 0x00004800011b7983 */ /* 0x000ea20000300800 */
[----:B------:R-:W2:Y:S04]  /*1c5c0*/  LDL.LU R28, [R1+0x40] ;  /* 0x00004000011c7983 */ /* 0x000ea80000300800 */
[----:B------:R0:W2:Y:S04]  /*1c5d0*/  @!P0 LDG.E.U16 R11, [R4.64] ;  /* 0x00000006040b8981 */ /* 0x0000a8000c1e1500 */
[----:B0-----:R-:W2:Y:S04]  /*1c5e0*/  LDL R4, [R1+0x11ac] ;  /* 0x0011ac0001047983 */ /* 0x001ea80000100800 */
[----:B------:R-:W2:Y:S01]  /*1c5f0*/  LDL R5, [R1+0x11b0] ;  /* 0x0011b00001057983 */ /* 0x000ea20000100800 */
[----:B------:R-:W-:-:S02]  /*1c600*/  PRMT R10, RZ, 0x7610, R10 ;  /* 0x00007610ff0a7816 */ /* 0x000fc4000000000a */
[----:B--2---:R-:W-:-:S04]  /*1c610*/  @!P0 LOP3.LUT R5, R5, R4, RZ, 0x3c, !PT ;  /* 0x0000000405058212 */ /* 0x004fc800078e3cff */
[----:B------:R-:W-:-:S04]  /*1c620*/  @!P0 LOP3.LUT R4, R5, R4, RZ, 0x3c, !PT ;  /* 0x0000000405048212 */ /* 0x000fc800078e3cff */
[----:B------:R-:W-:-:S05]  /*1c630*/  @!P0 LOP3.LUT R5, R5, R4, RZ, 0x3c, !PT ;  /* 0x0000000405058212 */ /* 0x000fca00078e3cff */
[----:B------:R0:W2:Y:S04]  /*1c640*/  @!P0 LDG.E.U16 R10, [R4.64] ;  /* 0x00000006040a8981 */ /* 0x0000a8000c1e1500 */
[----:B0-----:R-:W2:Y:S04]  /*1c650*/  LDL R4, [R1+0x118c] ;  /* 0x00118c0001047983 */ /* 0x001ea80000100800 */
[----:B------:R-:W2:Y:S01]  /*1c660*/  LDL R5, [R1+0x1190] ;  /* 0x0011900001057983 */ /* 0x000ea20000100800 */
[----:B------:R-:W-:Y:S02]  /*1c670*/  PRMT R9, RZ, 0x7610, R9 ;  /* 0x00007610ff097816 */ /* 0x000fe40000000009 */
        /* <DEDUP_REMOVED lines=11> */
[----:B0-----:R-:W2:Y:S01]  /*1c730*/  LDL R5, [R1+0x1150] ;  /* 0x0011500001057983 */ /* 0x001ea20000100800 */
[----:B------:R-:W-:Y:S01]  /*1c740*/  PRMT R7, RZ, 0x7610, R7 ;  /* 0x00007610ff077816 */ /* 0x000fe20000000007 */
[----:B------:R0:W-:Y:S02]  /*1c750*/  STL [R1+0x1528], R2 ;  /* 0x0015280201007387 */ /* 0x0001e40000100800 */
[----:B--2---:R-:W-:Y:S02]  /*1c760*/  @!P0 IMAD.MOV.U32 R4, RZ, RZ, R5 ;  /* 0x000000ffff048224 */ /* 0x004fe400078e0005 */
[----:B------:R-:W-:-:S02]  /*1c770*/  @!P0 IMAD.MOV.U32 R5, RZ, RZ, R2 ;  /* 0x000000ffff058224 */ /* 0x000fc400078e0002 */
[----:B0-----:R-:W2:Y:S04]  /*1c780*/  LDL.LU R2, [R1+0x4] ;  /* 0x0000040001027983 */ /* 0x001ea80000300800 */
        /* <DEDUP_REMOVED lines=8> */
[----:B0-----:R-:W2:Y:S01]  /*1c810*/  LDL R5, [R1+0x1110] ;  /* 0x0011100001057983 */ /* 0x001ea20000100800 */
[----:B------:R-:W-:Y:S01]  /*1c820*/  PRMT R3, RZ, 0x7610, R3 ;  /* 0x00007610ff037816 */ /* 0x000fe20000000003 */
[----:B------:R0:W-:Y:S02]  /*1c830*/  STL [R1+0x152c], R29 ;  /* 0x00152c1d01007387 */ /* 0x0001e40000100800 */
[----:B---3--:R1:W-:Y:S01]  /*1c840*/  STS.U16 [R24+0x9e00], R21 ;  /* 0x009e001518007388 */ /* 0x0083e20000000400 */
[----:B------:R3:W-:Y:S02]  /*1c850*/  STS.U16 [R24+0xa200], R22 ;  /* 0x00a2001618007388 */ /* 0x0007e40000000400 */
[----:B------:R0:W-:Y:S02]  /*1c860*/  STS.U16 [R24+0xa600], R23 ;  /* 0x00a6001718007388 */ /* 0x0001e40000000400 */
[----:B------:R0:W-:Y:S01]  /*1c870*/  STS.U16 [R24+0xaa00], R0 ;  /* 0x00aa000018007388 */ /* 0x0001e20000000400 */
[----:B------:R0:W-:Y:S01]  /*1c880*/  STS.U16 [R24+0xae00], R25 ;  /* 0x00ae001918007388 */ /* 0x0001e20000000400 */
[----:B------:R0:W-:Y:S02]  /*1c890*/  STS.U16 [R24+0xb200], R26 ;  /* 0x00b2001a18007388 */ /* 0x0001e40000000400 */
[----:B------:R0:W-:Y:S02]  /*1c8a0*/  STS.U16 [R24+0xb600], R27 ;  /* 0x00b6001b18007388 */ /* 0x0001e40000000400 */
[----:B------:R0:W-:Y:S02]  /*1c8b0*/  STS.U16 [R24+0xba00], R28 ;  /* 0x00ba001c18007388 */ /* 0x0001e40000000400 */
[----:B--2---:R-:W-:-:S02]  /*1c8c0*/  @!P0 IMAD.MOV.U32 R4, RZ, RZ, R5 ;  /* 0x000000ffff048224 */ /* 0x004fc400078e0005 */
[----:B------:R-:W-:Y:S02]  /*1c8d0*/  @!P0 IMAD.MOV.U32 R5, RZ, RZ, R29 ;  /* 0x000000ffff058224 */ /* 0x000fe400078e001d */
[----:B0-----:R-:W2:Y:S04]  /*1c8e0*/  LDL.LU R29, [R1+0x28] ;  /* 0x00002800011d7983 */ /* 0x001ea80000300800 */
[----:B------:R0:W2:Y:S04]  /*1c8f0*/  @!P0 LDG.E.U16 R3, [R4.64] ;  /* 0x0000000604038981 */ /* 0x0000a8000c1e1500 */
[----:B0-----:R-:W2:Y:S01]  /*1c900*/  LDL.LU R4, [R1+0x38] ;  /* 0x0000380001047983 */ /* 0x001ea20000300800 */
[----:B------:R-:W4:Y:S02]  /*1c910*/  LDL.LU R5, [R1+0x30] ;  /* 0x0000300001057983 */ /* 0x000f240000300800 */
[----:B-1----:R-:W4:Y:S02]  /*1c920*/  LDL.LU R21, [R1+0x39e0] ;  /* 0x0039e00001157983 */ /* 0x002f240000300800 */
[----:B---3--:R-:W3:Y:S01]  /*1c930*/  LDL.LU R22, [R1+0x39dc] ;  /* 0x0039dc0001167983 */ /* 0x008ee20000300800 */
[----:B------:R-:W3:Y:S01]  /*1c940*/  LDL.LU R23, [R1+0x39d8] ;  /* 0x0039d80001177983 */ /* 0x000ee20000300800 */
[----:B------:R-:W3:Y:S02]  /*1c950*/  LDL.LU R0, [R1+0x39d4] ;  /* 0x0039d40001007983 */ /* 0x000ee40000300800 */
[----:B------:R-:W3:Y:S02]  /*1c960*/  LDL.LU R25, [R1+0x39d0] ;  /* 0x0039d00001197983 */ /* 0x000ee40000300800 */
[----:B------:R-:W3:Y:S01]  /*1c970*/  LDL.LU R26, [R1+0x39cc] ;  /* 0x0039cc00011a7983 */ /* 0x000ee20000300800 */
[----:B------:R-:W3:Y:S01]  /*1c980*/  LDL.LU R27, [R1+0x39c8] ;  /* 0x0039c800011b7983 */ /* 0x000ee20000300800 */
[----:B------:R-:W3:Y:S03]  /*1c990*/  LDL.LU R28, [R1+0x39c4] ;  /* 0x0039c400011c7983 */ /* 0x000ee60000300800 */
[----:B--2---:R-:W-:Y:S01]  /*1c9a0*/  STS.U16 [R24+0xbe00], R4 ;  /* 0x00be000418007388 */ /* 0x004fe20000000400 */
[----:B----4-:R-:W-:Y:S02]  /*1c9b0*/  STS.U16 [R24+0xc200], R5 ;  /* 0x00c2000518007388 */ /* 0x010fe40000000400 */
[----:B------:R-:W-:Y:S01]  /*1c9c0*/  STS.U16 [R24+0xc600], R29 ;  /* 0x00c6001d18007388 */ /* 0x000fe20000000400 */
[----:B---3--:R-:W-:Y:S01]  /*1c9d0*/  STS.U16 [R24+0xca00], R28 ;  /* 0x00ca001c18007388 */ /* 0x008fe20000000400 */
[----:B------:R-:W-:Y:S02]  /*1c9e0*/  STS.U16 [R24+0xce00], R27 ;  /* 0x00ce001b18007388 */ /* 0x000fe40000000400 */
[----:B------:R-:W-:Y:S02]  /*1c9f0*/  STS.U16 [R24+0xd200], R26 ;  /* 0x00d2001a18007388 */ /* 0x000fe40000000400 */
[----:B------:R0:W-:Y:S01]  /*1ca00*/  STS.U16 [R24+0xd600], R25 ;  /* 0x00d6001918007388 */ /* 0x0001e20000000400 */
[----:B------:R-:W-:Y:S01]  /*1ca10*/  STS.U16 [R24+0xda00], R2 ;  /* 0x00da000218007388 */ /* 0x000fe20000000400 */
[----:B------:R1:W-:Y:S03]  /*1ca20*/  STS.U16 [R24+0xde00], R0 ;  /* 0x00de000018007388 */ /* 0x0003e60000000400 */
[----:B0-----:R-:W2:Y:S01]  /*1ca30*/  LDL.LU R25, [R1+0x94] ;  /* 0x0000940001197983 */ /* 0x001ea20000300800 */
[----:B------:R-:W3:Y:S02]  /*1ca40*/  LDL.LU R26, [R1+0x90] ;  /* 0x00009000011a7983 */ /* 0x000ee40000300800 */
[----:B------:R-:W4:Y:S02]  /*1ca50*/  LDL.LU R27, [R1+0x8c] ;  /* 0x00008c00011b7983 */ /* 0x000f240000300800 */
[----:B------:R-:W2:Y:S01]  /*1ca60*/  LDL.LU R28, [R1+0x88] ;  /* 0x00008800011c7983 */ /* 0x000ea20000300800 */
[----:B------:R-:W2:Y:S01]  /*1ca70*/  LDL.LU R4, [R1+0x44] ;  /* 0x0000440001047983 */ /* 0x000ea20000300800 */
[----:B------:R-:W2:Y:S02]  /*1ca80*/  LDL.LU R5, [R1+0x3c] ;  /* 0x00003c0001057983 */ /* 0x000ea40000300800 */
[----:B------:R-:W2:Y:S02]  /*1ca90*/  LDL.LU R29, [R1+0x34] ;  /* 0x00003400011d7983 */ /* 0x000ea40000300800 */
[----:B-1----:R-:W2:Y:S01]  /*1caa0*/  LDL.LU R0, [R1+0x39c0] ;  /* 0x0039c00001007983 */ /* 0x002ea20000300800 */
[----:B------:R-:W0:Y:S04]  /*1cab0*/  S2R R2, SR_TID.X ;  /* 0x0000000000027919 */ /* 0x000e280000002100 */
[----:B------:R1:W-:Y:S01]  /*1cac0*/  STS.U16 [R24+0xe200], R23 ;  /* 0x00e2001718007388 */ /* 0x0003e20000000400 */
[----:B------:R1:W-:Y:S02]  /*1cad0*/  STS.U16 [R24+0xe600], R22 ;  /* 0x00e6001618007388 */ /* 0x0003e40000000400 */
[----:B------:R1:W-:Y:S02]  /*1cae0*/  STS.U16 [R24+0xea00], R21 ;  /* 0x00ea001518007388 */ /* 0x0003e40000000400 */
[----:B------:R1:W-:Y:S01]  /*1caf0*/  STS.U16 [R24+0xee00], R20 ;  /* 0x00ee001418007388 */ /* 0x0003e20000000400 */
[----:B------:R1:W-:Y:S01]  /*1cb00*/  STS.U16 [R24+0xf200], R19 ;  /* 0x00f2001318007388 */ /* 0x0003e20000000400 */
[----:B------:R0:W-:Y:S03]  /*1cb10*/  STS.U16 [R24+0xf600], R18 ;  /* 0x00f6001218007388 */ /* 0x0001e60000000400 */
[----:B-1----:R-:W3:Y:S01]  /*1cb20*/  LDL.LU R23, [R1+0x4c] ;  /* 0x00004c0001177983 */ /* 0x002ee20000300800 */
[----:B------:R-:W3:Y:S02]  /*1cb30*/  LDL.LU R22, [R1+0x54] ;  /* 0x0000540001167983 */ /* 0x000ee40000300800 */
[----:B------:R-:W3:Y:S02]  /*1cb40*/  LDL.LU R21, [R1+0x5c] ;  /* 0x00005c0001157983 */ /* 0x000ee40000300800 */
[----:B------:R-:W3:Y:S01]  /*1cb50*/  LDL.LU R20, [R1+0x64] ;  /* 0x0000640001147983 */ /* 0x000ee20000300800 */
[----:B------:R-:W3:Y:S01]  /*1cb60*/  LDL.LU R19, [R1+0x6c] ;  /* 0x00006c0001137983 */ /* 0x000ee20000300800 */
[----:B0-----:R-:W-:-:S04]  /*1cb70*/  SHF.R.S32.HI R2, RZ, 0x6, R2 ;  /* 0x00000006ff027819 */ /* 0x001fc80000011402 */
[----:B------:R-:W-:Y:S01]  /*1cb80*/  SGXT R2, R2, 0x1 ;  /* 0x000000010202781a */ /* 0x000fe20000000200 */
[----:B------:R0:W-:Y:S01]  /*1cb90*/  STS.U16 [R24+0xfa00], R17 ;  /* 0x00fa001118007388 */ /* 0x0001e20000000400 */
[----:B------:R1:W-:Y:S02]  /*1cba0*/  STS.U16 [R24+0xfe00], R16 ;  /* 0x00fe001018007388 */ /* 0x0003e40000000400 */
[----:B--2---:R-:W-:-:S05]  /*1cbb0*/  IMAD.SHL.U32 R0, R0, 0x2, RZ ;  /* 0x0000000200007824 */ /* 0x004fca00078e00ff */
[----:B------:R-:W-:Y:S02]  /*1cbc0*/  LOP3.LUT R0, R0, 0x90, R2, 0x78, !PT ;  /* 0x0000009000007812 */ /* 0x000fe400078e7802 */
[----:B------:R-:W2:Y:S01]  /*1cbd0*/  LDL.LU R2, [R1+0x74] ;  /* 0x0000740001027983 */ /* 0x000ea20000300800 */
[----:B------:R-:W2:Y:S02]  /*1cbe0*/  LDL.LU R18, [R1+0x7c] ;  /* 0x00007c0001127983 */ /* 0x000ea40000300800 */
[----:B0-----:R-:W2:Y:S02]  /*1cbf0*/  LDL.LU R17, [R1+0x80] ;  /* 0x0000800001117983 */ /* 0x001ea40000300800 */
[----:B-1----:R-:W2:Y:S01]  /*1cc00*/  LDL.LU R24, [R1+0x39bc] ;  /* 0x0039bc0001187983 */ /* 0x002ea20000300800 */
[----:B------:R-:W2:Y:S01]  /*1cc10*/  LDL.LU R16, [R1+0x84] ;  /* 0x0000840001107983 */ /* 0x000ea20000300800 */
[----:B------:R-:W-:-:S05]  /*1cc20*/  LOP3.LUT R0, R0, 0x60, RZ, 0x3c, !PT ;  /* 0x0000006000007812 */ /* 0x000fca00078e3cff */
[----:B------:R0:W-:Y:S01]  /*1cc30*/  STS.U16 [R0+0x8300], R25 ;  /* 0x0083001900007388 */ /* 0x0001e20000000400 */
[----:B---3--:R1:W-:Y:S03]  /*1cc40*/  STS.U16 [R0+0x8700], R26 ;  /* 0x0087001a00007388 */ /* 0x0083e60000000400 */
[----:B----4-:R3:W-:Y:S01]  /*1cc50*/  STS.U16 [R0+0x8b00], R27 ;  /* 0x008b001b00007388 */ /* 0x0107e20000000400 */
[----:B------:R4:W-:Y:S03]  /*1cc60*/  STS.U16 [R0+0x8f00], R28 ;  /* 0x008f001c00007388 */ /* 0x0009e60000000400 */
[----:B0-----:R-:W2:Y:S01]  /*1cc70*/  LDL.LU R25, [R1+0x39b8] ;  /* 0x0039b80001197983 */ /* 0x001ea20000300800 */
[----:B-1----:R-:W2:Y:S03]  /*1cc80*/  LDL.LU R26, [R1+0x39b4] ;  /* 0x0039b400011a7983 */ /* 0x002ea60000300800 */
[----:B---3--:R-:W3:Y:S01]  /*1cc90*/  LDL.LU R27, [R1+0x39b0] ;  /* 0x0039b000011b7983 */ /* 0x008ee20000300800 */
[----:B----4-:R-:W4:Y:S03]  /*1cca0*/  LDL.LU R28, [R1+0x39ac] ;  /* 0x0039ac00011c7983 */ /* 0x010f260000300800 */
[----:B--2---:R-:W-:Y:S01]  /*1ccb0*/  STS.U16 [R0+0x9300], R16 ;  /* 0x0093001000007388 */ /* 0x004fe20000000400 */
[----:B------:R-:W-:Y:S02]  /*1ccc0*/  STS.U16 [R0+0x9700], R17 ;  /* 0x0097001100007388 */ /* 0x000fe40000000400 */
[----:B------:R-:W-:Y:S02]  /*1ccd0*/  STS.U16 [R0+0x9b00], R18 ;  /* 0x009b001200007388 */ /* 0x000fe40000000400 */
[----:B------:R-:W-:Y:S01]  /*1cce0*/  STS.U16 [R0+0x9f00], R2 ;  /* 0x009f000200007388 */ /* 0x000fe20000000400 */
[----:B------:R-:W-:Y:S01]  /*1ccf0*/  STS.U16 [R0+0xa300], R19 ;  /* 0x00a3001300007388 */ /* 0x000fe20000000400 */
[----:B------:R-:W-:Y:S02]  /*1cd00*/  STS.U16 [R0+0xa700], R20 ;  /* 0x00a7001400007388 */ /* 0x000fe40000000400 */
[----:B------:R-:W-:Y:S02]  /*1cd10*/  STS.U16 [R0+0xab00], R21 ;  /* 0x00ab001500007388 */ /* 0x000fe40000000400 */
[----:B------:R-:W-:Y:S01]  /*1cd20*/  STS.U16 [R0+0xaf00], R22 ;  /* 0x00af001600007388 */ /* 0x000fe20000000400 */
[----:B------:R-:W-:Y:S01]  /*1cd30*/  STS.U16 [R0+0xb300], R23 ;  /* 0x00b3001700007388 */ /* 0x000fe20000000400 */
[----:B------:R-:W-:Y:S02]  /*1cd40*/  STS.U16 [R0+0xb700], R4 ;  /* 0x00b7000400007388 */ /* 0x000fe40000000400 */
[----:B------:R-:W-:Y:S02]  /*1cd50*/  STS.U16 [R0+0xbb00], R5 ;  /* 0x00bb000500007388 */ /* 0x000fe40000000400 */
[----:B------:R-:W-:Y:S01]  /*1cd60*/  STS.U16 [R0+0xbf00], R29 ;  /* 0x00bf001d00007388 */ /* 0x000fe20000000400 */
[----:B----4-:R0:W-:Y:S04]  /*1cd70*/  STS.U16 [R0+0xc300], R28 ;  /* 0x00c3001c00007388 */ /* 0x0101e80000000400 */
[----:B0-----:R-:W2:Y:S01]  /*1cd80*/  LDL.LU R28, [R1+0x39a8] ;  /* 0x0039a800011c7983 */ /* 0x001ea20000300800 */
[----:B------:R-:W4:Y:S02]  /*1cd90*/  LDL R4, [R1+0xce0] ;  /* 0x000ce00001047983 */ /* 0x000f240000100800 */
[----:B---3--:R-:W-:Y:S02]  /*1cda0*/  STS.U16 [R0+0xc700], R27 ;  /* 0x00c7001b00007388 */ /* 0x008fe40000000400 */
        /* <DEDUP_REMOVED lines=14> */
[----:B------:R-:W-:Y:S06]  /*1ce90*/  BAR.SYNC.DEFER_BLOCKING 0x0 ;  /* 0x0000000000007b1d */ /* 0x000fec0000010000 */
[----:B--2---:R-:W-:Y:S04]  /*1cea0*/  LDSM.16.MT88.4 R16, [R28] ;  /* 0x000000001c10783b */ /* 0x004fe80000004200 */
[----:B----4-:R-:W0:Y:S04]  /*1ceb0*/  LDSM.16.M88.4 R8, [R4+0x8000] ;  /* 0x008000000408783b */ /* 0x010e280000000200 */
[----:B------:R-:W-:Y:S04]  /*1cec0*/  LDSM.16.M88.4 R24, [R4+0xa000] ;  /* 0x00a000000418783b */ /* 0x000fe80000000200 */
[----:B------:R-:W-:Y:S04]  /*1ced0*/  LDSM.16.M88.4 R12, [R4+0xa800] ;  /* 0x00a80000040c783b */ /* 0x000fe80000000200 */
[----:B0-----:R-:W-:Y:S01]  /*1cee0*/  STL.64 [R1+0xc0], R8 ;  /* 0x0000c00801007387 */ /* 0x001fe20000100a00 */
[----:B------:R-:W-:-:S02]  /*1cef0*/  IMAD.MOV.U32 R5, RZ, RZ, R8 ;  /* 0x000000ffff057224 */ /* 0x000fc400078e0008 */
[----:B------:R-:W-:Y:S02]  /*1cf00*/  STL.64 [R1+0xc8], R10 ;  /* 0x0000c80a01007387 */ /* 0x000fe40000100a00 */
[----:B------:R-:W-:Y:S02]  /*1cf10*/  IMAD.MOV.U32 R3, RZ, RZ, R9 ;  /* 0x000000ffff037224 */ /* 0x000fe400078e0009 */
[----:B------:R-:W0:Y:S04]  /*1cf20*/  LDSM.16.M88.4 R8, [R4+0x8800] ;  /* 0x008800000408783b */ /* 0x000e280000000200 */
[----:B0-----:R-:W-:Y:S01]  /*1cf30*/  STL.64 [R1+0xb0], R8 ;  /* 0x0000b00801007387 */ /* 0x001fe20000100a00 */
[----:B------:R-:W-:Y:S02]  /*1cf40*/  IMAD.MOV.U32 R7, RZ, RZ, R8 ;  /* 0x000000ffff077224 */ /* 0x000fe400078e0008 */
[----:B------:R-:W-:Y:S02]  /*1cf50*/  STL.64 [R1+0xb8], R10 ;  /* 0x0000b80a01007387 */ /* 0x000fe40000100a00 */
[----:B------:R-:W-:-:S02]  /*1cf60*/  IMAD.MOV.U32 R6, RZ, RZ, R9 ;  /* 0x000000ffff067224 */ /* 0x000fc400078e0009 */
[----:B------:R-:W0:Y:S04]  /*1cf70*/  LDSM.16.M88.4 R8, [R4+0x9000] ;  /* 0x009000000408783b */ /* 0x000e280000000200 */
[----:B0-----:R-:W-:Y:S01]  /*1cf80*/  STL.64 [R1+0xa0], R8 ;  /* 0x0000a00801007387 */ /* 0x001fe20000100a00 */
[----:B------:R-:W-:Y:S02]  /*1cf90*/  IMAD.MOV.U32 R21, RZ, RZ, R8 ;  /* 0x000000ffff157224 */ /* 0x000fe400078e0008 */
[----:B------:R-:W-:Y:S02]  /*1cfa0*/  STL.64 [R1+0xa8], R10 ;  /* 0x0000a80a01007387 */ /* 0x000fe40000100a00 */
[----:B------:R-:W-:Y:S02]  /*1cfb0*/  IMAD.MOV.U32 R20, RZ, RZ, R9 ;  /* 0x000000ffff147224 */ /* 0x000fe400078e0009 */
[----:B------:R-:W0:Y:S04]  /*1cfc0*/  LDSM.16.M88.4 R8, [R4+0x9800] ;  /* 0x009800000408783b */ /* 0x000e280000000200 */
[----:B0-----:R-:W-:Y:S01]  /*1cfd0*/  STL.64 [R1+0x90], R8 ;  /* 0x0000900801007387 */ /* 0x001fe20000100a00 */
[----:B------:R-:W-:Y:S02]  /*1cfe0*/  STL.64 [R1+0x98], R10 ;  /* 0x0000980a01007387 */ /* 0x000fe40000100a00 */
[----:B------:R-:W0:Y:S04]  /*1cff0*/  LDSM.16.M88.4 R8, [R4+0xb000] ;  /* 0x00b000000408783b */ /* 0x000e280000000200 */
[----:B------:R-:W-:Y:S01]  /*1d000*/  STL.64 [R1+0x80], R24 ;  /* 0x0000801801007387 */ /* 0x000fe20000100a00 */
[----:B------:R-:W-:Y:S01]  /*1d010*/  STL.64 [R1+0x88], R26 ;  /* 0x0000881a01007387 */ /* 0x000fe20000100a00 */
[----:B------:R-:W-:Y:S02]  /*1d020*/  STL.64 [R1+0x70], R12 ;  /* 0x0000700c01007387 */ /* 0x000fe40000100a00 */
[----:B------:R-:W-:Y:S02]  /*1d030*/  STL.64 [R1+0x78], R14 ;  /* 0x0000780e01007387 */ /* 0x000fe40000100a00 */
[----:B------:R-:W1:Y:S04]  /*1d040*/  LDSM.16.M88.4 R12, [R4+0xb800] ;  /* 0x00b80000040c783b */ /* 0x000e680000000200 */
[----:B------:R-:W-:Y:S04]  /*1d050*/  LDSM.16.M88.4 R24, [R4+0xc000] ;  /* 0x00c000000418783b */ /* 0x000fe80000000200 */
[----:B0-----:R-:W-:Y:S01]  /*1d060*/  STL.64 [R1+0x60], R8 ;  /* 0x0000600801007387 */ /* 0x001fe20000100a00 */
[----:B------:R-:W-:-:S02]  /*1d070*/  IMAD.MOV.U32 R2, RZ, RZ, R8 ;  /* 0x000000ffff027224 */ /* 0x000fc400078e0008 */
[----:B------:R-:W-:Y:S02]  /*1d080*/  STL.64 [R1+0x68], R10 ;  /* 0x0000680a01007387 */ /* 0x000fe40000100a00 */
[----:B------:R-:W-:Y:S02]  /*1d090*/  IMAD.MOV.U32 R0, RZ, RZ, R9 ;  /* 0x000000ffff007224 */ /* 0x000fe400078e0009 */
[----:B------:R-:W0:Y:S04]  /*1d0a0*/  LDSM.16.M88.4 R8, [R4+0xc800] ;  /* 0x00c800000408783b */ /* 0x000e280000000200 */
[----:B-1----:R-:W-:Y:S01]  /*1d0b0*/  STL.64 [R1+0x50], R12 ;  /* 0x0000500c01007387 */ /* 0x002fe20000100a00 */
[----:B------:R-:W-:Y:S02]  /*1d0c0*/  STL.64 [R1+0x58], R14 ;  /* 0x0000580e01007387 */ /* 0x000fe40000100a00 */
[----:B------:R-:W1:Y:S01]  /*1d0d0*/  LDSM.16.M88.4 R12, [R4+0xd000] ;  /* 0x00d00000040c783b */ /* 0x000e620000000200 */
[----:B0-----:R-:W-:Y:S03]  /*1d0e0*/  STL.64 [R1+0x30], R8 ;  /* 0x0000300801007387 */ /* 0x001fe60000100a00 */
[----:B------:R-:W-:Y:S02]  /*1d0f0*/  STL.64 [R1+0x38], R10 ;  /* 0x0000380a01007387 */ /* 0x000fe40000100a00 */
[----:B------:R-:W0:Y:S04]  /*1d100*/  LDSM.16.M88.4 R8, [R4+0xd800] ;  /* 0x00d800000408783b */ /* 0x000e280000000200 */
[----:B------:R-:W-:Y:S01]  /*1d110*/  STL.64 [R1+0x40], R24 ;  /* 0x0000401801007387 */ /* 0x000fe20000100a00 */
[----:B-1----:R-:W-:Y:S01]  /*1d120*/  STL.64 [R1+0x20], R12 ;  /* 0x0000200c01007387 */ /* 0x002fe20000100a00 */
[----:B------:R-:W-:Y:S02]  /*1d130*/  STL.64 [R1+0x28], R14 ;  /* 0x0000280e01007387 */ /* 0x000fe40000100a00 */
[----:B------:R-:W-:Y:S02]  /*1d140*/  STL.64 [R1+0x48], R26 ;  /* 0x0000481a01007387 */ /* 0x000fe40000100a00 */
[----:B------:R-:W1:Y:S01]  /*1d150*/  LDSM.16.M88.4 R12, [R4+0xe800] ;  /* 0x00e80000040c783b */ /* 0x000e620000000200 */
[----:B0-----:R-:W-:Y:S03]  /*1d160*/  STL.64 [R1+0x10], R8 ;  /* 0x0000100801007387 */ /* 0x001fe60000100a00 */
[----:B------:R-:W-:Y:S02]  /*1d170*/  STL.64 [R1+0x18], R10 ;  /* 0x0000180a01007387 */ /* 0x000fe40000100a00 */
[----:B------:R-:W0:Y:S04]  /*1d180*/  LDSM.16.M88.4 R8, [R4+0xe000] ;  /* 0x00e000000408783b */ /* 0x000e280000000200 */
[----:B------:R2:W-:Y:S02]  /*1d190*/  STL.64 [R1+0x3988], R24 ;  /* 0x0039881801007387 */ /* 0x0005e40000100a00 */
[----:B--2---:R-:W-:-:S02]  /*1d1a0*/  IMAD.MOV.U32 R24, RZ, RZ, R7 ;  /* 0x000000ffff187224 */ /* 0x004fc400078e0007 */
[----:B------:R-:W-:-:S05]  /*1d1b0*/  IMAD.MOV.U32 R25, RZ, RZ, R6 ;  /* 0x000000ffff197224 */ /* 0x000fca00078e0006 */
[----:B------:R-:W-:Y:S01]  /*1d1c0*/  STL.64 [R1+0x3998], R24 ;  /* 0x0039981801007387 */ /* 0x000fe20000100a00 */
[----:B-1----:R-:W-:Y:S03]  /*1d1d0*/  STL [R1+0x3244], R14 ;  /* 0x0032440e01007387 */ /* 0x002fe60000100800 */
[----:B0-----:R-:W-:Y:S01]  /*1d1e0*/  STL.64 [R1], R8 ;  /* 0x0000000801007387 */ /* 0x001fe20000100a00 */
[----:B------:R-:W-:Y:S02]  /*1d1f0*/  STL.64 [R1+0x8], R10 ;  /* 0x0000080a01007387 */ /* 0x000fe40000100a00 */
[----:B------:R-:W-:Y:S02]  /*1d200*/  STL [R1+0x3240], R15 ;  /* 0x0032400f01007387 */ /* 0x000fe40000100800 */
[----:B------:R0:W-:Y:S01]  /*1d210*/  STL.64 [R1+0x3980], R12 ;  /* 0x0039800c01007387 */ /* 0x0001e20000100a00 */
[----:B------:R-:W1:Y:S04]  /*1d220*/  LDSM.16.M88.4 R8, [R4+0xf000] ;  /* 0x00f000000408783b */ /* 0x000e680000000200 */
[----:B0-----:R-:W2:Y:S01]  /*1d230*/  LDL.64 R12, [R1+0x90] ;  /* 0x00009000010c7983 */ /* 0x001ea20000100a00 */
[----:B------:R-:W-:-:S02]  /*1d240*/  IMAD.MOV.U32 R24, RZ, RZ, R5 ;  /* 0x000000ffff187224 */ /* 0x000fc400078e0005 */
[----:B------:R-:W0:Y:S04]  /*1d250*/  LDSM.16.M88.4 R4, [R4+0xf800] ;  /* 0x00f800000404783b */ /* 0x000e280000000200 */
[----:B------:R-:W-:Y:S01]  /*1d260*/  IMAD.MOV.U32 R25, RZ, RZ, R3 ;  /* 0x000000ffff197224 */ /* 0x000fe200078e0003 */
[----:B------:R-:W-:Y:S01]  /*1d270*/  LOP3.LUT R3, R28, 0x40, RZ, 0x3c, !PT ;  /* 0x000000401c037812 */ /* 0x000fe200078e3cff */
[----:B--2---:R-:W-:Y:S01]  /*1d280*/  STL.64 [R1+0x3990], R12 ;  /* 0x0039900c01007387 */ /* 0x004fe20000100a00 */
[----:B-1----:R-:W-:Y:S02]  /*1d290*/  STL [R1+0x315c], R10 ;  /* 0x00315c0a01007387 */ /* 0x002fe40000100800 */
[----:B------:R-:W-:Y:S02]  /*1d2a0*/  STL [R1+0x3158], R11 ;  /* 0x0031580b01007387 */ /* 0x000fe40000100800 */
[----:B------:R1:W-:Y:S02]  /*1d2b0*/  STL.64 [R1+0x39a0], R8 ;  /* 0x0039a00801007387 */ /* 0x0003e40000100a00 */
[----:B-1----:R-:W2:Y:S01]  /*1d2c0*/  LDL.LU.64 R8, [R1+0xa80] ;  /* 0x000a800001087983 */ /* 0x002ea20000300a00 */
[----:B------:R-:W2:Y:S02]  /*1d2d0*/  LDL.LU.64 R10, [R1+0xa88] ;  /* 0x000a8800010a7983 */ /* 0x000ea40000300a00 */
[----:B------:R-:W-:Y:S02]  /*1d2e0*/  STL [R1+0x3800], R28 ;  /* 0x0038001c01007387 */ /* 0x000fe40000100800 */
[----:B------:R-:W3:Y:S01]  /*1d2f0*/  LDL.LU.64 R12, [R1+0xa70] ;  /* 0x000a7000010c7983 */ /* 0x000ee20000300a00 */
[----:B------:R-:W3:Y:S01]  /*1d300*/  LDL.LU.64 R14, [R1+0xa78] ;  /* 0x000a7800010e7983 */ /* 0x000ee20000300a00 */
[----:B0-----:R0:W-:Y:S02]  /*1d310*/  STL [R1+0x390c], R5 ;  /* 0x00390c0501007387 */ /* 0x0011e40000100800 */
[----:B------:R-:W-:Y:S02]  /*1d320*/  STL [R1+0x3144], R6 ;  /* 0x0031440601007387 */ /* 0x000fe40000100800 */
[----:B------:R-:W-:Y:S01]  /*1d330*/  STL [R1+0x3140], R7 ;  /* 0x0031400701007387 */ /* 0x000fe20000100800 */
[----:B------:R1:W-:Y:S01]  /*1d340*/  STL [R1+0x3960], R4 ;  /* 0x0039600401007387 */ /* 0x0003e20000100800 */
[----:B0-----:R-:W-:-:S02]  /*1d350*/  IMAD.MOV.U32 R5, RZ, RZ, R20 ;  /* 0x000000ffff057224 */ /* 0x001fc400078e0014 */
[----:B-1----:R-:W-:Y:S02]  /*1d360*/  IMAD.MOV.U32 R4, RZ, RZ, R21 ;  /* 0x000000ffff047224 */ /* 0x002fe400078e0015 */
[----:B------:R-:W0:Y:S04]  /*1d370*/  LDSM.16.MT88.4 R20, [R3] ;  /* 0x000000000314783b */ /* 0x000e280000004200 */
[----:B0-----:R-:W-:Y:S01]  /*1d380*/  STL.64 [R1+0x3900], R22 ;  /* 0x0039001601007387 */ /* 0x001fe20000100a00 */
[----:B------:R0:W-:Y:S03]  /*1d390*/  STL.64 [R1+0x38f8], R20 ;  /* 0x0038f81401007387 */ /* 0x0001e60000100a00 */
[----:B0-----:R-:W4:Y:S01]  /*1d3a0*/  LDL.LU.64 R20, [R1+0xa60] ;  /* 0x000a600001147983 */ /* 0x001f220000300a00 */
[----:B------:R-:W4:Y:S02]  /*1d3b0*/  LDL.LU.64 R22, [R1+0xa68] ;  /* 0x000a680001167983 */ /* 0x000f240000300a00 */
[----:B------:R-:W-:Y:S01]  /*1d3c0*/  STL [R1+0x38e0], R3 ;  /* 0x0038e00301007387 */ /* 0x000fe20000100800 */
[----:B--2---:R-:W-:Y:S01]  /*1d3d0*/  HMMA.16816.F32 R24, R16, R24, R8 ;  /* 0x000000181018723c */ /* 0x004fe20000001808 */
[----:B------:R-:W2:Y:S11]  /*1d3e0*/  LDL.LU.64 R8, [R1+0x39a0] ;  /* 0x0039a00001087983 */ /* 0x000eb60000300a00 */
[----:B------:R-:W-:Y:S11]  /*1d3f0*/  @!UPT UIADD3 URZ, URZ, URZ, URZ ;  /* 0x0000003f3f3ff290 */ /* 0x000ff6000fffe03f */
[----:B------:R0:W-:Y:S04]  /*1d400*/  STL.64 [R1+0x750], R24 ;  /* 0x0007501801007387 */ /* 0x0001e80000100a00 */
[----:B0-----:R-:W3:Y:S01]  /*1d410*/  LDL.LU.64 R24, [R1+0x3998] ;  /* 0x0039980001187983 */ /* 0x001ee20000300a00 */
[----:B------:R-:W-:Y:S02]  /*1d420*/  IMAD.MOV.U32 R10, RZ, RZ, R26 ;  /* 0x000000ffff0a7224 */ /* 0x000fe400078e001a */
[----:B------:R-:W-:-:S05]  /*1d430*/  IMAD.MOV.U32 R11, RZ, RZ, R27 ;  /* 0x000000ffff0b7224 */ /* 0x000fca00078e001b */
[----:B------:R0:W-:Y:S01]  /*1d440*/  STL [R1+0x323c], R11 ;  /* 0x00323c0b01007387 */ /* 0x0001e20000100800 */
[----:B------:R1:W-:Y:S01]  /*1d450*/  STL [R1+0x3238], R10 ;  /* 0x0032380a01007387 */ /* 0x0003e20000100800 */
[C---:B----4-:R-:W-:Y:S11]  /*1d460*/  HMMA.16816.F32 R4, R16.reuse, R4, R20 ;  /* 0x000000041004723c */ /* 0x050ff60000001814 */
[----:B------:R-:W-:Y:S11]  /*1d470*/  @!UPT UIADD3 URZ, URZ, URZ, URZ ;  /* 0x0000003f3f3ff290 */ /* 0x000ff6000fffe03f */
[----:B------:R-:W-:Y:S02]  /*1d480*/  @!UPT UIADD3 URZ, URZ, URZ, URZ ;  /* 0x0000003f3f3ff290 */ /* 0x000fe4000fffe03f */
[----:B0-----:R-:W-:Y:S02]  /*1d490*/  IMAD.MOV.U32 R11, RZ, RZ, R6 ;  /* 0x000000ffff0b7224 */ /* 0x001fe400078e0006 */
[----:B-1----:R-:W-:Y:S01]  /*1d4a0*/  IMAD.MOV.U32 R10, RZ, RZ, R7 ;  /* 0x000000ffff0a7224 */ /* 0x002fe200078e0007 */
[----:B---3--:R-:W-:Y:S01]  /*1d4b0*/  HMMA.16816.F32 R24, R16, R24, R12 ;  /* 0x000000181018723c */ /* 0x008fe2000000180c */
[----:B------:R-:W3:Y:S11]  /*1d4c0*/  LDL.LU.64 R12, [R1+0x3990] ;  /* 0x00399000010c7983 */ /* 0x000ef60000300a00 */
[----:B------:R-:W-:Y:S11]  /*1d4d0*/  @!UPT UIADD3 URZ, URZ, URZ, URZ ;  /* 0x0000003f3f3ff290 */ /* 0x000ff6000fffe03f */
[----:B------:R0:W-:Y:S01]  /*1d4e0*/  STL.64 [R1+0x740], R24 ;  /* 0x0007401801007387 */ /* 0x0001e20000100a00 */
[----:B------:R-:W-:Y:S03]  /*1d4f0*/  STL.64 [R1+0x748], R26 ;  /* 0x0007481a01007387 */ /* 0x000fe60000100a00 */
[----:B0-----:R-:W4:Y:S01]  /*1d500*/  LDL.LU.64 R24, [R1+0x3988] ;  /* 0x0039880001187983 */ /* 0x001f220000300a00 */
[----:B------:R0:W-:Y:S02]  /*1d510*/  STL.64 [R1+0x730], R4 ;  /* 0x0007300401007387 */ /* 0x0001e40000100a00 */
[----:B------:R-:W4:Y:S02]  /*1d520*/  LDL.LU.64 R20, [R1+0x9f0] ;  /* 0x0009f00001147983 */ /* 0x000f240000300a00 */
[----:B------:R-:W4:Y:S02]  /*1d530*/  LDL.LU.64 R22, [R1+0x9f8] ;  /* 0x0009f80001167983 */ /* 0x000f240000300a00 */
[----:B0-----:R-:W-:-:S02]  /*1d540*/  IMAD.MOV.U32 R4, RZ, RZ, R2 ;  /* 0x000000ffff047224 */ /* 0x001fc400078e0002 */
[----:B------:R-:W-:-:S05]  /*1d550*/  IMAD.MOV.U32 R5, RZ, RZ, R0 ;  /* 0x000000ffff057224 */ /* 0x000fca00078e0000 */
[----:B------:R0:W-:Y:S04]  /*1d560*/  STL.64 [R1+0x3970], R4 ;  /* 0x0039700401007387 */ /* 0x0001e80000100a00 */
[----:B0-----:R-:W4:Y:S01]  /*1d570*/  LDL.LU.64 R4, [R1+0xa50] ;  /* 0x000a500001047983 */ /* 0x001f220000300a00 */
[----:B------:R-:W4:Y:S02]  /*1d580*/  LDL.LU.64 R6, [R1+0xa58] ;  /* 0x000a580001067983 */ /* 0x000f240000300a00 */
[----:B------:R-:W-:Y:S02]  /*1d590*/  STL [R1+0x324c], R10 ;  /* 0x00324c0a01007387 */ /* 0x000fe40000100800 */
[----:B------:R-:W-:Y:S01]  /*1d5a0*/  STL [R1+0x3248], R11 ;  /* 0x0032480b01007387 */ /* 0x000fe20000100800 */
[----:B--2---:R0:W-:Y:S04]  /*1d5b0*/  STL.64 [R1+0x3978], R8 ;  /* 0x0039780801007387 */ /* 0x0041e80000100a00 */
[----:B0-----:R-:W2:Y:S01]  /*1d5c0*/  LDL.64 R8, [R1+0x80] ;  /* 0x0000800001087983 */ /* 0x001ea20000100a00 */
[----:B---3--:R-:W-:-:S02]  /*1d5d0*/  IMAD.MOV.U32 R26, RZ, RZ, R12 ;  /* 0x000000ffff1a7224 */ /* 0x008fc400078e000c */
[----:B------:R-:W-:Y:S01]  /*1d5e0*/  IMAD.MOV.U32 R0, RZ, RZ, R13 ;  /* 0x000000ffff007224 */ /* 0x000fe200078e000d */
[C---:B----4-:R-:W-:Y:S01]  /*1d5f0*/  HMMA.16816.F32 R4, R16.reuse, R12, R4 ;  /* 0x0000000c1004723c */ /* 0x050fe20000001804 */
[----:B------:R-:W3:Y:S11]  /*1d600*/  LDL.LU.64 R12, [R1+0x3980] ;  /* 0x00398000010c7983 */ /* 0x000ef60000300a00 */
[----:B------:R-:W-:Y:S11]  /*1d610*/  @!UPT UIADD3 URZ, URZ, URZ, URZ ;  /* 0x0000003f3f3ff290 */ /* 0x000ff6000fffe03f */
[----:B------:R-:W-:Y:S01]  /*1d620*/  @!UPT UIADD3 URZ, URZ, URZ, URZ ;  /* 0x0000003f3f3ff290 */ /* 0x000fe2000fffe03f */
[----:B------:R-:W-:Y:S02]  /*1d630*/  IMAD.MOV.U32 R14, RZ, RZ, R6 ;  /* 0x000000ffff0e7224 */ /* 0x000fe400078e0006 */
[----:B------:R-:W-:Y:S01]  /*1d640*/  IMAD.MOV.U32 R15, RZ, RZ, R7 ;  /* 0x000000ffff0f7224 */ /* 0x000fe200078e0007 */
[----:B------:R0:W-:Y:S04]  /*1d650*/  STL.64 [R1+0x720], R4 ;  /* 0x0007200401007387 */ /* 0x0001e80000100a00 */
[----:B0-----:R-:W4:Y:S01]  /*1d660*/  LDL.LU.64 R4, [R1+0x9d0] ;  /* 0x0009d00001047983 */ /* 0x001f220000300a00 */
[----:B------:R-:W4:Y:S02]  /*1d670*/  LDL.LU.64 R6, [R1+0x9d8] ;  /* 0x0009d80001067983 */ /* 0x000f240000300a00 */
[----:B------:R-:W-:Y:S01]  /*1d680*/  STL.64 [R1+0x3928], R14 ;  /* 0x0039280e01007387 */ /* 0x000fe20000100a00 */
[----:B---3--:R0:W-:Y:S04]  /*1d690*/  STL.64 [R1+0x3920], R12 ;  /* 0x0039200c01007387 */ /* 0x0081e80000100a00 */
[----:B0-----:R-:W3:Y:S01]  /*1d6a0*/  LDL.64 R12, [R1+0x30] ;  /* 0x00003000010c7983 */ /* 0x001ee20000100a00 */
[----:B--2---:R-:W-:Y:S01]  /*1d6b0*/  HMMA.16816.F32 R20, R16, R8, R20 ;  /* 0x000000081014723c */ /* 0x004fe20000001814 */
[----:B------:R-:W-:-:S02]  /*1d6c0*/  IMAD.MOV.U32 R3, RZ, RZ, R8 ;  /* 0x000000ffff037224 */ /* 0x000fc400078e0008 */
[----:B------:R-:W-:Y:S01]  /*1d6d0*/  IMAD.MOV.U32 R27, RZ, RZ, R9 ;  /* 0x000000ffff1b7224 */ /* 0x000fe200078e0009 */
[----:B---3--:R0:W-:Y:S04]  /*1d6e0*/  STL.64 [R1+0x3950], R12 ;  /* 0x0039500c01007387 */ /* 0x0081e80000100a00 */
[----:B0-----:R-:W4:Y:S01]  /*1d6f0*/  LDL.64 R12, [R1+0x70] ;  /* 0x00007000010c7983 */ /* 0x001f220000100a00 */
[----:B------:R-:W-:Y:S02]  /*1d700*/  STL [R1+0x3908], R0 ;  /* 0x0039080001007387 */ /* 0x000fe40000100800 */
[----:B------:R-:W-:Y:S02]  /*1d710*/  STL [R1+0x38e4], R26 ;  /* 0x0038e41a01007387 */ /* 0x000fe40000100800 */
[----:B------:R-:W2:Y:S10]  /*1d720*/  LDL.LU.64 R8, [R1+0x3978] ;  /* 0x0039780001087983 */ /* 0x000eb40000300a00 */
[----:B------:R0:W-:Y:S04]  /*1d730*/  STL.64 [R1+0x710], R20 ;  /* 0x0007101401007387 */ /* 0x0001e80000100a00 */
[----:B0-----:R-:W3:Y:S01]  /*1d740*/  LDL.64 R20, [R1+0x20] ;  /* 0x0000200001147983 */ /* 0x001ee20000100a00 */
[----:B------:R-:W-:-:S03]  /*1d750*/  IMAD.MOV.U32 R11, RZ, RZ, R23 ;  /* 0x000000ffff0b7224 */ /* 0x000fc600078e0017 */
[----:B---3--:R0:W-:Y:S04]  /*1d760*/  STL.64 [R1+0x3958], R20 ;  /* 0x0039581401007387 */ /* 0x0081e80000100a00 */
[----:B0-----:R-:W3:Y:S01]  /*1d770*/  LDL.64 R20, [R1+0x50] ;  /* 0x0000500001147983 */ /* 0x001ee20000100a00 */
[C---:B----4-:R-:W-:Y:S01]  /*1d780*/  HMMA.16816.F32 R4, R16.reuse, R12, R4 ;  /* 0x0000000c1004723c */ /* 0x050fe20000001804 */
[----:B------:R-:W-:Y:S02]  /*1d790*/  IMAD.MOV.U32 R10, RZ, RZ, R22 ;  /* 0x000000ffff0a7224 */ /* 0x000fe400078e0016 */
[----:B------:R-:W-:Y:S01]  /*1d7a0*/  IMAD.MOV.U32 R26, RZ, RZ, R12 ;  /* 0x000000ffff1a7224 */ /* 0x000fe200078e000c */
[----:B---3--:R0:W-:Y:S04]  /*1d7b0*/  STL.64 [R1+0x3968], R20 ;  /* 0x0039681401007387 */ /* 0x0081e80000100a00 */
[----:B0-----:R-:W3:Y:S01]  /*1d7c0*/  LDL.LU.64 R20, [R1+0x9c0] ;  /* 0x0009c00001147983 */ /* 0x001ee20000300a00 */
[----:B------:R-:W3:Y:S02]  /*1d7d0*/  LDL.LU.64 R22, [R1+0x9c8] ;  /* 0x0009c80001167983 */ /* 0x000ee40000300a00 */
[----:B------:R0:W-:Y:S02]  /*1d7e0*/  STL [R1+0x3364], R11 ;  /* 0x0033640b01007387 */ /* 0x0001e40000100800 */
[----:B------:R-:W-:Y:S10]  /*1d7f0*/  STL [R1+0x3360], R10 ;  /* 0x0033600a01007387 */ /* 0x000ff40000100800 */
[----:B------:R1:W-:Y:S01]  /*1d800*/  STL.64 [R1+0x700], R4 ;  /* 0x0007000401007387 */ /* 0x0003e20000100a00 */
[----:B------:R-:W-:Y:S02]  /*1d810*/  STL.64 [R1+0x708], R6 ;  /* 0x0007080601007387 */ /* 0x000fe40000100a00 */
[----:B0-----:R-:W-:Y:S01]  /*1d820*/  IMAD.MOV.U32 R11, RZ, RZ, R13 ;  /* 0x000000ffff0b7224 */ /* 0x001fe200078e000d */
[----:B-1----:R-:W3:Y:S01]  /*1d830*/  LDL.LU.64 R4, [R1+0x3970] ;  /* 0x0039700001047983 */ /* 0x002ee20000300a00 */
[----:B------:R-:W4:Y:S02]  /*1d840*/  LDL.LU.64 R12, [R1+0x580] ;  /* 0x00058000010c7983 */ /* 0x000f240000300a00 */
[----:B------:R-:W4:Y:S02]  /*1d850*/  LDL.LU.64 R14, [R1+0x588] ;  /* 0x00058800010e7983 */ /* 0x000f240000300a00 */
[----:B------:R-:W-:Y:S01]  /*1d860*/  STL [R1+0x3938], R11 ;  /* 0x0039380b01007387 */ /* 0x000fe20000100800 */
[----:B--2---:R0:W-:Y:S04]  /*1d870*/  STL.64 [R1+0x3930], R8 ;  /* 0x0039300801007387 */ /* 0x0041e80000100a00 */
[----:B0-----:R-:W2:Y:S01]  /*1d880*/  LDL.64 R8, [R1+0x10] ;  /* 0x0000100001087983 */ /* 0x001ea20000100a00 */
[C---:B---3--:R-:W-:Y:S03]  /*1d890*/  HMMA.16816.F32 R4, R16.reuse, R4, R20 ;  /* 0x000000041004723c */ /* 0x048fe60000001814 */
[----:B--2---:R0:W-:Y:S04]  /*1d8a0*/  STL.64 [R1+0x3948], R8 ;  /* 0x0039480801007387 */ /* 0x0041e80000100a00 */
[----:B0-----:R-:W2:Y:S01]  /*1d8b0*/  LDL.LU.64 R8, [R1+0x590] ;  /* 0x0005900001087983 */ /* 0x001ea20000300a00 */
[----:B------:R-:W2:Y:S02]  /*1d8c0*/  LDL.LU.64 R10, [R1+0x598] ;  /* 0x00059800010a7983 */ /* 0x000ea40000300a00 */
[----:B------:R-:W2:Y:S11]  /*1d8d0*/  LDL.LU.64 R20, [R1+0x3968] ;  /* 0x0039680001147983 */ /* 0x000eb60000300a00 */
[----:B------:R-:W-:Y:S02]  /*1d8e0*/  @!UPT UIADD3 URZ, URZ, URZ, URZ ;  /* 0x0000003f3f3ff290 */ /* 0x000fe4000fffe03f */
[----:B------:R0:W-:Y:S01]  /*1d8f0*/  STL.64 [R1+0x7f0], R4 ;  /* 0x0007f00401007387 */ /* 0x0001e20000100a00 */
[----:B------:R1:W-:Y:S04]  /*1d900*/  STL.64 [R1+0x7f8], R6 ;  /* 0x0007f80601007387 */ /* 0x0003e80000100a00 */
[----:B0-----:R-:W3:Y:S01]  /*1d910*/  LDL.LU R4, [R1+0x3960] ;  /* 0x0039600001047983 */ /* 0x001ee20000300800 */
[C---:B----4-:R-:W-:Y:S08]  /*1d920*/  HMMA.16816.F32 R12, R16.reuse, R24, R12 ;  /* 0x00000018100c723c */ /* 0x050ff0000000180c */
[----:B--2---:R-:W-:Y:S01]  /*1d930*/  HMMA.16816.F32 R8, R16, R20, R8 ;  /* 0x000000141008723c */ /* 0x004fe20000001808 */
[----:B-1----:R-:W-:-:S02]  /*1d940*/  IMAD.MOV.U32 R7, RZ, RZ, R20 ;  /* 0x000000ffff077224 */ /* 0x002fc400078e0014 */
[----:B------:R-:W-:Y:S02]  /*1d950*/  IMAD.MOV.U32 R6, RZ, RZ, R21 ;  /* 0x000000ffff067224 */ /* 0x000fe400078e0015 */
[----:B------:R-:W2:Y:S11]  /*1d960*/  LDL.LU.64 R20, [R1+0x3958] ;  /* 0x0039580001147983 */ /* 0x000eb60000300a00 */
[----:B------:R-:W-:Y:S07]  /*1d970*/  @!UPT UIADD3 URZ, URZ, URZ, URZ ;  /* 0x0000003f3f3ff290 */ /* 0x000fee000fffe03f */
[----:B------:R0:W-:Y:S01]  /*1d980*/  STL.64 [R1+0x7e0], R8 ;  /* 0x0007e00801007387 */ /* 0x0001e20000100a00 */
[----:B------:R-:W-:Y:S02]  /*1d990*/  IMAD.MOV.U32 R29, RZ, RZ, R10 ;  /* 0x000000ffff1d7224 */ /* 0x000fe400078e000a */
[----:B------:R-:W-:Y:S01]  /*1d9a0*/  IMAD.MOV.U32 R2, RZ, RZ, R11 ;  /* 0x000000ffff027224 */ /* 0x000fe200078e000b */
[----:B0-----:R-:W2:Y:S01]  /*1d9b0*/  LDL.LU.64 R8, [R1+0x560] ;  /* 0x0005600001087983 */ /* 0x001ea20000300a00 */
[----:B------:R-:W2:Y:S02]  /*1d9c0*/  LDL.LU.64 R10, [R1+0x568] ;  /* 0x00056800010a7983 */ /* 0x000ea40000300a00 */
[----:B------:R-:W-:Y:S02]  /*1d9d0*/  STL.64 [R1+0x3940], R6 ;  /* 0x0039400601007387 */ /* 0x000fe40000100a00 */
[----:B---3--:R0:W-:Y:S02]  /*1d9e0*/  STL [R1+0x393c], R4 ;  /* 0x00393c0401007387 */ /* 0x0081e40000100800 */
[----:B0-----:R-:W3:Y:S01]  /*1d9f0*/  LDL.LU.64 R4, [R1+0x570] ;  /* 0x0005700001047983 */ /* 0x001ee20000300a00 */
[----:B------:R-:W3:Y:S02]  /*1da00*/  LDL.LU.64 R6, [R1+0x578] ;  /* 0x0005780001067983 */ /* 0x000ee40000300a00 */
[----:B------:R-:W-:Y:S02]  /*1da10*/  STL [R1+0x3314], R2 ;  /* 0x0033140201007387 */ /* 0x000fe40000100800 */
[----:B------:R-:W-:Y:S01]  /*1da20*/  STL [R1+0x3310], R29 ;  /* 0x0033101d01007387 */ /* 0x000fe20000100800 */
[----:B------:R0:W-:Y:S01]  /*1da30*/  STL.64 [R1+0x7d0], R12 ;  /* 0x0007d00c01007387 */ /* 0x0001e20000100a00 */
[----:B------:R-:W-:Y:S03]  /*1da40*/  STL.64 [R1+0x7d8], R14 ;  /* 0x0007d80e01007387 */ /* 0x000fe60000100a00 */
[----:B0-----:R-:W3:Y:S01]  /*1da50*/  LDL.LU.64 R12, [R1+0x3950] ;  /* 0x00395000010c7983 */ /* 0x001ee20000300a00 */
[----:B------:R0:W-:Y:S01]  /*1da60*/  STL.64 [R1+0x3858], R24 ;  /* 0x0038581801007387 */ /* 0x0001e20000100a00 */
[C---:B--2---:R-:W-:Y:S08]  /*1da70*/  HMMA.16816.F32 R8, R16.reuse, R20, R8 ;  /* 0x000000141008723c */ /* 0x044ff00000001808 */
[----:B---3--:R-:W-:Y:S01]  /*1da80*/  HMMA.16816.F32 R4, R16, R12, R4 ;  /* 0x0000000c1004723c */ /* 0x008fe20000001804 */
[----:B0-----:R-:W-:-:S02]  /*1da90*/  IMAD.MOV.U32 R25, RZ, RZ, R12 ;  /* 0x000000ffff197224 */ /* 0x001fc400078e000c */
[----:B------:R-:W-:Y:S11]  /*1daa0*/  IMAD.MOV.U32 R24, RZ, RZ, R13 ;  /* 0x000000ffff187224 */ /* 0x000ff600078e000d */
[----:B------:R-:W-:Y:S09]  /*1dab0*/  @!UPT UIADD3 URZ, URZ, URZ, URZ ;  /* 0x0000003f3f3ff290 */ /* 0x000ff2000fffe03f */
[----:B------:R0:W-:Y:S01]  /*1dac0*/  STL.64 [R1+0x7c0], R4 ;  /* 0x0007c00401007387 */ /* 0x0001e20000100a00 */
[----:B------:R1:W-:Y:S03]  /*1dad0*/  STL.64 [R1+0x7c8], R6 ;  /* 0x0007c80601007387 */ /* 0x0003e60000100a00 */
[----:B0-----:R-:W2:Y:S01]  /*1dae0*/  LDL.LU.64 R4, [R1+0x550] ;  /* 0x0005500001047983 */ /* 0x001ea20000300a00 */
[----:B-1----:R-:W2:Y:S02]  /*1daf0*/  LDL.LU.64 R6, [R1+0x558] ;  /* 0x0005580001067983 */ /* 0x002ea40000300a00 */
[----:B------:R-:W3:Y:S02]  /*1db00*/  LDL.LU.64 R12, [R1+0x540] ;  /* 0x00054000010c7983 */ /* 0x000ee40000300a00 */
[----:B------:R-:W3:Y:S01]  /*1db10*/  LDL.LU.64 R14, [R1+0x548] ;  /* 0x00054800010e7983 */ /* 0x000ee20000300a00 */
[----:B------:R-:W-:Y:S01]  /*1db20*/  STL.64 [R1+0x38f0], R26 ;  /* 0x0038f01a01007387 */ /* 0x000fe20000100a00 */
[----:B------:R0:W-:Y:S03]  /*1db30*/  STL.64 [R1+0x38e8], R24 ;  /* 0x0038e81801007387 */ /* 0x0001e60000100a00 */
[----:B0-----:R-:W3:Y:S01]  /*1db40*/  LDL.64 R24, [R1] ;  /* 0x0000000001187983 */ /* 0x001ee20000100a00 */
[----:B------:R0:W-:Y:S02]  /*1db50*/  STL.64 [R1+0x7b0], R8 ;  /* 0x0007b00801007387 */ /* 0x0001e40000100a00 */
[----:B------:R-:W-:Y:S01]  /*1db60*/  STL.64 [R1+0x7b8], R10 ;  /* 0x0007b80a01007387 */ /* 0x000fe20000100a00 */
[----:B0-----:R-:W2:Y:S01]  /*1db70*/  LDL.LU.64 R8, [R1+0x3948] ;  /* 0x0039480001087983 */ /* 0x001ea20000300a00 */
[----:B------:R-:W-:-:S02]  /*1db80*/  IMAD.MOV.U32 R29, RZ, RZ, R20 ;  /* 0x000000ffff1d7224 */ /* 0x000fc400078e0014 */
[----:B------:R-:W-:Y:S02]  /*1db90*/  IMAD.MOV.U32 R28, RZ, RZ, R21 ;  /* 0x000000ffff1c7224 */ /* 0x000fe400078e0015 */
[----:B------:R-:W4:Y:S01]  /*1dba0*/  LDL.LU.64 R20, [R1+0x360] ;  /* 0x0003600001147983 */ /* 0x000f220000300a00 */
[----:B------:R-:W4:Y:S01]  /*1dbb0*/  LDL.LU.64 R22, [R1+0x368] ;  /* 0x0003680001167983 */ /* 0x000f220000300a00 */
[C---:B---3--:R-:W-:Y:S08]  /*1dbc0*/  HMMA.16816.F32 R12, R16.reuse, R24, R12 ;  /* 0x00000018100c723c */ /* 0x048ff0000000180c */
[----:B--2---:R-:W-:Y:S01]  /*1dbd0*/  HMMA.16816.F32 R4, R16, R8, R4 ;  /* 0x000000081004723c */ /* 0x004fe20000001804 */
[----:B----4-:R-:W-:Y:S01]  /*1dbe0*/  STL.64 [R1+0x3918], R22 ;  /* 0x0039181601007387 */ /* 0x010fe20000100a00 */
[----:B------:R0:W-:Y:S02]  /*1dbf0*/  STL.64 [R1+0x3910], R20 ;  /* 0x0039101401007387 */ /* 0x0001e40000100a00 */
[----:B------:R-:W-:Y:S01]  /*1dc00*/  IMAD.MOV.U32 R0, RZ, RZ, R9 ;  /* 0x000000ffff007224 */ /* 0x000fe200078e0009 */
[----:B0-----:R-:W2:Y:S01]  /*1dc10*/  LDL.LU.64 R20, [R1+0x370] ;  /* 0x0003700001147983 */ /* 0x001ea20000300a00 */
[----:B------:R-:W2:Y:S11]  /*1dc20*/  LDL.LU.64 R22, [R1+0x378] ;  /* 0x0003780001167983 */ /* 0x000eb60000300a00 */
[----:B------:R-:W-:Y:S06]  /*1dc30*/  @!UPT UIADD3 URZ, URZ, URZ, URZ ;  /* 0x0000003f3f3ff290 */ /* 0x000fec000fffe03f */
[----:B------:R-:W-:Y:S01]  /*1dc40*/  STL.64 [R1+0x7a0], R4 ;  /* 0x0007a00401007387 */ /* 0x000fe20000100a00 */
[----:B------:R0:W-:Y:S03]  /*1dc50*/  STL.64 [R1+0x7a8], R6 ;  /* 0x0007a80601007387 */ /* 0x0001e60000100a00 */
[----:B0-----:R-:W3:Y:S01]  /*1dc60*/  LDL.LU.64 R6, [R1+0x3940] ;  /* 0x0039400001067983 */ /* 0x001ee20000300a00 */
[----:B------:R-:W4:Y:S02]  /*1dc70*/  LDL.LU R4, [R1+0x393c] ;  /* 0x00393c0001047983 */ /* 0x000f240000300800 */
[----:B------:R-:W-:Y:S02]  /*1dc80*/  IMAD.MOV.U32 R5, RZ, RZ, R8 ;  /* 0x000000ffff057224 */ /* 0x000fe400078e0008 */
[----:B------:R-:W2:Y:S01]  /*1dc90*/  LDL.LU R11, [R1+0x3938] ;  /* 0x00393800010b7983 */ /* 0x000ea20000300800 */
[----:B------:R-:W2:Y:S01]  /*1dca0*/  LDL.LU.64 R8, [R1+0x3930] ;  /* 0x0039300001087983 */ /* 0x000ea20000300a00 */
[----:B------:R-:W-:Y:S02]  /*1dcb0*/  STL.64 [R1+0x790], R12 ;  /* 0x0007900c01007387 */ /* 0x000fe40000100a00 */
[----:B------:R0:W-:Y:S02]  /*1dcc0*/  STL.64 [R1+0x798], R14 ;  /* 0x0007980e01007387 */ /* 0x0001e40000100a00 */
[----:B0-----:R-:W2:Y:S01]  /*1dcd0*/  LDL.LU.64 R14, [R1+0x3928] ;  /* 0x00392800010e7983 */ /* 0x001ea20000300a00 */
[----:B------:R-:W2:Y:S02]  /*1dce0*/  LDL.LU.64 R12, [R1+0x3920] ;  /* 0x00392000010c7983 */ /* 0x000ea40000300a00 */
[----:B------:R-:W-:-:S02]  /*1dcf0*/  IMAD.MOV.U32 R10, RZ, RZ, R24 ;  /* 0x000000ffff0a7224 */ /* 0x000fc400078e0018 */
[----:B------:R-:W-:Y:S02]  /*1dd00*/  IMAD.MOV.U32 R2, RZ, RZ, R25 ;  /* 0x000000ffff027224 */ /* 0x000fe400078e0019 */
[----:B------:R-:W3:Y:S01]  /*1dd10*/  LDL.LU.64 R24, [R1+0x270] ;  /* 0x0002700001187983 */ /* 0x000ee20000300a00 */
[----:B------:R-:W3:Y:S01]  /*1dd20*/  LDL.LU.64 R26, [R1+0x278] ;  /* 0x00027800011a7983 */ /* 0x000ee20000300a00 */
[----:B--2---:R-:W-:Y:S11]  /*1dd30*/  HMMA.16816.F32 R20, R16, R12, R20 ;  /* 0x0000000c1014723c */ /* 0x004ff60000001814 */
[----:B------:R-:W-:Y:S11]  /*1dd40*/  @!UPT UIADD3 URZ, URZ, URZ, URZ ;  /* 0x0000003f3f3ff290 */ /* 0x000ff6000fffe03f */
[----:B------:R-:W-:Y:S01]  /*1dd50*/  @!UPT UIADD3 URZ, URZ, URZ, URZ ;  /* 0x0000003f3f3ff290 */ /* 0x000fe2000fffe03f */
[----:B------:R-:W-:Y:S01]  /*1dd60*/  STL.64 [R1+0x780], R20 ;  /* 0x0007801401007387 */ /* 0x000fe20000100a00 */
[----:B------:R0:W-:Y:S03]  /*1dd70*/  STL.64 [R1+0x788], R22 ;  /* 0x0007881601007387 */ /* 0x0001e60000100a00 */
[----:B0-----:R-:W2:Y:S01]  /*1dd80*/  LDL.LU.64 R22, [R1+0x3918] ;  /* 0x0039180001167983 */ /* 0x001ea20000300a00 */
[----:B------:R-:W2:Y:S02]  /*1dd90*/  LDL.LU.64 R20, [R1+0x3910] ;  /* 0x0039100001147983 */ /* 0x000ea40000300a00 */
[----:B------:R-:W-:Y:S02]  /*1dda0*/  STL.64 [R1+0x3810], R14 ;  /* 0x0038100e01007387 */ /* 0x000fe40000100a00 */
[----:B------:R0:W-:Y:S02]  /*1ddb0*/  STL.64 [R1+0x3808], R12 ;  /* 0x0038080c01007387 */ /* 0x0001e40000100a00 */
[----:B0-----:R-:W-:-:S02]  /*1ddc0*/  IMAD.MOV.U32 R12, RZ, RZ, R5 ;  /* 0x000000ffff0c7224 */ /* 0x001fc400078e0005 */
[----:B------:R-:W-:Y:S01]  /*1ddd0*/  IMAD.MOV.U32 R13, RZ, RZ, R0 ;  /* 0x000000ffff0d7224 */ /* 0x000fe200078e0000 */
[----:B------:R-:W4:Y:S01]  /*1dde0*/  LDL.LU R5, [R1+0x390c] ;  /* 0x00390c0001057983 */ /* 0x000f220000300800 */
[----:B------:R-:W3:Y:S03]  /*1ddf0*/  LDL.LU R0, [R1+0x3908] ;  /* 0x0039080001007983 */ /* 0x000ee60000300800 */
[----:B------:R0:W-:Y:S04]  /*1de00*/  STL.64 [R1+0x3828], R12 ;  /* 0x0038280c01007387 */ /* 0x0001e80000100a00 */
[----:B0-----:R-:W4:Y:S01]  /*1de10*/  LDL.LU.64 R12, [R1+0x350] ;  /* 0x00035000010c7983 */ /* 0x001f220000300a00 */
[----:B------:R-:W4:Y:S01]  /*1de20*/  LDL.LU.64 R14, [R1+0x358] ;  /* 0x00035800010e7983 */ /* 0x000f220000300a00 */
[C---:B--2---:R-:W-:Y:S08]  /*1de30*/  HMMA.16816.F32 R20, R16.reuse, R8, R20 ;  /* 0x000000081014723c */ /* 0x044ff00000001814 */
[----:B----4-:R-:W-:Y:S11]  /*1de40*/  HMMA.16816.F32 R12, R16, R4, R12 ;  /* 0x00000004100c723c */ /* 0x010ff6000000180c */
[----:B------:R-:W-:Y:S04]  /*1de50*/  @!UPT UIADD3 URZ, URZ, URZ, URZ ;  /* 0x0000003f3f3ff290 */ /* 0x000fe8000fffe03f */
[----:B------:R-:W-:Y:S01]  /*1de60*/  STL.64 [R1+0x770], R20 ;  /* 0x0007701401007387 */ /* 0x000fe20000100a00 */
[----:B------:R0:W-:Y:S03]  /*1de70*/  STL.64 [R1+0x778], R22 ;  /* 0x0007781601007387 */ /* 0x0001e60000100a00 */
[----:B0-----:R-:W3:Y:S01]  /*1de80*/  LDL.LU.64 R22, [R1+0x3900] ;  /* 0x0039000001167983 */ /* 0x001ee20000300a00 */
[----:B------:R-:W3:Y:S02]  /*1de90*/  LDL.LU.64 R20, [R1+0x38f8] ;  /* 0x0038f80001147983 */ /* 0x000ee40000300a00 */
[----:B------:R-:W-:Y:S02]  /*1dea0*/  STL.64 [R1+0x38d8], R8 ;  /* 0x0038d80801007387 */ /* 0x000fe40000100a00 */
[----:B------:R-:W2:Y:S01]  /*1deb0*/  LDL.64 R16, [R1+0xb0] ;  /* 0x0000b00001107983 */ /* 0x000ea20000100a00 */
[----:B------:R0:W-:Y:S01]  /*1dec0*/  STL.64 [R1+0x6f0], R12 ;  /* 0x0006f00c01007387 */ /* 0x0001e20000100a00 */
[----:B------:R-:W-:Y:S02]  /*1ded0*/  STL.64 [R1+0x6f8], R14 ;  /* 0x0006f80e01007387 */ /* 0x000fe40000100a00 */
[----:B0-----:R-:W-:-:S02]  /*1dee0*/  IMAD.MOV.U32 R12, RZ, RZ, R29 ;  /* 0x000000ffff0c7224 */ /* 0x001fc400078e001d */
[----:B------:R-:W-:-:S05]  /*1def0*/  IMAD.MOV.U32 R13, RZ, RZ, R28 ;  /* 0x000000ffff0d7224 */ /* 0x000fca00078e001c */
[----:B------:R0:W-:Y:S04]  /*1df00*/  STL.64 [R1+0x3838], R12 ;  /* 0x0038380c01007387 */ /* 0x0001e80000100a00 */
[----:B0-----:R-:W3:Y:S02]  /*1df10*/  LDL.64 R12, [R1+0xc0] ;  /* 0x0000c000010c7983 */ /* 0x001ee40000100a00 */
[----:B---3--:R-:W-:Y:S11]  /*1df20*/  HMMA.16816.F32 R24, R20, R12, R24 ;  /* 0x0000000c1418723c */ /* 0x008ff60000001818 */
[----:B------:R-:W-:Y:S11]  /*1df30*/  @!UPT UIADD3 URZ, URZ, URZ, URZ ;  /* 0x0000003f3f3ff290 */ /* 0x000ff6000fffe03f */
[----:B------:R-:W-:Y:S01]  /*1df40*/  @!UPT UIADD3 URZ, URZ, URZ, URZ ;  /* 0x0000003f3f3ff290 */ /* 0x000fe2000fffe03f */
[----:B------:R-:W-:Y:S01]  /*1df50*/  STL.64 [R1+0x880], R24 ;  /* 0x0008801801007387 */ /* 0x000fe20000100a00 */
[----:B------:R0:W-:Y:S03]  /*1df60*/  STL.64 [R1+0x888], R26 ;  /* 0x0008881a01007387 */ /* 0x0001e60000100a00 */
[----:B0-----:R-:W3:Y:S01]  /*1df70*/  LDL.LU.64 R26, [R1+0x38f0] ;  /* 0x0038f000011a7983 */ /* 0x001ee20000300a00 */
[----:B------:R-:W4:Y:S02]  /*1df80*/  LDL.LU.64 R24, [R1+0x38e8] ;  /* 0x0038e80001187983 */ /* 0x000f240000300a00 */
[----:B------:R-:W-:Y:S02]  /*1df90*/  IMAD.MOV.U32 R28, RZ, RZ, R12 ;  /* 0x000000ffff1c7224 */ /* 0x000fe400078e000c */
[----:B------:R-:W-:Y:S02]  /*1dfa0*/  IMAD.MOV.U32 R29, RZ, RZ, R13 ;  /* 0x000000ffff1d7224 */ /* 0x000fe400078e000d */
[----:B----4-:R-:W-:-:S02]  /*1dfb0*/  IMAD.MOV.U32 R12, RZ, RZ, R25 ;  /* 0x000000ffff0c7224 */ /* 0x010fc400078e0019 */
[----:B------:R-:W-:Y:S02]  /*1dfc0*/  IMAD.MOV.U32 R13, RZ, RZ, R24 ;  /* 0x000000ffff0d7224 */ /* 0x000fe400078e0018 */
[----:B------:R-:W-:Y:S02]  /*1dfd0*/  IMAD.MOV.U32 R24, RZ, RZ, R7 ;  /* 0x000000ffff187224 */ /* 0x000fe400078e0007 */
[----:B------:R-:W-:-:S05]  /*1dfe0*/  IMAD.MOV.U32 R25, RZ, RZ, R6 ;  /* 0x000000ffff197224 */ /* 0x000fca00078e0006 */
[----:B------:R0:W-:Y:S04]  /*1dff0*/  STL.64 [R1+0x3870], R24 ;  /* 0x0038701801007387 */ /* 0x0001e80000100a00 */
[----:B0-----:R-:W4:Y:S04]  /*1e000*/  LDL.64 R24, [R1+0x60] ;  /* 0x0000600001187983 */ /* 0x001f280000100a00 */
[----:B----4-:R-:W-:Y:S01]  /*1e010*/  STL.64 [R1+0x3888], R24 ;  /* 0x0038881801007387 */ /* 0x010fe20000100a00 */
[----:B------:R0:W-:Y:S03]  /*1e020*/  STL.64 [R1+0x3850], R12 ;  /* 0x0038500c01007387 */ /* 0x0001e60000100a00 */
[----:B0-----:R-:W4:Y:S01]  /*1e030*/  LDL.LU.64 R12, [R1+0x260] ;  /* 0x00026000010c7983 */ /* 0x001f220000300a00 */
[----:B------:R-:W4:Y:S02]  /*1e040*/  LDL.LU.64 R14, [R1+0x268] ;  /* 0x00026800010e7983 */ /* 0x000f240000300a00 */
[----:B---3--:R-:W-:-:S02]  /*1e050*/  IMAD.MOV.U32 R24, RZ, RZ, R26 ;  /* 0x000000ffff187224 */ /* 0x008fc400078e001a */
[----:B------:R-:W-:Y:S02]  /*1e060*/  IMAD.MOV.U32 R25, RZ, RZ, R11 ;  /* 0x000000ffff197224 */ /* 0x000fe400078e000b */
[----:B--2---:R-:W-:Y:S02]  /*1e070*/  IMAD.MOV.U32 R7, RZ, RZ, R16 ;  /* 0x000000ffff077224 */ /* 0x004fe400078e0010 */
[----:B------:R-:W-:Y:S01]  /*1e080*/  IMAD.MOV.U32 R6, RZ, RZ, R17 ;  /* 0x000000ffff067224 */ /* 0x000fe200078e0011 */
[----:B----4-:R-:W-:Y:S11]  /*1e090*/  HMMA.16816.F32 R12, R20, R16, R12 ;  /* 0x00000010140c723c */ /* 0x010ff6000000180c */
[----:B------:R-:W-:Y:S11]  /*1e0a0*/  @!UPT UIADD3 URZ, URZ, URZ, URZ ;  /* 0x0000003f3f3ff290 */ /* 0x000ff6000fffe03f */
[----:B------:R-:W-:Y:S01]  /*1e0b0*/  @!UPT UIADD3 URZ, URZ, URZ, URZ ;  /* 0x0000003f3f3ff290 */ /* 0x000fe2000fffe03f */
[----:B------:R-:W-:Y:S01]  /*1e0c0*/  STL.64 [R1+0x870], R12 ;  /* 0x0008700c01007387 */ /* 0x000fe20000100a00 */
[----:B------:R-:W-:Y:S02]  /*1e0d0*/  STL.64 [R1+0x878], R14 ;  /* 0x0008780e01007387 */ /* 0x000fe40000100a00 */
[----:B------:R-:W2:Y:S02]  /*1e0e0*/  LDL.LU R26, [R1+0x38e4] ;  /* 0x0038e400011a7983 */ /* 0x000ea40000300800 */
[----:B------:R0:W-:Y:S02]  /*1e0f0*/  STL.64 [R1+0x38a0], R24 ;  /* 0x0038a01801007387 */ /* 0x0001e40000100a00 */
[----:B0-----:R-:W-:Y:S02]  /*1e100*/  IMAD.MOV.U32 R24, RZ, RZ, R3 ;  /* 0x000000ffff187224 */ /* 0x001fe400078e0003 */
[----:B------:R-:W-:Y:S01]  /*1e110*/  IMAD.MOV.U32 R25, RZ, RZ, R27 ;  /* 0x000000ffff197224 */ /* 0x000fe200078e001b */
[----:B------:R-:W3:Y:S04]  /*1e120*/  LDL.LU R3, [R1+0x38e0] ;  /* 0x0038e00001037983 */ /* 0x000ee80000300800 */
[----:B------:R0:W-:Y:S01]  /*1e130*/  STL.64 [R1+0x38b8], R24 ;  /* 0x0038b81801007387 */ /* 0x0001e20000100a00 */
[----:B------:R-:W4:Y:S02]  /*1e140*/  LDL.LU.64 R16, [R1+0xf0] ;  /* 0x0000f00001107983 */ /* 0x000f240000300a00 */
[----:B------:R-:W3:Y:S02]  /*1e150*/  LDL.LU.64 R18, [R1+0xf8] ;  /* 0x0000f80001127983 */ /* 0x000ee40000300a00 */
[----:B0-----:R-:W-:-:S02]  /*1e160*/  IMAD.MOV.U32 R25, RZ, RZ, R0 ;  /* 0x000000ffff197224 */ /* 0x001fc400078e0000 */
[----:B--2---:R-:W-:Y:S01]  /*1e170*/  IMAD.MOV.U32 R24, RZ, RZ, R26 ;  /* 0x000000ffff187224 */ /* 0x004fe200078e001a */
[----:B---3--:R-:W-:Y:S01]  /*1e180*/  STL.64 [R1+0x3820], R18 ;  /* 0x0038201201007387 */ /* 0x008fe20000100a00 */
[----:B----4-:R-:W-:Y:S02]  /*1e190*/  STL.64 [R1+0x3818], R16 ;  /* 0x0038181001007387 */ /* 0x010fe40000100a00 */
[----:B------:R-:W-:Y:S02]  /*1e1a0*/  STL.64 [R1+0x37f8], R6 ;  /* 0x0037f80601007387 */ /* 0x000fe40000100a00 */
[----:B------:R0:W-:Y:S01]  /*1e1b0*/  STL.64 [R1+0x37f0], R4 ;  /* 0x0037f00401007387 */ /* 0x0001e20000100a00 */
[----:B------:R-:W2:Y:S01]  /*1e1c0*/  LDL.LU.64 R8, [R1+0x250] ;  /* 0x0002500001087983 */ /* 0x000ea20000300a00 */
[----:B0-----:R-:W-:-:S03]  /*1e1d0*/  IMAD.MOV.U32 R4, RZ, RZ, R10 ;  /* 0x000000ffff047224 */ /* 0x001fc600078e000a */
[----:B------:R-:W2:Y:S01]  /*1e1e0*/  LDL.LU.64 R10, [R1+0x258] ;  /* 0x00025800010a7983 */ /* 0x000ea20000300a00 */
[----:B------:R0:W-:Y:S03]  /*1e1f0*/  STL.64 [R1+0x38d0], R24 ;  /* 0x0038d01801007387 */ /* 0x0001e60000100a00 */
[----:B0-----:R-:W2:Y:S01]  /*1e200*/  LDL.64 R24, [R1+0xa0] ;  /* 0x0000a00001187983 */ /* 0x001ea20000100a00 */
[----:B------:R-:W3:Y:S02]  /*1e210*/  LDL.LU.64 R12, [R1+0x140] ;  /* 0x00014000010c7983 */ /* 0x000ee40000300a00 */
[----:B------:R-:W4:Y:S02]  /*1e220*/  LDL.LU.64 R14, [R1+0x148] ;  /* 0x00014800010e7983 */ /* 0x000f240000300a00 */
[----:B----4-:R-:W-:Y:S01]  /*1e230*/  STL.64 [R1+0x3868], R14 ;  /* 0x0038680e01007387 */ /* 0x010fe20000100a00 */
[----:B---3--:R0:W-:Y:S03]  /*1e240*/  STL.64 [R1+0x3860], R12 ;  /* 0x0038600c01007387 */ /* 0x0081e60000100a00 */
[----:B0-----:R-:W3:Y:S01]  /*1e250*/  LDL.LU.64 R12, [R1+0x150] ;  /* 0x00015000010c7983 */ /* 0x001ee20000300a00 */
[----:B------:R-:W4:Y:S03]  /*1e260*/  LDL.LU.64 R14, [R1+0x158] ;  /* 0x00015800010e7983 */ /* 0x000f260000300a00 */
        /* <DEDUP_REMOVED lines=11> */
[----:B------:R-:W4:Y:S02]  /*1e320*/  LDL.LU.64 R14, [R1+0x188] ;  /* 0x00018800010e7983 */ /* 0x000f240000300a00 */
[----:B------:R-:W-:Y:S01]  /*1e330*/  IMAD.MOV.U32 R5, RZ, RZ, R2 ;  /* 0x000000ffff057224 */ /* 0x000fe200078e0002 */
[----:B--2---:R-:W-:Y:S01]  /*1e340*/  HMMA.16816.F32 R8, R20, R24, R8 ;  /* 0x000000181408723c */ /* 0x004fe20000001808 */
[----:B----4-:R-:W-:Y:S01]  /*1e350*/  STL.64 [R1+0x38c8], R14 ;  /* 0x0038c80e01007387 */ /* 0x010fe20000100a00 */
[----:B---3--:R0:W-:Y:S03]  /*1e360*/  STL.64 [R1+0x38c0], R12 ;  /* 0x0038c00c01007387 */ /* 0x0081e60000100a00 */
[----:B0-----:R-:W2:Y:S01]  /*1e370*/  LDL.LU.64 R12, [R1+0x240] ;  /* 0x00024000010c7983 */ /* 0x001ea20000300a00 */
[----:B------:R-:W2:Y:S02]  /*1e380*/  LDL.LU.64 R14, [R1+0x248] ;  /* 0x00024800010e7983 */ /* 0x000ea40000300a00 */
[----:B------:R0:W-:Y:S02]  /*1e390*/  STL.64 [R1+0x3830], R4 ;  /* 0x0038300401007387 */ /* 0x0001e40000100a00 */
[----:B0-----:R-:W3:Y:S01]  /*1e3a0*/  LDL.LU.64 R4, [R1+0x120] ;  /* 0x0001200001047983 */ /* 0x001ee20000300a00 */
[----:B------:R-:W4:Y:S03]  /*1e3b0*/  LDL.LU.64 R6, [R1+0x128] ;  /* 0x0001280001067983 */ /* 0x000f260000300a00 */
[----:B----4-:R-:W-:Y:S01]  /*1e3c0*/  STL.64 [R1+0x3848], R6 ;  /* 0x0038480601007387 */ /* 0x010fe20000100a00 */
[----:B---3--:R0:W-:Y:S03]  /*1e3d0*/  STL.64 [R1+0x3840], R4 ;  /* 0x0038400401007387 */ /* 0x0081e60000100a00 */
[----:B0-----:R-:W3:Y:S01]  /*1e3e0*/  LDL.LU.64 R4, [R1+0x130] ;  /* 0x0001300001047983 */ /* 0x001ee20000300a00 */
[----:B------:R-:W3:Y:S02]  /*1e3f0*/  LDL.LU.64 R6, [R1+0x138] ;  /* 0x0001380001067983 */ /* 0x000ee40000300a00 */
[----:B------:R-:W4:Y:S02]  /*1e400*/  LDL.LU.64 R16, [R1+0x110] ;  /* 0x0001100001107983 */ /* 0x000f240000300a00 */
[----:B------:R-:W4:Y:S01]  /*1e410*/  LDL.LU.64 R18, [R1+0x118] ;  /* 0x0001180001127983 */ /* 0x000f220000300a00 */
[----:B------:R0:W-:Y:S01]  /*1e420*/  STL.64 [R1+0x860], R8 ;  /* 0x0008600801007387 */ /* 0x0001e20000100a00 */
[----:B------:R1:W-:Y:S03]  /*1e430*/  STL.64 [R1+0x868], R10 ;  /* 0x0008680a01007387 */ /* 0x0003e60000100a00 */
[----:B0-----:R-:W2:Y:S01]  /*1e440*/  LDL.LU.64 R8, [R1+0x38d8] ;  /* 0x0038d80001087983 */ /* 0x001ea20000300a00 */
[----:B-1----:R-:W-:-:S02]  /*1e450*/  IMAD.MOV.U32 R11, RZ, RZ, R24 ;  /* 0x000000ffff0b7224 */ /* 0x002fc400078e0018 */
[----:B------:R-:W-:Y:S02]  /*1e460*/  IMAD.MOV.U32 R10, RZ, RZ, R25 ;  /* 0x000000ffff0a7224 */ /* 0x000fe400078e0019 */
[----:B------:R-:W2:Y:S02]  /*1e470*/  LDL.LU.64 R24, [R1+0x38d0] ;  /* 0x0038d00001187983 */ /* 0x000ea40000300a00 */
[C---:B--2---:R-:W-:Y:S02]  /*1e480*/  HMMA.16816.F32 R24, R20.reuse, R24, R12 ;  /* 0x000000181418723c */ /* 0x044fe4000000180c */
[----:B------:R-:W2:Y:S01]  /*1e490*/  LDL.LU.64 R14, [R1+0x38c8] ;  /* 0x0038c800010e7983 */ /* 0x000ea20000300a00 */
[----:B------:R-:W2:Y:S11]  /*1e4a0*/  LDL.LU.64 R12, [R1+0x38c0] ;  /* 0x0038c000010c7983 */ /* 0x000eb60000300a00 */
[----:B------:R-:W-:Y:S09]  /*1e4b0*/  @!UPT UIADD3 URZ, URZ, URZ, URZ ;  /* 0x0000003f3f3ff290 */ /* 0x000ff2000fffe03f */
[----:B------:R0:W-:Y:S01]  /*1e4c0*/  STL.64 [R1+0x850], R24 ;  /* 0x0008501801007387 */ /* 0x0001e20000100a00 */
[----:B------:R2:W-:Y:S03]  /*1e4d0*/  STL.64 [R1+0x858], R26 ;  /* 0x0008581a01007387 */ /* 0x0005e60000100a00 */
[----:B0-----:R-:W2:Y:S02]  /*1e4e0*/  LDL.LU.64 R24, [R1+0x38b8] ;  /* 0x0038b80001187983 */ /* 0x001ea40000300a00 */
        /* <DEDUP_REMOVED lines=12> */
[----:B------:R-:W-:Y:S03]  /*1e5b0*/  STL.64 [R1+0x838], R26 ;  /* 0x0008381a01007387 */ /* 0x000fe60000100a00 */
[----:B0-----:R-:W2:Y:S02]  /*1e5c0*/  LDL.LU.64 R24, [R1+0x3888] ;  /* 0x0038880001187983 */ /* 0x001ea40000300a00 */
[C---:B--2---:R-:W-:Y:S01]  /*1e5d0*/  HMMA.16816.F32 R12, R20.reuse, R24, R12 ;  /* 0x00000018140c723c */ /* 0x044fe2000000180c */
[----:B------:R-:W-:Y:S02]  /*1e5e0*/  IMAD.MOV.U32 R2, RZ, RZ, R24 ;  /* 0x000000ffff027224 */ /* 0x000fe400078e0018 */
[----:B------:R-:W-:Y:S11]  /*1e5f0*/  IMAD.MOV.U32 R0, RZ, RZ, R25 ;  /* 0x000000ffff007224 */ /* 0x000ff600078e0019 */
[----:B------:R-:W-:Y:S09]  /*1e600*/  @!UPT UIADD3 URZ, URZ, URZ, URZ ;  /* 0x0000003f3f3ff290 */ /* 0x000ff2000fffe03f */
[----:B------:R-:W-:Y:S01]  /*1e610*/  STL.64 [R1+0x820], R12 ;  /* 0x0008200c01007387 */ /* 0x000fe20000100a00 */
[----:B------:R0:W-:Y:S03]  /*1e620*/  STL.64 [R1+0x828], R14 ;  /* 0x0008280e01007387 */ /* 0x0001e60000100a00 */
[----:B0-----:R-:W2:Y:S01]  /*1e630*/  LDL.LU.64 R14, [R1+0x3880] ;  /* 0x00388000010e7983 */ /* 0x001ea20000300a00 */
[----:B------:R-:W2:Y:S02]  /*1e640*/  LDL.LU.64 R12, [R1+0x3878] ;  /* 0x00387800010c7983 */ /* 0x000ea40000300a00 */
[----:B------:R-:W2:Y:S02]  /*1e650*/  LDL.LU.64 R24, [R1+0x3870] ;  /* 0x0038700001187983 */ /* 0x000ea40000300a00 */
[C---:B--2---:R-:W-:Y:S01]  /*1e660*/  HMMA.16816.F32 R24, R20.reuse, R24, R12 ;  /* 0x000000181418723c */ /* 0x044fe2000000180c */
[----:B------:R-:W2:Y:S01]  /*1e670*/  LDL.LU.64 R14, [R1+0x3868] ;  /* 0x00386800010e7983 */ /* 0x000ea20000300a00 */
[----:B------:R-:W2:Y:S11]  /*1e680*/  LDL.LU.64 R12, [R1+0x3860] ;  /* 0x00386000010c7983 */ /* 0x000eb60000300a00 */
[----:B------:R-:W-:Y:S10]  /*1e690*/  @!UPT UIADD3 URZ, URZ, URZ, URZ ;  /* 0x0000003f3f3ff290 */ /* 0x000ff4000fffe03f */
[----:B------:R0:W-:Y:S01]  /*1e6a0*/  STL.64 [R1+0x8c0], R24 ;  /* 0x0008c01801007387 */ /* 0x0001e20000100a00 */
[----:B------:R-:W-:Y:S03]  /*1e6b0*/  STL.64 [R1+0x8c8], R26 ;  /* 0x0008c81a01007387 */ /* 0x000fe60000100a00 */
[----:B0-----:R-:W2:Y:S02]  /*1e6c0*/  LDL.LU.64 R24, [R1+0x3858] ;  /* 0x0038580001187983 */ /* 0x001ea40000300a00 */
[C---:B--2---:R-:W-:Y:S11]  /*1e6d0*/  HMMA.16816.F32 R12, R20.reuse, R24, R12 ;  /* 0x00000018140c723c */ /* 0x044ff6000000180c */
[----:B------:R-:W-:Y:S11]  /*1e6e0*/  @!UPT UIADD3 URZ, URZ, URZ, URZ ;  /* 0x0000003f3f3ff290 */ /* 0x000ff6000fffe03f */
[----:B------:R-:W-:Y:S01]  /*1e6f0*/  @!UPT UIADD3 URZ, URZ, URZ, URZ ;  /* 0x0000003f3f3ff290 */ /* 0x000fe2000fffe03f */
[----:B------:R0:W-:Y:S01]  /*1e700*/  STL.64 [R1+0x8b0], R12 ;  /* 0x0008b00c01007387 */ /* 0x0001e20000100a00 */
[----:B------:R-:W-:Y:S03]  /*1e710*/  STL.64 [R1+0x8b8], R14 ;  /* 0x0008b80e01007387 */ /* 0x000fe60000100a00 */
[----:B0-----:R-:W3:Y:S01]  /*1e720*/  LDL.LU.64 R12, [R1+0x3850] ;  /* 0x00385000010c7983 */ /* 0x001ee20000300a00 */
[----:B------:R0:W-:Y:S03]  /*1e730*/  STL.64 [R1+0x37b8], R24 ;  /* 0x0037b81801007387 */ /* 0x0001e60000100a00 */
[----:B0-----:R-:W2:Y:S01]  /*1e740*/  LDL.LU.64 R24, [R1+0x100] ;  /* 0x0001000001187983 */ /* 0x001ea20000300a00 */
[----:B------:R-:W2:Y:S01]  /*1e750*/  LDL.LU.64 R26, [R1+0x108] ;  /* 0x00010800011a7983 */ /* 0x000ea20000300a00 */
[C---:B---3--:R-:W-:Y:S02]  /*1e760*/  HMMA.16816.F32 R12, R20.reuse, R12, R4 ;  /* 0x0000000c140c723c */ /* 0x048fe40000001804 */
[----:B------:R-:W3:Y:S01]  /*1e770*/  LDL.LU.64 R6, [R1+0x3848] ;  /* 0x0038480001067983 */ /* 0x000ee20000300a00 */
[----:B------:R-:W3:Y:S11]  /*1e780*/  LDL.LU.64 R4, [R1+0x3840] ;  /* 0x0038400001047983 */ /* 0x000ef60000300a00 */
[----:B------:R-:W-:Y:S09]  /*1e790*/  @!UPT UIADD3 URZ, URZ, URZ, URZ ;  /* 0x0000003f3f3ff290 */ /* 0x000ff2000fffe03f */
[----:B------:R0:W-:Y:S01]  /*1e7a0*/  STL.64 [R1+0x8a0], R12 ;  /* 0x0008a00c01007387 */ /* 0x0001e20000100a00 */
[----:B------:R3:W-:Y:S03]  /*1e7b0*/  STL.64 [R1+0x8a8], R14 ;  /* 0x0008a80e01007387 */ /* 0x0007e60000100a00 */
[----:B0-----:R-:W3:Y:S02]  /*1e7c0*/  LDL.LU.64 R12, [R1+0x3838] ;  /* 0x00383800010c7983 */ /* 0x001ee40000300a00 */
[C---:B---3--:R-:W-:Y:S02]  /*1e7d0*/  HMMA.16816.F32 R12, R20.reuse, R12, R4 ;  /* 0x0000000c140c723c */ /* 0x048fe40000001804 */
[----:B------:R-:W2:Y:S11]  /*1e7e0*/  LDL.LU.64 R4, [R1+0x3830] ;  /* 0x0038300001047983 */ /* 0x000eb60000300a00 */
[----:B------:R-:W-:Y:S10]  /*1e7f0*/  @!UPT UIADD3 URZ, URZ, URZ, URZ ;  /* 0x0000003f3f3ff290 */ /* 0x000ff4000fffe03f */
[----:B------:R0:W-:Y:S01]  /*1e800*/  STL.64 [R1+0x890], R12 ;  /* 0x0008900c01007387 */ /* 0x0001e20000100a00 */
[----:B------:R4:W-:Y:S03]  /*1e810*/  STL.64 [R1+0x898], R14 ;  /* 0x0008980e01007387 */ /* 0x0009e60000100a00 */
[----:B0-----:R-:W4:Y:S02]  /*1e820*/  LDL.LU.64 R12, [R1+0x3828] ;  /* 0x00382800010c7983 */ /* 0x001f240000300a00 */
[C---:B----4-:R-:W-:Y:S02]  /*1e830*/  HMMA.16816.F32 R12, R20.reuse, R12, R16 ;  /* 0x0000000c140c723c */ /* 0x050fe40000001810 */
[----:B------:R-:W3:Y:S01]  /*1e840*/  LDL.LU.64 R18, [R1+0x3820] ;  /* 0x0038200001127983 */ /* 0x000ee20000300a00 */
[----:B------:R-:W3:Y:S11]  /*1e850*/  LDL.LU.64 R16, [R1+0x3818] ;  /* 0x0038180001107983 */ /* 0x000ef60000300a00 */
[----:B------:R-:W-:Y:S09]  /*1e860*/  @!UPT UIADD3 URZ, URZ, URZ, URZ ;  /* 0x0000003f3f3ff290 */ /* 0x000ff2000fffe03f */
[----:B------:R-:W-:Y:S01]  /*1e870*/  STL.64 [R1+0x810], R12 ;  /* 0x0008100c01007387 */ /* 0x000fe20000100a00 */
[----:B------:R0:W-:Y:S03]  /*1e880*/  STL.64 [R1+0x818], R14 ;  /* 0x0008180e01007387 */ /* 0x0001e60000100a00 */
[----:B0-----:R-:W4:Y:S01]  /*1e890*/  LDL.LU.64 R14, [R1+0x3810] ;  /* 0x00381000010e7983 */ /* 0x001f220000300a00 */
[----:B------:R-:W3:Y:S01]  /*1e8a0*/  LDL.LU.64 R12, [R1+0x3808] ;  /* 0x00380800010c7983 */ /* 0x000ee20000300a00 */
[C---:B--2---:R-:W-:Y:S01]  /*1e8b0*/  HMMA.16816.F32 R24, R20.reuse, R4, R24 ;  /* 0x000000041418723c */ /* 0x044fe20000001818 */
[----:B------:R-:W2:Y:S11]  /*1e8c0*/  LDL.LU.64 R4, [R1+0xe0] ;  /* 0x0000e00001047983 */ /* 0x000eb60000300a00 */
[----:B------:R-:W-:Y:S11]  /*1e8d0*/  @!UPT UIADD3 URZ, URZ, URZ, URZ ;  /* 0x0000003f3f3ff290 */ /* 0x000ff6000fffe03f */
[----:B------:R-:W-:Y:S01]  /*1e8e0*/  STL.64 [R1+0x800], R24 ;  /* 0x0008001801007387 */ /* 0x000fe20000100a00 */
[----:B------:R-:W-:Y:S02]  /*1e8f0*/  STL.64 [R1+0x808], R26 ;  /* 0x0008081a01007387 */ /* 0x000fe40000100a00 */
[----:B------:R-:W2:Y:S01]  /*1e900*/  LDL.LU.64 R6, [R1+0xe8] ;  /* 0x0000e80001067983 */ /* 0x000ea20000300a00 */
[C---:B---3--:R-:W-:Y:S11]  /*1e910*/  HMMA.16816.F32 R16, R20.reuse, R12, R16 ;  /* 0x0000000c1410723c */ /* 0x048ff60000001810 */
[----:B------:R-:W-:Y:S11]  /*1e920*/  @!UPT UIADD3 URZ, URZ, URZ, URZ ;  /* 0x0000003f3f3ff290 */ /* 0x000ff6000fffe03f */
[----:B------:R-:W-:Y:S01]  /*1e930*/  @!UPT UIADD3 URZ, URZ, URZ, URZ ;  /* 0x0000003f3f3ff290 */ /* 0x000fe2000fffe03f */
[----:B------:R0:W-:Y:S01]  /*1e940*/  STL.64 [R1+0x760], R16 ;  /* 0x0007601001007387 */ /* 0x0001e20000100a00 */
[----:B------:R1:W-:Y:S03]  /*1e950*/  STL.64 [R1+0x768], R18 ;  /* 0x0007681201007387 */ /* 0x0003e60000100a00 */
[----:B0-----:R-:W3:Y:S01]  /*1e960*/  LDL.LU.64 R16, [R1+0xd0] ;  /* 0x0000d00001107983 */ /* 0x001ee20000300a00 */
[----:B-1----:R-:W3:Y:S02]  /*1e970*/  LDL.LU.64 R18, [R1+0xd8] ;  /* 0x0000d80001127983 */ /* 0x002ee40000300a00 */
[----:B------:R-:W3:Y:S01]  /*1e980*/  LDL.64 R24, [R1+0x90] ;  /* 0x0000900001187983 */ /* 0x000ee20000100a00 */
[----:B--2---:R-:W-:Y:S01]  /*1e990*/  HMMA.16816.F32 R4, R20, R8, R4 ;  /* 0x000000081404723c */ /* 0x004fe20000001804 */
[----:B---3--:R0:W-:Y:S04]  /*1e9a0*/  STL.64 [R1+0x37d0], R24 ;  /* 0x0037d01801007387 */ /* 0x0081e80000100a00 */
[----:B0-----:R-:W2:Y:S01]  /*1e9b0*/  LDL.LU.64 R24, [R1+0xb70] ;  /* 0x000b700001187983 */ /* 0x001ea20000300a00 */
[----:B------:R-:W3:Y:S03]  /*1e9c0*/  LDL.LU.64 R26, [R1+0xb78] ;  /* 0x000b7800011a7983 */ /* 0x000ee60000300a00 */
[----:B---3--:R-:W-:Y:S01]  /*1e9d0*/  STL.64 [R1+0x37e0], R26 ;  /* 0x0037e01a01007387 */ /* 0x008fe20000100a00 */
[----:B--2---:R0:W-:Y:S02]  /*1e9e0*/  STL.64 [R1+0x37d8], R24 ;  /* 0x0037d81801007387 */ /* 0x0041e40000100a00 */
[----:B0-----:R-:W-:-:S02]  /*1e9f0*/  IMAD.MOV.U32 R24, RZ, RZ, R28 ;  /* 0x000000ffff187224 */ /* 0x001fc400078e001c */
[----:B------:R-:W2:Y:S01]  /*1ea00*/  LDL.LU R28, [R1+0x3800] ;  /* 0x00380000011c7983 */ /* 0x000ea20000300800 */
[----:B----4-:R-:W-:Y:S02]  /*1ea10*/  STL.64 [R1+0x3758], R14 ;  /* 0x0037580e01007387 */ /* 0x010fe40000100a00 */
[----:B------:R0:W-:Y:S02]  /*1ea20*/  STL.64 [R1+0x3750], R12 ;  /* 0x0037500c01007387 */ /* 0x0001e40000100a00 */
[----:B0-----:R-:W-:Y:S02]  /*1ea30*/  IMAD.MOV.U32 R12, RZ, RZ, R11 ;  /* 0x000000ffff0c7224 */ /* 0x001fe400078e000b */
[----:B------:R-:W-:-:S05]  /*1ea40*/  IMAD.MOV.U32 R13, RZ, RZ, R10 ;  /* 0x000000ffff0d7224 */ /* 0x000fca00078e000a */
[----:B------:R0:W-:Y:S04]  /*1ea50*/  STL.64 [R1+0x37e8], R12 ;  /* 0x0037e80c01007387 */ /* 0x0001e80000100a00 */
[----:B0-----:R-:W3:Y:S01]  /*1ea60*/  LDL.LU.64 R12, [R1+0xb80] ;  /* 0x000b8000010c7983 */ /* 0x001ee20000300a00 */
[----:B------:R-:W3:Y:S02]  /*1ea70*/  LDL.LU.64 R14, [R1+0xb88] ;  /* 0x000b8800010e7983 */ /* 0x000ee40000300a00 */
[----:B------:R-:W-:Y:S02]  /*1ea80*/  STL.64 [R1+0x6e0], R4 ;  /* 0x0006e00401007387 */ /* 0x000fe40000100a00 */
[----:B------:R0:W-:Y:S02]  /*1ea90*/  STL.64 [R1+0x6e8], R6 ;  /* 0x0006e80601007387 */ /* 0x0001e40000100a00 */
[----:B0-----:R-:W4:Y:S01]  /*1eaa0*/  LDL.LU.64 R6, [R1+0x37f8] ;  /* 0x0037f80001067983 */ /* 0x001f220000300a00 */
[----:B------:R-:W3:Y:S02]  /*1eab0*/  LDL.LU.64 R4, [R1+0x37f0] ;  /* 0x0037f00001047983 */ /* 0x000ee40000300a00 */
[----:B------:R-:W-:Y:S02]  /*1eac0*/  STL.64 [R1+0x37c8], R8 ;  /* 0x0037c80801007387 */ /* 0x000fe40000100a00 */
[----:B------:R-:W-:Y:S01]  /*1ead0*/  IMAD.MOV.U32 R25, RZ, RZ, R29 ;  /* 0x000000ffff197224 */ /* 0x000fe200078e001d */
[----:B--2---:R-:W-:Y:S01]  /*1eae0*/  STL [R1+0x370c], R28 ;  /* 0x00370c1c01007387 */ /* 0x004fe20000100800 */
[----:B---3--:R-:W-:Y:S03]  /*1eaf0*/  HMMA.16816.F32 R20, R20, R4, R16 ;  /* 0x000000041414723c */ /* 0x008fe60000001810 */
[----:B------:R-:W0:Y:S11]  /*1eb00*/  LDSM.16.MT88.4 R16, [R28+0x80] ;  /* 0x000080001c10783b */ /* 0x000e360000004200 */
[----:B------:R-:W-:Y:S09]  /*1eb10*/  @!UPT UIADD3 URZ, URZ, URZ, URZ ;  /* 0x0000003f3f3ff290 */ /* 0x000ff2000fffe03f */
[----:B------:R-:W-:Y:S01]  /*1eb20*/  STL.64 [R1+0x6d0], R20 ;  /* 0x0006d01401007387 */ /* 0x000fe20000100a00 */
[----:B------:R-:W-:Y:S02]  /*1eb30*/  STL.64 [R1+0x6d8], R22 ;  /* 0x0006d81601007387 */ /* 0x000fe40000100a00 */
[----:B------:R-:W1:Y:S01]  /*1eb40*/  LDSM.16.MT88.4 R20, [R3+0x80] ;  /* 0x000080000314783b */ /* 0x000e620000004200 */
[----:B0-----:R-:W-:Y:S01]  /*1eb50*/  HMMA.16816.F32 R24, R16, R24, R12 ;  /* 0x000000181018723c */ /* 0x001fe2000000180c */
[----:B-1----:R-:W-:Y:S02]  /*1eb60*/  STL.64 [R1+0x3730], R22 ;  /* 0x0037301601007387 */ /* 0x002fe40000100a00 */
[----:B------:R0:W-:Y:S02]  /*1eb70*/  STL.64 [R1+0x3728], R20 ;  /* 0x0037281401007387 */ /* 0x0001e40000100a00 */
[----:B0-----:R-:W2:Y:S01]  /*1eb80*/  LDL.LU.64 R20, [R1+0xb60] ;  /* 0x000b600001147983 */ /* 0x001ea20000300a00 */
[----:B------:R-:W2:Y:S02]  /*1eb90*/  LDL.LU.64 R22, [R1+0xb68] ;  /* 0x000b680001167983 */ /* 0x000ea40000300a00 */
[----:B------:R-:W2:Y:S11]  /*1eba0*/  LDL.LU.64 R12, [R1+0x37e8] ;  /* 0x0037e800010c7983 */ /* 0x000eb60000300a00 */
[----:B------:R-:W-:Y:S04]  /*1ebb0*/  @!UPT UIADD3 URZ, URZ, URZ, URZ ;  /* 0x0000003f3f3ff290 */ /* 0x000fe8000fffe03f */
[----:B------:R-:W-:Y:S01]  /*1ebc0*/  STL.64 [R1+0x430], R24 ;  /* 0x0004301801007387 */ /* 0x000fe20000100a00 */
[----:B------:R0:W-:Y:S04]  /*1ebd0*/  STL.64 [R1+0x438], R26 ;  /* 0x0004381a01007387 */ /* 0x0001e80000100a00 */
[----:B0-----:R-:W3:Y:S01]  /*1ebe0*/  LDL.LU.64 R26, [R1+0x37e0] ;  /* 0x0037e000011a7983 */ /* 0x001ee20000300a00 */
[----:B------:R-:W3:Y:S02]  /*1ebf0*/  LDL.LU.64 R24, [R1+0x37d8] ;  /* 0x0037d80001187983 */ /* 0x000ee40000300a00 */
[----:B----4-:R-:W-:Y:S02]  /*1ec00*/  IMAD.MOV.U32 R8, RZ, RZ, R7 ;  /* 0x000000ffff087224 */ /* 0x010fe400078e0007 */
[----:B------:R-:W-:-:S07]  /*1ec10*/  IMAD.MOV.U32 R9, RZ, RZ, R6 ;  /* 0x000000ffff097224 */ /* 0x000fce00078e0006 */
[C---:B---3--:R-:W-:Y:S01]  /*1ec20*/  HMMA.16816.F32 R8, R16.reuse, R8, R24 ;  /* 0x000000081008723c */ /* 0x048fe20000001818 */
[----:B------:R-:W3:Y:S11]  /*1ec30*/  LDL.LU.64 R24, [R1+0x37d0] ;  /* 0x0037d00001187983 */ /* 0x000ef60000300a00 */
[----:B------:R-:W-:Y:S11]  /*1ec40*/  @!UPT UIADD3 URZ, URZ, URZ, URZ ;  /* 0x0000003f3f3ff290 */ /* 0x000ff6000fffe03f */
[----:B------:R-:W-:Y:S01]  /*1ec50*/  @!UPT UIADD3 URZ, URZ, URZ, URZ ;  /* 0x0000003f3f3ff290 */ /* 0x000fe2000fffe03f */
[----:B------:R-:W-:Y:S02]  /*1ec60*/  IMAD.MOV.U32 R7, RZ, RZ, R11 ;  /* 0x000000ffff077224 */ /* 0x000fe400078e000b */
[----:B------:R-:W-:Y:S01]  /*1ec70*/  IMAD.MOV.U32 R6, RZ, RZ, R10 ;  /* 0x000000ffff067224 */ /* 0x000fe200078e000a */
[----:B------:R0:W-:Y:S04]  /*1ec80*/  STL.64 [R1+0x420], R8 ;  /* 0x0004200801007387 */ /* 0x0001e80000100a00 */
[----:B0-----:R-:W3:Y:S01]  /*1ec90*/  LDL.LU.64 R8, [R1+0xb50] ;  /* 0x000b500001087983 */ /* 0x001ee20000300a00 */
[----:B------:R-:W3:Y:S02]  /*1eca0*/  LDL.LU.64 R10, [R1+0xb58] ;  /* 0x000b5800010a7983 */ /* 0x000ee40000300a00 */
[----:B------:R-:W-:Y:S02]  /*1ecb0*/  STL [R1+0x3354], R7 ;  /* 0x0033540701007387 */ /* 0x000fe40000100800 */
[----:B------:R-:W-:Y:S01]  /*1ecc0*/  STL [R1+0x3350], R6 ;  /* 0x0033500601007387 */ /* 0x000fe20000100800 */
[----:B------:R0:W-:Y:S04]  /*1ecd0*/  STL.64 [R1+0x3770], R4 ;  /* 0x0037700401007387 */ /* 0x0001e80000100a00 */
[----:B0-----:R-:W4:Y:S04]  /*1ece0*/  LDL.64 R4, [R1+0x30] ;  /* 0x0000300001047983 */ /* 0x001f280000100a00 */
[----:B----4-:R2:W-:Y:S02]  /*1ecf0*/  STL.64 [R1+0x3778], R4 ;  /* 0x0037780401007387 */ /* 0x0105e40000100a00 */
[C---:B--2---:R-:W-:Y:S02]  /*1ed00*/  HMMA.16816.F32 R4, R16.reuse, R12, R20 ;  /* 0x0000000c1004723c */ /* 0x044fe40000001814 */
[----:B------:R-:W2:Y:S04]  /*1ed10*/  LDL.64 R20, [R1+0x20] ;  /* 0x0000200001147983 */ /* 0x000ea80000100a00 */
[----:B--2---:R0:W-:Y:S11]  /*1ed20*/  STL.64 [R1+0x3780], R20 ;  /* 0x0037801401007387 */ /* 0x0041f60000100a00 */
[----:B------:R-:W-:Y:S06]  /*1ed30*/  @!UPT UIADD3 URZ, URZ, URZ, URZ ;  /* 0x0000003f3f3ff290 */ /* 0x000fec000fffe03f */
[----:B------:R-:W-:Y:S02]  /*1ed40*/  STL.64 [R1+0x410], R4 ;  /* 0x0004100401007387 */ /* 0x000fe40000100a00 */
[----:B------:R3:W-:Y:S01]  /*1ed50*/  STL.64 [R1+0x418], R6 ;  /* 0x0004180601007387 */ /* 0x0007e20000100a00 */
[----:B0-----:R-:W2:Y:S01]  /*1ed60*/  LDL.64 R20, [R1+0x50] ;  /* 0x0000500001147983 */ /* 0x001ea20000100a00 */
[----:B---3--:R-:W-:Y:S03]  /*1ed70*/  HMMA.16816.F32 R4, R16, R24, R8 ;  /* 0x000000181004723c */ /* 0x008fe60000001808 */
[----:B--2---:R0:W-:Y:S02]  /*1ed80*/  STL.64 [R1+0x3798], R20 ;  /* 0x0037981401007387 */ /* 0x0041e40000100a00 */
[----:B0-----:R-:W-:Y:S02]  /*1ed90*/  IMAD.MOV.U32 R20, RZ, RZ, R2 ;  /* 0x000000ffff147224 */ /* 0x001fe400078e0002 */
[----:B------:R-:W-:-:S05]  /*1eda0*/  IMAD.MOV.U32 R21, RZ, RZ, R0 ;  /* 0x000000ffff157224 */ /* 0x000fca00078e0000 */
[----:B------:R0:W-:Y:S04]  /*1edb0*/  STL.64 [R1+0x37b0], R20 ;  /* 0x0037b01401007387 */ /* 0x0001e80000100a00 */
[----:B0-----:R-:W2:Y:S01]  /*1edc0*/  LDL.64 R20, [R1+0x70] ;  /* 0x0000700001147983 */ /* 0x001ea20000100a00 */
[----:B------:R-:W-:Y:S02]  /*1edd0*/  IMAD.MOV.U32 R2, RZ, RZ, R24 ;  /* 0x000000ffff027224 */ /* 0x000fe400078e0018 */
[----:B------:R-:W-:Y:S01]  /*1ede0*/  IMAD.MOV.U32 R0, RZ, RZ, R25 ;  /* 0x000000ffff007224 */ /* 0x000fe200078e0019 */
[----:B--2---:R0:W-:Y:S04]  /*1edf0*/  STL.64 [R1+0x37c0], R20 ;  /* 0x0037c01401007387 */ /* 0x0041e80000100a00 */
[----:B0-----:R-:W2:Y:S01]  /*1ee00*/  LDL.64 R20, [R1+0x80] ;  /* 0x0000800001147983 */ /* 0x001ea20000100a00 */
[----:B------:R0:W-:Y:S02]  /*1ee10*/  STL.64 [R1+0x400], R4 ;  /* 0x0004000401007387 */ /* 0x0001e40000100a00 */
[----:B------:R1:W-:Y:S02]  /*1ee20*/  STL.64 [R1+0x408], R6 ;  /* 0x0004080601007387 */ /* 0x0003e40000100a00 */
[----:B------:R-:W2:Y:S01]  /*1ee30*/  LDL.LU.64 R8, [R1+0xa40] ;  /* 0x000a400001087983 */ /* 0x000ea20000300a00 */
[----:B------:R-:W2:Y:S01]  /*1ee40*/  LDL.LU.64 R10, [R1+0xa48] ;  /* 0x000a4800010a7983 */ /* 0x000ea20000300a00 */
[----:B------:R-:W3:Y:S02]  /*1ee50*/  LDL.LU.64 R24, [R1+0xa30] ;  /* 0x000a300001187983 */ /* 0x000ee40000300a00 */
[----:B------:R-:W3:Y:S01]  /*1ee60*/  LDL.LU.64 R26, [R1+0xa38] ;  /* 0x000a3800011a7983 */ /* 0x000ee20000300a00 */
[----:B0-----:R-:W4:Y:S01]  /*1ee70*/  LDL.LU.64 R4, [R1+0x4b0] ;  /* 0x0004b00001047983 */ /* 0x001f220000300a00 */
[----:B-1----:R-:W2:Y:S03]  /*1ee80*/  LDL.LU.64 R6, [R1+0x4b8] ;  /* 0x0004b80001067983 */ /* 0x002ea60000300a00 */
[----:B--2---:R-:W-:Y:S01]  /*1ee90*/  STL.64 [R1+0x3790], R6 ;  /* 0x0037900601007387 */ /* 0x004fe20000100a00 */
[----:B----4-:R0:W-:Y:S03]  /*1eea0*/  STL.64 [R1+0x3788], R4 ;  /* 0x0037880401007387 */ /* 0x0101e60000100a00 */
[----:B0-----:R-:W2:Y:S01]  /*1eeb0*/  LDL.LU.64 R4, [R1+0xa10] ;  /* 0x000a100001047983 */ /* 0x001ea20000300a00 */
[----:B------:R-:W4:Y:S01]  /*1eec0*/  LDL.LU.64 R6, [R1+0xa18] ;  /* 0x000a180001067983 */ /* 0x000f220000300a00 */
[----:B------:R-:W-:Y:S02]  /*1eed0*/  HMMA.16816.F32 R8, R16, R20, R8 ;  /* 0x000000141008723c */ /* 0x000fe40000001808 */
[----:B----4-:R-:W-:Y:S01]  /*1eee0*/  STL.64 [R1+0x37a8], R6 ;  /* 0x0037a80601007387 */ /* 0x010fe20000100a00 */
[----:B--2---:R0:W-:Y:S03]  /*1eef0*/  STL.64 [R1+0x37a0], R4 ;  /* 0x0037a00401007387 */ /* 0x0041e60000100a00 */
[----:B0-----:R-:W2:Y:S01]  /*1ef00*/  LDL.LU.64 R4, [R1+0xa20] ;  /* 0x000a200001047983 */ /* 0x001ea20000300a00 */
[----:B------:R-:W2:Y:S02]  /*1ef10*/  LDL.LU.64 R6, [R1+0xa28] ;  /* 0x000a280001067983 */ /* 0x000ea40000300a00 */
[----:B------:R-:W4:Y:S02]  /*1ef20*/  LDL.64 R12, [R1] ;  /* 0x00000000010c7983 */ /* 0x000f240000100a00 */
[----:B------:R-:W-:Y:S01]  /*1ef30*/  IMAD.MOV.U32 R3, RZ, RZ, R21 ;  /* 0x000000ffff037224 */ /* 0x000fe200078e0015 */
[----:B----4-:R0:W-:Y:S04]  /*1ef40*/  STL.64 [R1+0x3768], R12 ;  /* 0x0037680c01007387 */ /* 0x0101e80000100a00 */
[----:B0-----:R-:W4:Y:S01]  /*1ef50*/  LDL.64 R12, [R1+0x10] ;  /* 0x00001000010c7983 */ /* 0x001f220000100a00 */
[----:B------:R-:W-:Y:S02]  /*1ef60*/  STL [R1+0x3714], R0 ;  /* 0x0037140001007387 */ /* 0x000fe40000100800 */
[----:B------:R-:W-:Y:S04]  /*1ef70*/  STL [R1+0x3710], R2 ;  /* 0x0037100201007387 */ /* 0x000fe80000100800 */
[----:B------:R0:W-:Y:S01]  /*1ef80*/  STL.64 [R1+0x3f0], R8 ;  /* 0x0003f00801007387 */ /* 0x0001e20000100a00 */
[----:B------:R1:W-:Y:S04]  /*1ef90*/  STL.64 [R1+0x3f8], R10 ;  /* 0x0003f80a01007387 */ /* 0x0003e80000100a00 */
[----:B0-----:R-:W2:Y:S01]  /*1efa0*/  LDL.LU.64 R8, [R1+0x37c8] ;  /* 0x0037c80001087983 */ /* 0x001ea20000300a00 */
[----:B-1----:R-:W-:-:S02]  /*1efb0*/  IMAD.MOV.U32 R10, RZ, RZ, R20 ;  /* 0x000000ffff0a7224 */ /* 0x002fc400078e0014 */
[----:B------:R-:W3:Y:S03]  /*1efc0*/  LDL.LU.64 R20, [R1+0x37c0] ;  /* 0x0037c00001147983 */ /* 0x000ee60000300a00 */
[----:B------:R-:W-:Y:S01]  /*1efd0*/  STL [R1+0x3738], R10 ;  /* 0x0037380a01007387 */ /* 0x000fe20000100800 */
[C---:B---3--:R-:W-:Y:S03]  /*1efe0*/  HMMA.16816.F32 R24, R16.reuse, R20, R24 ;  /* 0x000000141018723c */ /* 0x048fe60000001818 */
[----:B--2---:R0:W-:Y:S04]  /*1eff0*/  STL.64 [R1+0x3760], R8 ;  /* 0x0037600801007387 */ /* 0x0041e80000100a00 */
[----:B0-----:R-:W2:Y:S01]  /*1f000*/  LDL.LU.64 R8, [R1+0x4a0] ;  /* 0x0004a00001087983 */ /* 0x001ea20000300a00 */
[----:B------:R-:W2:Y:S11]  /*1f010*/  LDL.LU.64 R10, [R1+0x4a8] ;  /* 0x0004a800010a7983 */ /* 0x000eb60000300a00 */
[----:B------:R-:W-:Y:S04]  /*1f020*/  @!UPT UIADD3 URZ, URZ, URZ, URZ ;  /* 0x0000003f3f3ff290 */ /* 0x000fe8000fffe03f */
[----:B------:R0:W-:Y:S01]  /*1f030*/  STL.64 [R1+0x3e0], R24 ;  /* 0x0003e01801007387 */ /* 0x0001e20000100a00 */
[----:B------:R1:W-:Y:S03]  /*1f040*/  STL.64 [R1+0x3e8], R26 ;  /* 0x0003e81a01007387 */ /* 0x0003e60000100a00 */
[----:B0-----:R-:W3:Y:S01]  /*1f050*/  LDL.LU.64 R24, [R1+0x37b8] ;  /* 0x0037b80001187983 */ /* 0x001ee20000300a00 */
[----:B-1----:R-:W-:Y:S02]  /*1f060*/  IMAD.MOV.U32 R27, RZ, RZ, R20 ;  /* 0x000000ffff1b7224 */ /* 0x002fe400078e0014 */
[----:B------:R-:W-:Y:S02]  /*1f070*/  IMAD.MOV.U32 R26, RZ, RZ, R21 ;  /* 0x000000ffff1a7224 */ /* 0x000fe400078e0015 */
[----:B------:R-:W2:Y:S02]  /*1f080*/  LDL.LU.64 R20, [R1+0x37b0] ;  /* 0x0037b00001147983 */ /* 0x000ea40000300a00 */
[C---:B--2---:R-:W-:Y:S02]  /*1f090*/  HMMA.16816.F32 R20, R16.reuse, R20, R4 ;  /* 0x000000141014723c */ /* 0x044fe40000001804 */
[----:B------:R-:W2:Y:S01]  /*1f0a0*/  LDL.LU.64 R6, [R1+0x37a8] ;  /* 0x0037a80001067983 */ /* 0x000ea20000300a00 */
[----:B------:R-:W2:Y:S11]  /*1f0b0*/  LDL.LU.64 R4, [R1+0x37a0] ;  /* 0x0037a00001047983 */ /* 0x000eb60000300a00 */
[----:B------:R-:W-:Y:S09]  /*1f0c0*/  @!UPT UIADD3 URZ, URZ, URZ, URZ ;  /* 0x0000003f3f3ff290 */ /* 0x000ff2000fffe03f */
[----:B------:R0:W-:Y:S01]  /*1f0d0*/  STL.64 [R1+0x4d0], R20 ;  /* 0x0004d01401007387 */ /* 0x0001e20000100a00 */
[----:B------:R-:W-:Y:S03]  /*1f0e0*/  STL.64 [R1+0x4d8], R22 ;  /* 0x0004d81601007387 */ /* 0x000fe60000100a00 */
[----:B0-----:R-:W2:Y:S02]  /*1f0f0*/  LDL.LU.64 R20, [R1+0x3798] ;  /* 0x0037980001147983 */ /* 0x001ea40000300a00 */
[C---:B--2---:R-:W-:Y:S11]  /*1f100*/  HMMA.16816.F32 R4, R16.reuse, R20, R4 ;  /* 0x000000141004723c */ /* 0x044ff60000001804 */
[----:B------:R-:W-:Y:S11]  /*1f110*/  @!UPT UIADD3 URZ, URZ, URZ, URZ ;  /* 0x0000003f3f3ff290 */ /* 0x000ff6000fffe03f */
[----:B------:R-:W-:Y:S01]  /*1f120*/  @!UPT UIADD3 URZ, URZ, URZ, URZ ;  /* 0x0000003f3f3ff290 */ /* 0x000fe2000fffe03f */
[----:B------:R-:W-:Y:S01]  /*1f130*/  STL.64 [R1+0x4c0], R4 ;  /* 0x0004c00401007387 */ /* 0x000fe20000100a00 */
[----:B------:R0:W-:Y:S03]  /*1f140*/  STL.64 [R1+0x4c8], R6 ;  /* 0x0004c80601007387 */ /* 0x0001e60000100a00 */
[----:B0-----:R-:W3:Y:S01]  /*1f150*/  LDL.LU.64 R6, [R1+0x3790] ;  /* 0x0037900001067983 */ /* 0x001ee20000300a00 */
[----:B------:R-:W3:Y:S02]  /*1f160*/  LDL.LU.64 R4, [R1+0x3788] ;  /* 0x0037880001047983 */ /* 0x000ee40000300a00 */
[----:B------:R-:W-:Y:S02]  /*1f170*/  IMAD.MOV.U32 R28, RZ, RZ, R20 ;  /* 0x000000ffff1c7224 */ /* 0x000fe400078e0014 */
[----:B------:R-:W-:Y:S02]  /*1f180*/  IMAD.MOV.U32 R29, RZ, RZ, R21 ;  /* 0x000000ffff1d7224 */ /* 0x000fe400078e0015 */
[----:B------:R-:W2:Y:S01]  /*1f190*/  LDL.LU.64 R20, [R1+0x3780] ;  /* 0x0037800001147983 */ /* 0x000ea20000300a00 */
[C---:B---3--:R-:W-:Y:S11]  /*1f1a0*/  HMMA.16816.F32 R4, R16.reuse, R24, R4 ;  /* 0x000000181004723c */ /* 0x048ff60000001804 */
[----:B------:R-:W-:Y:S11]  /*1f1b0*/  @!UPT UIADD3 URZ, URZ, URZ, URZ ;  /* 0x0000003f3f3ff290 */ /* 0x000ff6000fffe03f */
[----:B------:R-:W-:Y:S01]  /*1f1c0*/  @!UPT UIADD3 URZ, URZ, URZ, URZ ;  /* 0x0000003f3f3ff290 */ /* 0x000fe2000fffe03f */
[----:B------:R0:W-:Y:S01]  /*1f1d0*/  STL.64 [R1+0x4b0], R4 ;  /* 0x0004b00401007387 */ /* 0x0001e20000100a00 */
[----:B------:R-:W-:Y:S03]  /*1f1e0*/  STL.64 [R1+0x4b8], R6 ;  /* 0x0004b80601007387 */ /* 0x000fe60000100a00 */
[----:B0-----:R-:W3:Y:S01]  /*1f1f0*/  LDL.LU.64 R4, [R1+0x3778] ;  /* 0x0037780001047983 */ /* 0x001ee20000300a00 */
[----:B------:R0:W-:Y:S01]  /*1f200*/  STL.64 [R1+0x3690], R24 ;  /* 0x0036901801007387 */ /* 0x0001e20000100a00 */
[----:B---3--:R-:W-:Y:S01]  /*1f210*/  HMMA.16816.F32 R8, R16, R4, R8 ;  /* 0x000000041008723c */ /* 0x008fe20000001808 */
[----:B0-----:R-:W-:Y:S02]  /*1f220*/  IMAD.MOV.U32 R25, RZ, RZ, R4 ;  /* 0x000000ffff197224 */ /* 0x001fe400078e0004 */
[----:B------:R-:W-:Y:S11]  /*1f230*/  IMAD.MOV.U32 R24, RZ, RZ, R5 ;  /* 0x000000ffff187224 */ /* 0x000ff600078e0005 */
[----:B------:R-:W-:Y:S09]  /*1f240*/  @!UPT UIADD3 URZ, URZ, URZ, URZ ;  /* 0x0000003f3f3ff290 */ /* 0x000ff2000fffe03f */
[----:B------:R0:W-:Y:S01]  /*1f250*/  STL.64 [R1+0x4a0], R8 ;  /* 0x0004a00801007387 */ /* 0x0001e20000100a00 */
[----:B------:R1:W-:Y:S02]  /*1f260*/  STL.64 [R1+0x4a8], R10 ;  /* 0x0004a80a01007387 */ /* 0x0003e40000100a00 */
[----:B------:R-:W4:Y:S02]  /*1f270*/  LDL.LU.64 R4, [R1+0x480] ;  /* 0x0004800001047983 */ /* 0x000f240000300a00 */
[----:B------:R-:W4:Y:S01]  /*1f280*/  LDL.LU.64 R6, [R1+0x488] ;  /* 0x0004880001067983 */ /* 0x000f220000300a00 */
[----:B0-----:R-:W3:Y:S01]  /*1f290*/  LDL.LU.64 R8, [R1+0x470] ;  /* 0x0004700001087983 */ /* 0x001ee20000300a00 */
[----:B-1----:R-:W3:Y:S02]  /*1f2a0*/  LDL.LU.64 R10, [R1+0x478] ;  /* 0x00047800010a7983 */ /* 0x002ee40000300a00 */
[----:B------:R-:W-:Y:S02]  /*1f2b0*/  STL.64 [R1+0x3720], R26 ;  /* 0x0037201a01007387 */ /* 0x000fe40000100a00 */
[----:B------:R0:W-:Y:S02]  /*1f2c0*/  STL.64 [R1+0x3718], R24 ;  /* 0x0037181801007387 */ /* 0x0001e40000100a00 */
[----:B0-----:R-:W3:Y:S01]  /*1f2d0*/  LDL.LU.64 R24, [R1+0x490] ;  /* 0x0004900001187983 */ /* 0x001ee20000300a00 */
[----:B------:R-:W3:Y:S02]  /*1f2e0*/  LDL.LU.64 R26, [R1+0x498] ;  /* 0x00049800011a7983 */ /* 0x000ee40000300a00 */
[----:B--2---:R-:W-:-:S02]  /*1f2f0*/  IMAD.MOV.U32 R0, RZ, RZ, R20 ;  /* 0x000000ffff007224 */ /* 0x004fc400078e0014 */
[----:B------:R-:W-:Y:S01]  /*1f300*/  IMAD.MOV.U32 R2, RZ, RZ, R21 ;  /* 0x000000ffff027224 */ /* 0x000fe200078e0015 */
[C---:B---3--:R-:W-:Y:S11]  /*1f310*/  HMMA.16816.F32 R24, R16.reuse, R20, R24 ;  /* 0x000000141018723c */ /* 0x048ff60000001818 */
[----:B------:R-:W-:Y:S11]  /*1f320*/  @!UPT UIADD3 URZ, URZ, URZ, URZ ;  /* 0x0000003f3f3ff290 */ /* 0x000ff6000fffe03f */
[----:B------:R-:W-:Y:S01]  /*1f330*/  @!UPT UIADD3 URZ, URZ, URZ, URZ ;  /* 0x0000003f3f3ff290 */ /* 0x000fe2000fffe03f */
[----:B------:R-:W-:Y:S01]  /*1f340*/  STL.64 [R1+0x490], R24 ;  /* 0x0004901801007387 */ /* 0x000fe20000100a00 */
[----:B------:R-:W-:Y:S02]  /*1f350*/  STL.64 [R1+0x498], R26 ;  /* 0x0004981a01007387 */ /* 0x000fe40000100a00 */
[----:B------:R-:W2:Y:S02]  /*1f360*/  LDL.LU.64 R20, [R1+0x450] ;  /* 0x0004500001147983 */ /* 0x000ea40000300a00 */
[----:B------:R-:W3:Y:S01]  /*1f370*/  LDL.LU.64 R22, [R1+0x458] ;  /* 0x0004580001167983 */ /* 0x000ee20000300a00 */
[C---:B----4-:R-:W-:Y:S01]  /*1f380*/  HMMA.16816.F32 R4, R16.reuse, R12, R4 ;  /* 0x0000000c1004723c */ /* 0x050fe20000001804 */
[----:B---3--:R-:W-:Y:S01]  /*1f390*/  STL.64 [R1+0x3748], R22 ;  /* 0x0037481601007387 */ /* 0x008fe20000100a00 */
[----:B--2---:R0:W-:Y:S03]  /*1f3a0*/  STL.64 [R1+0x3740], R20 ;  /* 0x0037401401007387 */ /* 0x0041e60000100a00 */
[----:B0-----:R-:W2:Y:S01]  /*1f3b0*/  LDL.LU.64 R20, [R1+0x460] ;  /* 0x0004600001147983 */ /* 0x001ea20000300a00 */
[----:B------:R-:W2:Y:S02]  /*1f3c0*/  LDL.LU.64 R22, [R1+0x468] ;  /* 0x0004680001167983 */ /* 0x000ea40000300a00 */
[----:B------:R-:W3:Y:S02]  /*1f3d0*/  LDL.LU.64 R24, [R1+0x340] ;  /* 0x0003400001187983 */ /* 0x000ee40000300a00 */
[----:B------:R-:W3:Y:S11]  /*1f3e0*/  LDL.LU.64 R26, [R1+0x348] ;  /* 0x00034800011a7983 */ /* 0x000ef60000300a00 */
[----:B------:R-:W-:Y:S02]  /*1f3f0*/  @!UPT UIADD3 URZ, URZ, URZ, URZ ;  /* 0x0000003f3f3ff290 */ /* 0x000fe4000fffe03f */
[----:B------:R0:W-:Y:S01]  /*1f400*/  STL.64 [R1+0x480], R4 ;  /* 0x0004800401007387 */ /* 0x0001e20000100a00 */
[----:B------:R1:W-:Y:S03]  /*1f410*/  STL.64 [R1+0x488], R6 ;  /* 0x0004880601007387 */ /* 0x0003e60000100a00 */
[----:B0-----:R-:W4:Y:S01]  /*1f420*/  LDL.LU.64 R4, [R1+0x3770] ;  /* 0x0037700001047983 */ /* 0x001f220000300a00 */
[----:B-1----:R-:W-:Y:S02]  /*1f430*/  IMAD.MOV.U32 R7, RZ, RZ, R12 ;  /* 0x000000ffff077224 */ /* 0x002fe400078e000c */
[----:B------:R-:W-:Y:S02]  /*1f440*/  IMAD.MOV.U32 R6, RZ, RZ, R13 ;  /* 0x000000ffff067224 */ /* 0x000fe400078e000d */
[----:B------:R-:W2:Y:S02]  /*1f450*/  LDL.LU.64 R12, [R1+0x3768] ;  /* 0x00376800010c7983 */ /* 0x000ea40000300a00 */
[C---:B--2---:R-:W-:Y:S11]  /*1f460*/  HMMA.16816.F32 R8, R16.reuse, R12, R8 ;  /* 0x0000000c1008723c */ /* 0x044ff60000001808 */
[----:B------:R-:W-:Y:S11]  /*1f470*/  @!UPT UIADD3 URZ, URZ, URZ, URZ ;  /* 0x0000003f3f3ff290 */ /* 0x000ff6000fffe03f */
[----:B------:R-:W-:Y:S01]  /*1f480*/  @!UPT UIADD3 URZ, URZ, URZ, URZ ;  /* 0x0000003f3f3ff290 */ /* 0x000fe2000fffe03f */
[----:B------:R0:W-:Y:S01]  /*1f490*/  STL.64 [R1+0x470], R8 ;  /* 0x0004700801007387 */ /* 0x0001e20000100a00 */
[----:B------:R1:W-:Y:S03]  /*1f4a0*/  STL.64 [R1+0x478], R10 ;  /* 0x0004780a01007387 */ /* 0x0003e60000100a00 */
[----:B0-----:R-:W2:Y:S01]  /*1f4b0*/  LDL.LU.64 R8, [R1+0x3760] ;  /* 0x0037600001087983 */ /* 0x001ea20000300a00 */
[----:B-1----:R-:W-:Y:S02]  /*1f4c0*/  IMAD.MOV.U32 R10, RZ, RZ, R12 ;  /* 0x000000ffff0a7224 */ /* 0x002fe400078e000c */
[----:B------:R-:W-:Y:S02]  /*1f4d0*/  IMAD.MOV.U32 R11, RZ, RZ, R13 ;  /* 0x000000ffff0b7224 */ /* 0x000fe400078e000d */
[----:B------:R-:W2:Y:S01]  /*1f4e0*/  LDL.LU.64 R14, [R1+0x3758] ;  /* 0x00375800010e7983 */ /* 0x000ea20000300a00 */
[----:B------:R-:W2:Y:S02]  /*1f4f0*/  LDL.LU.64 R12, [R1+0x3750] ;  /* 0x00375000010c7983 */ /* 0x000ea40000300a00 */
        /* <DEDUP_REMOVED lines=11> */
[----:B------:R-:W3:Y:S04]  /*1f5b0*/  LDL.LU R10, [R1+0x3738] ;  /* 0x00373800010a7983 */ /* 0x000ee80000300800 */
        /* <DEDUP_REMOVED lines=10> */
[----:B------:R-:W2:Y:S02]  /*1f660*/  LDL.LU.64 R16, [R1+0x2b0] ;  /* 0x0002b00001107983 */ /* 0x000ea40000300a00 */
[----:B------:R-:W2:Y:S01]  /*1f670*/  LDL.LU.64 R18, [R1+0x2b8] ;  /* 0x0002b80001127983 */ /* 0x000ea20000300a00 */
[----:B------:R0:W-:Y:S01]  /*1f680*/  STL.64 [R1+0x3d0], R12 ;  /* 0x0003d00c01007387 */ /* 0x0001e20000100a00 */
[----:B------:R-:W-:Y:S02]  /*1f690*/  STL.64 [R1+0x3d8], R14 ;  /* 0x0003d80e01007387 */ /* 0x000fe40000100a00 */
[----:B0-----:R-:W-:-:S02]  /*1f6a0*/  IMAD.MOV.U32 R12, RZ, RZ, R7 ;  /* 0x000000ffff0c7224 */ /* 0x001fc400078e0007 */
[----:B------:R-:W-:-:S05]  /*1f6b0*/  IMAD.MOV.U32 R13, RZ, RZ, R6 ;  /* 0x000000ffff0d7224 */ /* 0x000fca00078e0006 */
[----:B------:R0:W-:Y:S04]  /*1f6c0*/  STL.64 [R1+0x3650], R12 ;  /* 0x0036500c01007387 */ /* 0x0001e80000100a00 */
[----:B0-----:R-:W3:Y:S02]  /*1f6d0*/  LDL.64 R12, [R1+0xc0] ;  /* 0x0000c000010c7983 */ /* 0x001ee40000100a00 */
[----:B---3--:R-:W-:Y:S01]  /*1f6e0*/  HMMA.16816.F32 R24, R20, R12, R24 ;  /* 0x0000000c1418723c */ /* 0x008fe20000001818 */
[----:B------:R-:W-:Y:S02]  /*1f6f0*/  IMAD.MOV.U32 R7, RZ, RZ, R13 ;  /* 0x000000ffff077224 */ /* 0x000fe400078e000d */
[----:B------:R-:W-:-:S04]  /*1f700*/  IMAD.MOV.U32 R11, RZ, RZ, R12 ;  /* 0x000000ffff0b7224 */ /* 0x000fc800078e000c */
[----:B------:R-:W-:Y:S02]  /*1f710*/  IMAD.MOV.U32 R12, RZ, RZ, R0 ;  /* 0x000000ffff0c7224 */ /* 0x000fe400078e0000 */
[----:B------:R-:W-:Y:S11]  /*1f720*/  IMAD.MOV.U32 R13, RZ, RZ, R2 ;  /* 0x000000ffff0d7224 */ /* 0x000ff600078e0002 */
[----:B------:R-:W-:Y:S03]  /*1f730*/  @!UPT UIADD3 URZ, URZ, URZ, URZ ;  /* 0x0000003f3f3ff290 */ /* 0x000fe6000fffe03f */
[----:B------:R-:W-:Y:S01]  /*1f740*/  STL.64 [R1+0x6c0], R24 ;  /* 0x0006c01801007387 */ /* 0x000fe20000100a00 */
[----:B------:R0:W-:Y:S03]  /*1f750*/  STL.64 [R1+0x6c8], R26 ;  /* 0x0006c81a01007387 */ /* 0x0001e60000100a00 */
[----:B0-----:R-:W3:Y:S01]  /*1f760*/  LDL.LU.64 R26, [R1+0x3720] ;  /* 0x00372000011a7983 */ /* 0x001ee20000300a00 */
[----:B------:R-:W4:Y:S02]  /*1f770*/  LDL.LU.64 R24, [R1+0x3718] ;  /* 0x0037180001187983 */ /* 0x000f240000300a00 */
[----:B------:R-:W-:Y:S02]  /*1f780*/  STL [R1+0x3708], R7 ;  /* 0x0037080701007387 */ /* 0x000fe40000100800 */
[----:B------:R0:W-:Y:S02]  /*1f790*/  STL.64 [R1+0x3700], R4 ;  /* 0x0037000401007387 */ /* 0x0001e40000100a00 */
[----:B0-----:R-:W2:Y:S01]  /*1f7a0*/  LDL.LU.64 R4, [R1+0x2a0] ;  /* 0x0002a00001047983 */ /* 0x001ea20000300a00 */
[----:B------:R-:W2:Y:S02]  /*1f7b0*/  LDL.LU.64 R6, [R1+0x2a8] ;  /* 0x0002a80001067983 */ /* 0x000ea40000300a00 */
[----:B------:R-:W-:Y:S02]  /*1f7c0*/  STL [R1+0x3688], R11 ;  /* 0x0036880b01007387 */ /* 0x000fe40000100800 */
[----:B------:R-:W-:Y:S01]  /*1f7d0*/  STL.64 [R1+0x3680], R8 ;  /* 0x0036800801007387 */ /* 0x000fe20000100a00 */
[----:B------:R-:W2:Y:S01]  /*1f7e0*/  LDL.LU R0, [R1+0x3714] ;  /* 0x0037140001007983 */ /* 0x000ea20000300800 */
[----:B------:R-:W2:Y:S02]  /*1f7f0*/  LDL.LU R2, [R1+0x3710] ;  /* 0x0037100001027983 */ /* 0x000ea40000300800 */
[----:B------:R0:W-:Y:S02]  /*1f800*/  STL.64 [R1+0x3668], R12 ;  /* 0x0036680c01007387 */ /* 0x0001e40000100a00 */
[----:B0-----:R-:W2:Y:S02]  /*1f810*/  LDL.64 R12, [R1+0xb0] ;  /* 0x0000b000010c7983 */ /* 0x001ea40000100a00 */
[----:B--2---:R-:W-:Y:S11]  /*1f820*/  HMMA.16816.F32 R16, R20, R12, R16 ;  /* 0x0000000c1410723c */ /* 0x004ff60000001810 */
[----:B------:R-:W-:Y:S11]  /*1f830*/  @!UPT UIADD3 URZ, URZ, URZ, URZ ;  /* 0x0000003f3f3ff290 */ /* 0x000ff6000fffe03f */
[----:B------:R-:W-:Y:S01]  /*1f840*/  @!UPT UIADD3 URZ, URZ, URZ, URZ ;  /* 0x0000003f3f3ff290 */ /* 0x000fe2000fffe03f */
[----:B------:R0:W-:Y:S01]  /*1f850*/  STL.64 [R1+0x6b0], R16 ;  /* 0x0006b01001007387 */ /* 0x0001e20000100a00 */
[----:B------:R1:W-:Y:S02]  /*1f860*/  STL.64 [R1+0x6b8], R18 ;  /* 0x0006b81201007387 */ /* 0x0003e40000100a00 */
[----:B0-----:R-:W-:Y:S02]  /*1f870*/  IMAD.MOV.U32 R17, RZ, RZ, R13 ;  /* 0x000000ffff117224 */ /* 0x001fe400078e000d */
[----:B-1----:R-:W-:Y:S02]  /*1f880*/  IMAD.MOV.U32 R18, RZ, RZ, R12 ;  /* 0x000000ffff127224 */ /* 0x002fe400078e000c */
[----:B----4-:R-:W-:Y:S02]  /*1f890*/  IMAD.MOV.U32 R12, RZ, RZ, R25 ;  /* 0x000000ffff0c7224 */ /* 0x010fe400078e0019 */
[----:B------:R-:W-:-:S05]  /*1f8a0*/  IMAD.MOV.U32 R13, RZ, RZ, R24 ;  /* 0x000000ffff0d7224 */ /* 0x000fca00078e0018 */
[----:B------:R0:W-:Y:S04]  /*1f8b0*/  STL.64 [R1+0x3698], R12 ;  /* 0x0036980c01007387 */ /* 0x0001e80000100a00 */
[----:B0-----:R-:W2:Y:S01]  /*1f8c0*/  LDL.64 R12, [R1+0xa0] ;  /* 0x0000a000010c7983 */ /* 0x001ea20000100a00 */
[----:B------:R-:W-:Y:S02]  /*1f8d0*/  IMAD.MOV.U32 R24, RZ, RZ, R28 ;  /* 0x000000ffff187224 */ /* 0x000fe400078e001c */
[----:B------:R-:W-:Y:S02]  /*1f8e0*/  IMAD.MOV.U32 R25, RZ, RZ, R29 ;  /* 0x000000ffff197224 */ /* 0x000fe400078e001d */
[----:B------:R-:W4:Y:S03]  /*1f8f0*/  LDL.LU R28, [R1+0x370c] ;  /* 0x00370c00011c7983 */ /* 0x000f260000300800 */
[----:B------:R0:W-:Y:S04]  /*1f900*/  STL.64 [R1+0x36a0], R24 ;  /* 0x0036a01801007387 */ /* 0x0001e80000100a00 */
[----:B0-----:R-:W3:Y:S01]  /*1f910*/  LDL.64 R24, [R1+0x60] ;  /* 0x0000600001187983 */ /* 0x001ee20000100a00 */
[----:B--2---:R-:W-:Y:S01]  /*1f920*/  HMMA.16816.F32 R4, R20, R12, R4 ;  /* 0x0000000c1404723c */ /* 0x004fe20000001804 */
[----:B------:R-:W-:-:S02]  /*1f930*/  IMAD.MOV.U32 R16, RZ, RZ, R12 ;  /* 0x000000ffff107224 */ /* 0x000fc400078e000c */
[----:B---3--:R0:W-:Y:S11]  /*1f940*/  STL.64 [R1+0x36b8], R24 ;  /* 0x0036b81801007387 */ /* 0x0081f60000100a00 */
[----:B------:R-:W-:Y:S09]  /*1f950*/  @!UPT UIADD3 URZ, URZ, URZ, URZ ;  /* 0x0000003f3f3ff290 */ /* 0x000ff2000fffe03f */
[----:B------:R-:W-:Y:S01]  /*1f960*/  STL.64 [R1+0x6a0], R4 ;  /* 0x0006a00401007387 */ /* 0x000fe20000100a00 */
[----:B------:R1:W-:Y:S02]  /*1f970*/  STL.64 [R1+0x6a8], R6 ;  /* 0x0006a80601007387 */ /* 0x0003e40000100a00 */
[----:B0-----:R-:W-:Y:S02]  /*1f980*/  IMAD.MOV.U32 R24, RZ, RZ, R27 ;  /* 0x000000ffff187224 */ /* 0x001fe400078e001b */
[----:B------:R-:W-:Y:S01]  /*1f990*/  IMAD.MOV.U32 R25, RZ, RZ, R26 ;  /* 0x000000ffff197224 */ /* 0x000fe200078e001a */
[----:B-1----:R-:W2:Y:S01]  /*1f9a0*/  LDL.LU R7, [R1+0x3708] ;  /* 0x0037080001077983 */ /* 0x002ea20000300800 */
[----:B------:R-:W3:Y:S03]  /*1f9b0*/  LDL.LU.64 R4, [R1+0x3700] ;  /* 0x0037000001047983 */ /* 0x000ee60000300a00 */
[----:B------:R0:W-:Y:S02]  /*1f9c0*/  STL.64 [R1+0x36d0], R24 ;  /* 0x0036d01801007387 */ /* 0x0001e40000100a00 */
[----:B------:R-:W-:-:S02]  /*1f9d0*/  IMAD.MOV.U32 R6, RZ, RZ, R13 ;  /* 0x000000ffff067224 */ /* 0x000fc400078e000d */
[----:B0-----:R-:W-:Y:S02]  /*1f9e0*/  IMAD.MOV.U32 R24, RZ, RZ, R10 ;  /* 0x000000ffff187224 */ /* 0x001fe400078e000a */
[----:B------:R-:W-:-:S05]  /*1f9f0*/  IMAD.MOV.U32 R25, RZ, RZ, R3 ;  /* 0x000000ffff197224 */ /* 0x000fca00078e0003 */
[----:B------:R-:W-:Y:S01]  /*1fa00*/  STL.64 [R1+0x36e8], R24 ;  /* 0x0036e81801007387 */ /* 0x000fe20000100a00 */
[----:B------:R-:W2:Y:S02]  /*1fa10*/  LDL.LU.64 R12, [R1+0x200] ;  /* 0x00020000010c7983 */ /* 0x000ea40000300a00 */
[----:B------:R-:W2:Y:S02]  /*1fa20*/  LDL.LU.64 R14, [R1+0x208] ;  /* 0x00020800010e7983 */ /* 0x000ea40000300a00 */
[----:B--2---:R-:W-:Y:S01]  /*1fa30*/  STL.64 [R1+0x36b0], R14 ;  /* 0x0036b00e01007387 */ /* 0x004fe20000100a00 */
[----:B------:R0:W-:Y:S03]  /*1fa40*/  STL.64 [R1+0x36a8], R12 ;  /* 0x0036a80c01007387 */ /* 0x0001e60000100a00 */
[----:B0-----:R-:W2:Y:S01]  /*1fa50*/  LDL.LU.64 R12, [R1+0x210] ;  /* 0x00021000010c7983 */ /* 0x001ea20000300a00 */
[----:B------:R-:W2:Y:S03]  /*1fa60*/  LDL.LU.64 R14, [R1+0x218] ;  /* 0x00021800010e7983 */ /* 0x000ea60000300a00 */
        /* <DEDUP_REMOVED lines=11> */
[----:B------:R-:W2:Y:S02]  /*1fb20*/  LDL.LU.64 R14, [R1+0x298] ;  /* 0x00029800010e7983 */ /* 0x000ea40000300a00 */
[----:B------:R-:W2:Y:S02]  /*1fb30*/  LDL.LU.64 R8, [R1+0x1f0] ;  /* 0x0001f00001087983 */ /* 0x000ea40000300a00 */
[----:B------:R-:W2:Y:S01]  /*1fb40*/  LDL.LU.64 R10, [R1+0x1f8] ;  /* 0x0001f800010a7983 */ /* 0x000ea20000300a00 */
[----:B------:R-:W-:Y:S01]  /*1fb50*/  STL.64 [R1+0x3630], R6 ;  /* 0x0036300601007387 */ /* 0x000fe20000100a00 */
[----:B---3--:R0:W-:Y:S03]  /*1fb60*/  STL.64 [R1+0x3628], R4 ;  /* 0x0036280401007387 */ /* 0x0081e60000100a00 */
[----:B0-----:R-:W3:Y:S01]  /*1fb70*/  LDL.LU.64 R4, [R1+0x1b0] ;  /* 0x0001b00001047983 */ /* 0x001ee20000300a00 */
[----:B------:R-:W2:Y:S03]  /*1fb80*/  LDL.LU.64 R6, [R1+0x1b8] ;  /* 0x0001b80001067983 */ /* 0x000ea60000300a00 */
[----:B--2---:R-:W-:Y:S01]  /*1fb90*/  STL.64 [R1+0x3648], R6 ;  /* 0x0036480601007387 */ /* 0x004fe20000100a00 */
[----:B---3--:R0:W-:Y:S03]  /*1fba0*/  STL.64 [R1+0x3640], R4 ;  /* 0x0036400401007387 */ /* 0x0081e60000100a00 */
[----:B0-----:R-:W2:Y:S01]  /*1fbb0*/  LDL.LU.64 R4, [R1+0x1c0] ;  /* 0x0001c00001047983 */ /* 0x001ea20000300a00 */
[----:B------:R-:W3:Y:S02]  /*1fbc0*/  LDL.LU.64 R6, [R1+0x1c8] ;  /* 0x0001c80001067983 */ /* 0x000ee40000300a00 */
[----:B------:R-:W-:-:S02]  /*1fbd0*/  IMAD.MOV.U32 R24, RZ, RZ, R2 ;  /* 0x000000ffff187224 */ /* 0x000fc400078e0002 */
[----:B------:R-:W-:-:S07]  /*1fbe0*/  IMAD.MOV.U32 R25, RZ, RZ, R0 ;  /* 0x000000ffff197224 */ /* 0x000fce00078e0000 */
[C---:B------:R-:W-:Y:S01]  /*1fbf0*/  HMMA.16816.F32 R24, R20.reuse, R24, R12 ;  /* 0x000000181418723c */ /* 0x040fe2000000180c */
[----:B---3--:R-:W-:Y:S01]  /*1fc00*/  STL.64 [R1+0x3660], R6 ;  /* 0x0036600601007387 */ /* 0x008fe20000100a00 */
[----:B--2---:R0:W-:Y:S03]  /*1fc10*/  STL.64 [R1+0x3658], R4 ;  /* 0x0036580401007387 */ /* 0x0041e60000100a00 */
[----:B0-----:R-:W2:Y:S01]  /*1fc20*/  LDL.LU.64 R4, [R1+0x1d0] ;  /* 0x0001d00001047983 */ /* 0x001ea20000300a00 */
[----:B------:R-:W3:Y:S03]  /*1fc30*/  LDL.LU.64 R6, [R1+0x1d8] ;  /* 0x0001d80001067983 */ /* 0x000ee60000300a00 */
[----:B---3--:R-:W-:Y:S01]  /*1fc40*/  STL.64 [R1+0x3678], R6 ;  /* 0x0036780601007387 */ /* 0x008fe20000100a00 */
[----:B--2---:R0:W-:Y:S03]  /*1fc50*/  STL.64 [R1+0x3670], R4 ;  /* 0x0036700401007387 */ /* 0x0041e60000100a00 */
[----:B0-----:R-:W2:Y:S01]  /*1fc60*/  LDL.LU.64 R4, [R1+0x1e0] ;  /* 0x0001e00001047983 */ /* 0x001ea20000300a00 */
[----:B------:R-:W2:Y:S02]  /*1fc70*/  LDL.LU.64 R6, [R1+0x1e8] ;  /* 0x0001e80001067983 */ /* 0x000ea40000300a00 */
[----:B------:R-:W-:Y:S02]  /*1fc80*/  STL [R1+0x3610], R18 ;  /* 0x0036101201007387 */ /* 0x000fe40000100800 */
[----:B------:R0:W-:Y:S02]  /*1fc90*/  STL.64 [R1+0x3608], R16 ;  /* 0x0036081001007387 */ /* 0x0001e40000100a00 */
[----:B0-----:R-:W3:Y:S01]  /*1fca0*/  LDL.LU.64 R16, [R1+0x1a0] ;  /* 0x0001a00001107983 */ /* 0x001ee20000300a00 */
[----:B------:R-:W3:Y:S02]  /*1fcb0*/  LDL.LU.64 R18, [R1+0x1a8] ;  /* 0x0001a80001127983 */ /* 0x000ee40000300a00 */
[----:B------:R-:W2:Y:S02]  /*1fcc0*/  LDL.LU.64 R14, [R1+0x36f8] ;  /* 0x0036f800010e7983 */ /* 0x000ea40000300a00 */
[----:B------:R-:W2:Y:S01]  /*1fcd0*/  LDL.LU.64 R12, [R1+0x36f0] ;  /* 0x0036f000010c7983 */ /* 0x000ea20000300a00 */
        /* <DEDUP_REMOVED lines=27> */
[----:B------:R-:W2:Y:S11]  /*1fe90*/  LDL.LU.64 R12, [R1+0x3698] ;  /* 0x00369800010c7983 */ /* 0x000eb60000300a00 */
[----:B------:R-:W-:Y:S11]  /*1fea0*/  @!UPT UIADD3 URZ, URZ, URZ, URZ ;  /* 0x0000003f3f3ff290 */ /* 0x000ff6000fffe03f */
[----:B------:R0:W-:Y:S01]  /*1feb0*/  STL.64 [R1+0x650], R24 ;  /* 0x0006501801007387 */ /* 0x0001e20000100a00 */
[----:B------:R-:W-:Y:S03]  /*1fec0*/  STL.64 [R1+0x658], R26 ;  /* 0x0006581a01007387 */ /* 0x000fe60000100a00 */
[----:B0-----:R-:W3:Y:S01]  /*1fed0*/  LDL.LU.64 R24, [R1+0x3690] ;  /* 0x0036900001187983 */ /* 0x001ee20000300a00 */
[C---:B--2---:R-:W-:Y:S08]  /*1fee0*/  HMMA.16816.F32 R12, R20.reuse, R12, R4 ;  /* 0x0000000c140c723c */ /* 0x044ff00000001804 */
[C---:B---3--:R-:W-:Y:S01]  /*1fef0*/  HMMA.16816.F32 R8, R20.reuse, R24, R8 ;  /* 0x000000181408723c */ /* 0x048fe20000001808 */
[----:B------:R-:W-:Y:S11]  /*1ff00*/  IMAD.MOV.U32 R3, RZ, RZ, R25 ;  /* 0x000000ffff037224 */ /* 0x000ff600078e0019 */
[----:B------:R-:W-:Y:S11]  /*1ff10*/  @!UPT UIADD3 URZ, URZ, URZ, URZ ;  /* 0x0000003f3f3ff290 */ /* 0x000ff6000fffe03f */
[----:B------:R-:W-:Y:S01]  /*1ff20*/  STL.64 [R1+0x640], R8 ;  /* 0x0006400801007387 */ /* 0x000fe20000100a00 */
[----:B------:R0:W-:Y:S03]  /*1ff30*/  STL.64 [R1+0x648], R10 ;  /* 0x0006480a01007387 */ /* 0x0001e60000100a00 */
[----:B0-----:R-:W2:Y:S01]  /*1ff40*/  LDL.LU R11, [R1+0x3688] ;  /* 0x00368800010b7983 */ /* 0x001ea20000300800 */
[----:B------:R-:W3:Y:S02]  /*1ff50*/  LDL.LU.64 R8, [R1+0x3680] ;  /* 0x0036800001087983 */ /* 0x000ee40000300a00 */
[----:B------:R-:W-:Y:S02]  /*1ff60*/  IMAD.MOV.U32 R10, RZ, RZ, R24 ;  /* 0x000000ffff0a7224 */ /* 0x000fe400078e0018 */
[----:B------:R-:W3:Y:S01]  /*1ff70*/  LDL.LU.64 R24, [R1+0x190] ;  /* 0x0001900001187983 */ /* 0x000ee20000300a00 */
        /* <DEDUP_REMOVED lines=24> */
[----:B------:R-:W-:Y:S01]  /*20100*/  STL.64 [R1+0x600], R12 ;  /* 0x0006000c01007387 */ /* 0x000fe20000100a00 */
[----:B------:R0:W-:Y:S03]  /*20110*/  STL.64 [R1+0x608], R14 ;  /* 0x0006080e01007387 */ /* 0x0001e60000100a00 */
[----:B0-----:R-:W2:Y:S01]  /*20120*/  LDL.LU.64 R14, [R1+0x3620] ;  /* 0x00362000010e7983 */ /* 0x001ea20000300a00 */
[----:B------:R-:W2:Y:S02]  /*20130*/  LDL.LU.64 R12, [R1+0x3618] ;  /* 0x00361800010c7983 */ /* 0x000ea40000300a00 */
[C---:B--2---:R-:W-:Y:S11]  /*20140*/  HMMA.16816.F32 R16, R20.reuse, R12, R16 ;  /* 0x0000000c1410723c */ /* 0x044ff60000001810 */
[----:B------:R-:W-:Y:S11]  /*20150*/  @!UPT UIADD3 URZ, URZ, URZ, URZ ;  /* 0x0000003f3f3ff290 */ /* 0x000ff6000fffe03f */
[----:B------:R-:W-:Y:S01]  /*20160*/  @!UPT UIADD3 URZ, URZ, URZ, URZ ;  /* 0x0000003f3f3ff290 */ /* 0x000fe2000fffe03f */
[----:B------:R-:W-:Y:S01]  /*20170*/  STL.64 [R1+0x5f0], R16 ;  /* 0x0005f01001007387 */ /* 0x000fe20000100a00 */
[----:B------:R0:W-:Y:S03]  /*20180*/  STL.64 [R1+0x5f8], R18 ;  /* 0x0005f81201007387 */ /* 0x0001e60000100a00 */
[----:B0-----:R-:W2:Y:S01]  /*20190*/  LDL.LU R18, [R1+0x3610] ;  /* 0x0036100001127983 */ /* 0x001ea20000300800 */
[----:B------:R-:W2:Y:S02]  /*201a0*/  LDL.LU.64 R16, [R1+0x3608] ;  /* 0x0036080001107983 */ /* 0x000ea40000300a00 */
[----:B------:R-:W-:Y:S02]  /*201b0*/  STL.64 [R1+0x3538], R14 ;  /* 0x0035380e01007387 */ /* 0x000fe40000100a00 */
[----:B------:R0:W-:Y:S02]  /*201c0*/  STL.64 [R1+0x3530], R12 ;  /* 0x0035300c01007387 */ /* 0x0001e40000100a00 */
[----:B0-----:R-:W2:Y:S01]  /*201d0*/  LDL.64 R12, [R1+0x90] ;  /* 0x00009000010c7983 */ /* 0x001ea20000100a00 */
[----:B---3--:R-:W-:Y:S03]  /*201e0*/  HMMA.16816.F32 R24, R20, R8, R24 ;  /* 0x000000081418723c */ /* 0x008fe60000001818 */
[----:B--2---:R0:W-:Y:S02]  /*201f0*/  STL.64 [R1+0x35c8], R12 ;  /* 0x0035c80c01007387 */ /* 0x0041e40000100a00 */
[----:B0-----:R-:W-:-:S02]  /*20200*/  IMAD.MOV.U32 R12, RZ, RZ, R18 ;  /* 0x000000ffff0c7224 */ /* 0x001fc400078e0012 */
[----:B------:R-:W-:-:S05]  /*20210*/  IMAD.MOV.U32 R13, RZ, RZ, R17 ;  /* 0x000000ffff0d7224 */ /* 0x000fca00078e0011 */
[----:B------:R-:W-:Y:S11]  /*20220*/  STL.64 [R1+0x35e0], R12 ;  /* 0x0035e00c01007387 */ /* 0x000ff60000100a00 */
[----:B------:R-:W-:Y:S02]  /*20230*/  STL.64 [R1+0x5e0], R24 ;  /* 0x0005e01801007387 */ /* 0x000fe40000100a00 */
[----:B------:R0:W-:Y:S02]  /*20240*/  STL.64 [R1+0x5e8], R26 ;  /* 0x0005e81a01007387 */ /* 0x0001e40000100a00 */
[----:B0-----:R-:W2:Y:S01]  /*20250*/  LDL.LU.64 R26, [R1+0x3600] ;  /* 0x00360000011a7983 */ /* 0x001ea20000300a00 */
[----:B------:R-:W2:Y:S02]  /*20260*/  LDL.LU.64 R24, [R1+0x35f8] ;  /* 0x0035f80001187983 */ /* 0x000ea40000300a00 */
[----:B------:R-:W-:Y:S02]  /*20270*/  STL [R1+0x35d8], R10 ;  /* 0x0035d80a01007387 */ /* 0x000fe40000100800 */
[----:B------:R0:W-:Y:S02]  /*20280*/  STL.64 [R1+0x35d0], R8 ;  /* 0x0035d00801007387 */ /* 0x0001e40000100a00 */
[----:B------:R-:W-:Y:S01]  /*20290*/  IMAD.MOV.U32 R12, RZ, RZ, R11 ;  /* 0x000000ffff0c7224 */ /* 0x000fe200078e000b */
[----:B0-----:R-:W3:Y:S01]  /*202a0*/  LDL.LU.64 R8, [R1+0xbb0] ;  /* 0x000bb00001087983 */ /* 0x001ee20000300a00 */
[----:B------:R-:W3:Y:S01]  /*202b0*/  LDL.LU.64 R10, [R1+0xbb8] ;  /* 0x000bb800010a7983 */ /* 0x000ee20000300a00 */
[----:B--2---:R-:W-:Y:S11]  /*202c0*/  HMMA.16816.F32 R20, R20, R4, R24 ;  /* 0x000000041414723c */ /* 0x004ff60000001818 */
[----:B------:R-:W-:Y:S11]  /*202d0*/  @!UPT UIADD3 URZ, URZ, URZ, URZ ;  /* 0x0000003f3f3ff290 */ /* 0x000ff6000fffe03f */
[----:B------:R-:W-:Y:S01]  /*202e0*/  @!UPT UIADD3 URZ, URZ, URZ, URZ ;  /* 0x0000003f3f3ff290 */ /* 0x000fe2000fffe03f */
[----:B------:R-:W-:Y:S01]  /*202f0*/  STL.64 [R1+0x5d0], R20 ;  /* 0x0005d01401007387 */ /* 0x000fe20000100a00 */
[----:B------:R-:W-:Y:S02]  /*20300*/  STL.64 [R1+0x5d8], R22 ;  /* 0x0005d81601007387 */ /* 0x000fe40000100a00 */
[----:B---3--:R-:W-:Y:S02]  /*20310*/  STL.64 [R1+0x35f0], R10 ;  /* 0x0035f00a01007387 */ /* 0x008fe40000100a00 */
[----:B------:R0:W-:Y:S02]  /*20320*/  STL.64 [R1+0x35e8], R8 ;  /* 0x0035e80801007387 */ /* 0x0001e40000100a00 */
[----:B0-----:R-:W2:Y:S01]  /*20330*/  LDL.LU.64 R8, [R1+0xbc0] ;  /* 0x000bc00001087983 */ /* 0x001ea20000300a00 */
[----:B------:R-:W2:Y:S02]  /*20340*/  LDL.LU.64 R10, [R1+0xbc8] ;  /* 0x000bc800010a7983 */ /* 0x000ea40000300a00 */
[----:B------:R-:W-:Y:S02]  /*20350*/  STL [R1+0x3518], R5 ;  /* 0x0035180501007387 */ /* 0x000fe40000100800 */
[----:B------:R-:W3:Y:S02]  /*20360*/  LDL.64 R24, [R1+0x70] ;  /* 0x0000700001187983 */ /* 0x000ee40000100a00 */
[----:B------:R-:W-:Y:S01]  /*20370*/  IMAD.MOV.U32 R13, RZ, RZ, R7 ;  /* 0x000000ffff0d7224 */ /* 0x000fe200078e0007 */
[----:B----4-:R-:W-:-:S05]  /*20380*/  LOP3.LUT R7, R28, 0x40, RZ, 0x3c, !PT ;  /* 0x000000401c077812 */ /* 0x010fca00078e3cff */
[----:B------:R-:W0:Y:S04]  /*20390*/  LDSM.16.MT88.4 R20, [R7+0x100] ;  /* 0x000100000714783b */ /* 0x000e280000004200 */
[----:B---3--:R1:W-:Y:S02]  /*203a0*/  STL.64 [R1+0x35b8], R24 ;  /* 0x0035b81801007387 */ /* 0x0083e40000100a00 */
[----:B-1----:R-:W-:Y:S02]  /*203b0*/  IMAD.MOV.U32 R24, RZ, RZ, R16 ;  /* 0x000000ffff187224 */ /* 0x002fe400078e0010 */
[----:B------:R-:W2:Y:S04]  /*203c0*/  LDSM.16.MT88.4 R16, [R28+0x100] ;  /* 0x000100001c10783b */ /* 0x000ea80000004200 */
[----:B------:R-:W-:Y:S01]  /*203d0*/  STL [R1+0x34e8], R28 ;  /* 0x0034e81c01007387 */ /* 0x000fe20000100800 */
[----:B------:R-:W-:Y:S02]  /*203e0*/  STL [R1+0x3510], R7 ;  /* 0x0035100701007387 */ /* 0x000fe40000100800 */
[----:B------:R1:W-:Y:S02]  /*203f0*/  STL [R1+0x35c0], R4 ;  /* 0x0035c00401007387 */ /* 0x0003e40000100800 */
[----:B------:R-:W-:Y:S01]  /*20400*/  IMAD.MOV.U32 R25, RZ, RZ, R6 ;  /* 0x000000ffff197224 */ /* 0x000fe200078e0006 */
[----:B-1----:R-:W3:Y:S01]  /*20410*/  LDL.LU.64 R4, [R1+0xb90] ;  /* 0x000b900001047983 */ /* 0x002ee20000300a00 */
[----:B------:R-:W3:Y:S02]  /*20420*/  LDL.LU.64 R6, [R1+0xb98] ;  /* 0x000b980001067983 */ /* 0x000ee40000300a00 */
[----:B0-----:R-:W-:Y:S02]  /*20430*/  STL.64 [R1+0x3508], R22 ;  /* 0x0035081601007387 */ /* 0x001fe40000100a00 */
[----:B------:R0:W-:Y:S02]  /*20440*/  STL.64 [R1+0x3500], R20 ;  /* 0x0035001401007387 */ /* 0x0001e40000100a00 */
[----:B0-----:R-:W4:Y:S01]  /*20450*/  LDL.LU.64 R20, [R1+0xba0] ;  /* 0x000ba00001147983 */ /* 0x001f220000300a00 */
[----:B------:R-:W4:Y:S01]  /*20460*/  LDL.LU.64 R22, [R1+0xba8] ;  /* 0x000ba80001167983 */ /* 0x000f220000300a00 */
[C---:B--2---:R-:W-:Y:S02]  /*20470*/  HMMA.16816.F32 R12, R16.reuse, R12, R8 ;  /* 0x0000000c100c723c */ /* 0x044fe40000001808 */
[----:B------:R-:W2:Y:S01]  /*20480*/  LDL.LU.64 R10, [R1+0x35f0] ;  /* 0x0035f000010a7983 */ /* 0x000ea20000300a00 */
[----:B------:R-:W2:Y:S11]  /*20490*/  LDL.LU.64 R8, [R1+0x35e8] ;  /* 0x0035e80001087983 */ /* 0x000eb60000300a00 */
[----:B------:R-:W-:Y:S09]  /*204a0*/  @!UPT UIADD3 URZ, URZ, URZ, URZ ;  /* 0x0000003f3f3ff290 */ /* 0x000ff2000fffe03f */
[----:B------:R0:W-:Y:S01]  /*204b0*/  STL.64 [R1+0x240], R12 ;  /* 0x0002400c01007387 */ /* 0x0001e20000100a00 */
[----:B------:R2:W-:Y:S03]  /*204c0*/  STL.64 [R1+0x248], R14 ;  /* 0x0002480e01007387 */ /* 0x0005e60000100a00 */
[----:B0-----:R-:W2:Y:S01]  /*204d0*/  LDL.LU.64 R12, [R1+0x35e0] ;  /* 0x0035e000010c7983 */ /* 0x001ea20000300a00 */
[C---:B----4-:R-:W-:Y:S08]  /*204e0*/  HMMA.16816.F32 R20, R16.reuse, R24, R20 ;  /* 0x000000181014723c */ /* 0x050ff00000001814 */
[C---:B--2---:R-:W-:Y:S01]  /*204f0*/  HMMA.16816.F32 R12, R16.reuse, R12, R8 ;  /* 0x0000000c100c723c */ /* 0x044fe20000001808 */
[----:B------:R-:W2:Y:S01]  /*20500*/  LDL.LU R10, [R1+0x35d8] ;  /* 0x0035d800010a7983 */ /* 0x000ea20000300800 */
[----:B------:R-:W4:Y:S11]  /*20510*/  LDL.LU.64 R8, [R1+0x35d0] ;  /* 0x0035d00001087983 */ /* 0x000f360000300a00 */
[----:B------:R-:W-:Y:S10]  /*20520*/  @!UPT UIADD3 URZ, URZ, URZ, URZ ;  /* 0x0000003f3f3ff290 */ /* 0x000ff4000fffe03f */
[----:B------:R0:W-:Y:S01]  /*20530*/  STL.64 [R1+0x230], R12 ;  /* 0x0002300c01007387 */ /* 0x0001e20000100a00 */
[----:B------:R-:W-:Y:S03]  /*20540*/  STL.64 [R1+0x238], R14 ;  /* 0x0002380e01007387 */ /* 0x000fe60000100a00 */
[----:B0-----:R-:W3:Y:S01]  /*20550*/  LDL.LU.64 R12, [R1+0x35c8] ;  /* 0x0035c800010c7983 */ /* 0x001ee20000300a00 */
[----:B------:R-:W2:Y:S02]  /*20560*/  LDL.64 R24, [R1+0x80] ;  /* 0x0000800001187983 */ /* 0x000ea40000100a00 */
[----:B------:R0:W-:Y:S02]  /*20570*/  STL.64 [R1+0x220], R20 ;  /* 0x0002201401007387 */ /* 0x0001e40000100a00 */
[----:B------:R-:W-:Y:S01]  /*20580*/  STL.64 [R1+0x228], R22 ;  /* 0x0002281601007387 */ /* 0x000fe20000100a00 */
[----:B0-----:R-:W2:Y:S04]  /*20590*/  LDL.64 R20, [R1+0x10] ;  /* 0x0000100001147983 */ /* 0x001ea80000100a00 */
[----:B--2---:R0:W-:Y:S04]  /*205a0*/  STL.64 [R1+0x3558], R20 ;  /* 0x0035581401007387 */ /* 0x0041e80000100a00 */
[----:B0-----:R-:W2:Y:S01]  /*205b0*/  LDL.64 R20, [R1+0x20] ;  /* 0x0000200001147983 */ /* 0x001ea20000100a00 */
[----:B---3--:R-:W-:Y:S03]  /*205c0*/  HMMA.16816.F32 R4, R16, R12, R4 ;  /* 0x0000000c1004723c */ /* 0x008fe60000001804 */
[----:B--2---:R0:W-:Y:S04]  /*205d0*/  STL.64 [R1+0x3568], R20 ;  /* 0x0035681401007387 */ /* 0x0041e80000100a00 */
[----:B0-----:R-:W2:Y:S04]  /*205e0*/  LDL.64 R20, [R1+0x30] ;  /* 0x0000300001147983 */ /* 0x001ea80000100a00 */
[----:B--2---:R0:W-:Y:S02]  /*205f0*/  STL.64 [R1+0x3578], R20 ;  /* 0x0035781401007387 */ /* 0x0041e40000100a00 */
[----:B0-----:R-:W-:-:S02]  /*20600*/  IMAD.MOV.U32 R20, RZ, RZ, R10 ;  /* 0x000000ffff147224 */ /* 0x001fc400078e000a */
[----:B------:R-:W-:-:S05]  /*20610*/  IMAD.MOV.U32 R21, RZ, RZ, R3 ;  /* 0x000000ffff157224 */ /* 0x000fca00078e0003 */
[----:B------:R-:W-:Y:S03]  /*20620*/  STL.64 [R1+0x3590], R20 ;  /* 0x0035901401007387 */ /* 0x000fe60000100a00 */
[----:B------:R0:W-:Y:S02]  /*20630*/  STL.64 [R1+0x210], R4 ;  /* 0x0002100401007387 */ /* 0x0001e40000100a00 */
[----:B------:R1:W-:Y:S01]  /*20640*/  STL.64 [R1+0x218], R6 ;  /* 0x0002180601007387 */ /* 0x0003e20000100a00 */
[----:B0-----:R-:W2:Y:S01]  /*20650*/  LDL.LU.64 R4, [R1+0xb40] ;  /* 0x000b400001047983 */ /* 0x001ea20000300a00 */
[----:B-1----:R-:W2:Y:S02]  /*20660*/  LDL.LU.64 R6, [R1+0xb48] ;  /* 0x000b480001067983 */ /* 0x002ea40000300a00 */
[----:B------:R-:W3:Y:S02]  /*20670*/  LDL.LU.64 R20, [R1+0xb10] ;  /* 0x000b100001147983 */ /* 0x000ee40000300a00 */
[----:B------:R-:W2:Y:S02]  /*20680*/  LDL.LU.64 R22, [R1+0xb18] ;  /* 0x000b180001167983 */ /* 0x000ea40000300a00 */
[----:B------:R-:W-:-:S02]  /*20690*/  IMAD.MOV.U32 R10, RZ, RZ, R12 ;  /* 0x000000ffff0a7224 */ /* 0x000fc400078e000c */
[----:B------:R-:W-:Y:S01]  /*206a0*/  IMAD.MOV.U32 R3, RZ, RZ, R13 ;  /* 0x000000ffff037224 */ /* 0x000fe200078e000d */
[----:B--2---:R-:W-:Y:S01]  /*206b0*/  STL.64 [R1+0x35a0], R22 ;  /* 0x0035a01601007387 */ /* 0x004fe20000100a00 */
[----:B---3--:R0:W-:Y:S02]  /*206c0*/  STL.64 [R1+0x3598], R20 ;  /* 0x0035981401007387 */ /* 0x0081e40000100a00 */
[----:B0-----:R-:W-:Y:S02]  /*206d0*/  IMAD.MOV.U32 R20, RZ, RZ, R2 ;  /* 0x000000ffff147224 */ /* 0x001fe400078e0002 */
[----:B------:R-:W-:-:S05]  /*206e0*/  IMAD.MOV.U32 R21, RZ, RZ, R0 ;  /* 0x000000ffff157224 */ /* 0x000fca00078e0000 */
[----:B------:R0:W-:Y:S04]  /*206f0*/  STL.64 [R1+0x35b0], R20 ;  /* 0x0035b01401007387 */ /* 0x0001e80000100a00 */
[----:B0-----:R-:W2:Y:S01]  /*20700*/  LDL.LU.64 R20, [R1+0xb30] ;  /* 0x000b300001147983 */ /* 0x001ea20000300a00 */
[----:B------:R-:W2:Y:S02]  /*20710*/  LDL.LU.64 R22, [R1+0xb38] ;  /* 0x000b380001167983 */ /* 0x000ea40000300a00 */
[----:B------:R-:W3:Y:S02]  /*20720*/  LDL.64 R12, [R1] ;  /* 0x00000000010c7983 */ /* 0x000ee40000100a00 */
[----:B---3--:R0:W-:Y:S04]  /*20730*/  STL.64 [R1+0x3550], R12 ;  /* 0x0035500c01007387 */ /* 0x0081e80000100a00 */
[----:B0-----:R-:W3:Y:S01]  /*20740*/  LDL.64 R12, [R1+0x50] ;  /* 0x00005000010c7983 */ /* 0x001ee20000100a00 */
[----:B------:R-:W-:Y:S03]  /*20750*/  HMMA.16816.F32 R4, R16, R24, R4 ;  /* 0x000000181004723c */ /* 0x000fe60000001804 */
[----:B---3--:R0:W-:Y:S04]  /*20760*/  STL.64 [R1+0x35a8], R12 ;  /* 0x0035a80c01007387 */ /* 0x0081e80000100a00 */
[----:B0-----:R-:W3:Y:S01]  /*20770*/  LDL.LU.64 R12, [R1+0xb20] ;  /* 0x000b2000010c7983 */ /* 0x001ee20000300a00 */
[----:B------:R-:W3:Y:S02]  /*20780*/  LDL.LU.64 R14, [R1+0xb28] ;  /* 0x000b2800010e7983 */ /* 0x000ee40000300a00 */
[----:B------:R-:W-:Y:S02]  /*20790*/  STL [R1+0x3514], R3 ;  /* 0x0035140301007387 */ /* 0x000fe40000100800 */
[----:B------:R-:W-:Y:S01]  /*207a0*/  STL [R1+0x34ec], R10 ;  /* 0x0034ec0a01007387 */ /* 0x000fe20000100800 */
[----:B----4-:R0:W-:Y:S04]  /*207b0*/  STL.64 [R1+0x3570], R8 ;  /* 0x0035700801007387 */ /* 0x0101e80000100a00 */
[----:B0-----:R-:W4:Y:S01]  /*207c0*/  LDL.LU.64 R8, [R1+0xaf0] ;  /* 0x000af00001087983 */ /* 0x001f220000300a00 */
[----:B------:R-:W2:Y:S03]  /*207d0*/  LDL.LU.64 R10, [R1+0xaf8] ;  /* 0x000af800010a7983 */ /* 0x000ea60000300a00 */
[----:B--2---:R-:W-:Y:S01]  /*207e0*/  STL.64 [R1+0x3588], R10 ;  /* 0x0035880a01007387 */ /* 0x004fe20000100a00 */
[----:B----4-:R0:W-:Y:S03]  /*207f0*/  STL.64 [R1+0x3580], R8 ;  /* 0x0035800801007387 */ /* 0x0101e60000100a00 */
[----:B0-----:R-:W2:Y:S01]  /*20800*/  LDL.LU.64 R8, [R1+0xb00] ;  /* 0x000b000001087983 */ /* 0x001ea20000300a00 */
[----:B------:R-:W2:Y:S02]  /*20810*/  LDL.LU.64 R10, [R1+0xb08] ;  /* 0x000b0800010a7983 */ /* 0x000ea40000300a00 */
[----:B------:R0:W-:Y:S02]  /*20820*/  STL.64 [R1+0x200], R4 ;  /* 0x0002000401007387 */ /* 0x0001e40000100a00 */
[----:B------:R1:W-:Y:S01]  /*20830*/  STL.64 [R1+0x208], R6 ;  /* 0x0002080601007387 */ /* 0x0003e20000100a00 */
[----:B0-----:R-:W4:Y:S01]  /*20840*/  LDL.LU R4, [R1+0x35c0] ;  /* 0x0035c00001047983 */ /* 0x001f220000300800 */
[----:B-1----:R-:W-:-:S02]  /*20850*/  IMAD.MOV.U32 R7, RZ, RZ, R25 ;  /* 0x000000ffff077224 */ /* 0x002fc400078e0019 */
[----:B------:R-:W2:Y:S03]  /*20860*/  LDL.LU.64 R24, [R1+0x35b8] ;  /* 0x0035b80001187983 */ /* 0x000ea60000300a00 */
[----:B------:R-:W-:Y:S01]  /*20870*/  STL [R1+0x3564], R7 ;  /* 0x0035640701007387 */ /* 0x000fe20000100800 */
[C---:B--2---:R-:W-:Y:S03]  /*20880*/  HMMA.16816.F32 R20, R16.reuse, R24, R20 ;  /* 0x000000181014723c */ /* 0x044fe60000001814 */
[----:B----4-:R0:W-:Y:S04]  /*20890*/  STL [R1+0x3560], R4 ;  /* 0x0035600401007387 */ /* 0x0101e80000100800 */
[----:B0-----:R-:W2:Y:S01]  /*208a0*/  LDL.LU.64 R4, [R1+0xae0] ;  /* 0x000ae00001047983 */ /* 0x001ea20000300a00 */
[----:B------:R-:W2:Y:S11]  /*208b0*/  LDL.LU.64 R6, [R1+0xae8] ;  /* 0x000ae80001067983 */ /* 0x000eb60000300a00 */
[----:B------:R-:W-:Y:S04]  /*208c0*/  @!UPT UIADD3 URZ, URZ, URZ, URZ ;  /* 0x0000003f3f3ff290 */ /* 0x000fe8000fffe03f */
[----:B------:R0:W-:Y:S01]  /*208d0*/  STL.64 [R1+0x1f0], R20 ;  /* 0x0001f01401007387 */ /* 0x0001e20000100a00 */
[----:B------:R-:W-:Y:S03]  /*208e0*/  STL.64 [R1+0x1f8], R22 ;  /* 0x0001f81601007387 */ /* 0x000fe60000100a00 */
[----:B0-----:R-:W3:Y:S01]  /*208f0*/  LDL.LU.64 R20, [R1+0x35b0] ;  /* 0x0035b00001147983 */ /* 0x001ee20000300a00 */
[----:B------:R0:W-:Y:S03]  /*20900*/  STL.64 [R1+0x34e0], R24 ;  /* 0x0034e01801007387 */ /* 0x0001e60000100a00 */
[----:B0-----:R-:W4:Y:S01]  /*20910*/  LDL.LU.64 R24, [R1+0xb0] ;  /* 0x0000b00001187983 */ /* 0x001f220000300a00 */
[C---:B---3--:R-:W-:Y:S03]  /*20920*/  HMMA.16816.F32 R20, R16.reuse, R20, R12 ;  /* 0x000000141014723c */ /* 0x048fe6000000180c */
[----:B------:R-:W3:Y:S11]  /*20930*/  LDL.LU.64 R12, [R1+0x35a8] ;  /* 0x0035a800010c7983 */ /* 0x000ef60000300a00 */
[----:B------:R-:W-:Y:S09]  /*20940*/  @!UPT UIADD3 URZ, URZ, URZ, URZ ;  /* 0x0000003f3f3ff290 */ /* 0x000ff2000fffe03f */
[----:B------:R-:W-:Y:S01]  /*20950*/  STL.64 [R1+0x3c0], R20 ;  /* 0x0003c01401007387 */ /* 0x000fe20000100a00 */
[----:B------:R0:W-:Y:S03]  /*20960*/  STL.64 [R1+0x3c8], R22 ;  /* 0x0003c81601007387 */ /* 0x0001e60000100a00 */
[----:B0-----:R-:W3:Y:S01]  /*20970*/  LDL.LU.64 R22, [R1+0x35a0] ;  /* 0x0035a00001167983 */ /* 0x001ee20000300a00 */
[----:B------:R-:W3:Y:S02]  /*20980*/  LDL.LU.64 R20, [R1+0x3598] ;  /* 0x0035980001147983 */ /* 0x000ee40000300a00 */
[C---:B---3--:R-:W-:Y:S11]  /*20990*/  HMMA.16816.F32 R20, R16.reuse, R12, R20 ;  /* 0x0000000c1014723c */ /* 0x048ff60000001814 */
[----:B------:R-:W-:Y:S11]  /*209a0*/  @!UPT UIADD3 URZ, URZ, URZ, URZ ;  /* 0x0000003f3f3ff290 */ /* 0x000ff6000fffe03f */
[----:B------:R-:W-:Y:S01]  /*209b0*/  @!UPT UIADD3 URZ, URZ, URZ, URZ ;  /* 0x0000003f3f3ff290 */ /* 0x000fe2000fffe03f */
[----:B------:R0:W-:Y:S01]  /*209c0*/  STL.64 [R1+0x3b0], R20 ;  /* 0x0003b01401007387 */ /* 0x0001e20000100a00 */
[----:B------:R1:W-:Y:S03]  /*209d0*/  STL.64 [R1+0x3b8], R22 ;  /* 0x0003b81601007387 */ /* 0x0003e60000100a00 */
[----:B0-----:R-:W1:Y:S01]  /*209e0*/  LDL.LU.64 R20, [R1+0x3590] ;  /* 0x0035900001147983 */ /* 0x001e620000300a00 */
[----:B------:R-:W-:Y:S02]  /*209f0*/  IMAD.MOV.U32 R2, RZ, RZ, R12 ;  /* 0x000000ffff027224 */ /* 0x000fe400078e000c */
[----:B------:R-:W-:Y:S02]  /*20a00*/  IMAD.MOV.U32 R0, RZ, RZ, R13 ;  /* 0x000000ffff007224 */ /* 0x000fe400078e000d */
[----:B------:R-:W3:Y:S01]  /*20a10*/  LDL.LU.64 R12, [R1+0xad0] ;  /* 0x000ad000010c7983 */ /* 0x000ee20000300a00 */
[----:B------:R-:W3:Y:S01]  /*20a20*/  LDL.LU.64 R14, [R1+0xad8] ;  /* 0x000ad800010e7983 */ /* 0x000ee20000300a00 */
[C---:B-1----:R-:W-:Y:S02]  /*20a30*/  HMMA.16816.F32 R20, R16.reuse, R20, R8 ;  /* 0x000000141014723c */ /* 0x042fe40000001808 */
[----:B------:R-:W2:Y:S01]  /*20a40*/  LDL.LU.64 R10, [R1+0x3588] ;  /* 0x00358800010a7983 */ /* 0x000ea20000300a00 */
[----:B------:R-:W2:Y:S11]  /*20a50*/  LDL.LU.64 R8, [R1+0x3580] ;  /* 0x0035800001087983 */ /* 0x000eb60000300a00 */
[----:B------:R-:W-:Y:S09]  /*20a60*/  @!UPT UIADD3 URZ, URZ, URZ, URZ ;  /* 0x0000003f3f3ff290 */ /* 0x000ff2000fffe03f */
[----:B------:R0:W-:Y:S01]  /*20a70*/  STL.64 [R1+0x3a0], R20 ;  /* 0x0003a01401007387 */ /* 0x0001e20000100a00 */
[----:B------:R-:W-:Y:S03]  /*20a80*/  STL.64 [R1+0x3a8], R22 ;  /* 0x0003a81601007387 */ /* 0x000fe60000100a00 */
[----:B0-----:R-:W2:Y:S02]  /*20a90*/  LDL.LU.64 R20, [R1+0x3578] ;  /* 0x0035780001147983 */ /* 0x001ea40000300a00 */
[C---:B--2---:R-:W-:Y:S01]  /*20aa0*/  HMMA.16816.F32 R8, R16.reuse, R20, R8 ;  /* 0x000000141008723c */ /* 0x044fe20000001808 */
[----:B------:R-:W-:Y:S11]  /*20ab0*/  IMAD.MOV.U32 R29, RZ, RZ, R20 ;  /* 0x000000ffff1d7224 */ /* 0x000ff600078e0014 */
[----:B------:R-:W-:Y:S11]  /*20ac0*/  @!UPT UIADD3 URZ, URZ, URZ, URZ ;  /* 0x0000003f3f3ff290 */ /* 0x000ff6000fffe03f */
[----:B------:R0:W-:Y:S01]  /*20ad0*/  STL.64 [R1+0x390], R8 ;  /* 0x0003900801007387 */ /* 0x0001e20000100a00 */
[----:B------:R1:W-:Y:S03]  /*20ae0*/  STL.64 [R1+0x398], R10 ;  /* 0x0003980a01007387 */ /* 0x0003e60000100a00 */
[----:B0-----:R-:W2:Y:S01]  /*20af0*/  LDL.LU.64 R8, [R1+0x3570] ;  /* 0x0035700001087983 */ /* 0x001ea20000300a00 */
[----:B-1----:R-:W-:Y:S02]  /*20b00*/  IMAD.MOV.U32 R11, RZ, RZ, R21 ;  /* 0x000000ffff0b7224 */ /* 0x002fe400078e0015 */
[----:B------:R-:W2:Y:S02]  /*20b10*/  LDL.LU.64 R20, [R1+0x3568] ;  /* 0x0035680001147983 */ /* 0x000ea40000300a00 */
[----:B--2---:R-:W-:Y:S01]  /*20b20*/  HMMA.16816.F32 R4, R16, R20, R4 ;  /* 0x000000141004723c */ /* 0x004fe20000001804 */
[----:B------:R-:W-:-:S02]  /*20b30*/  IMAD.MOV.U32 R10, RZ, RZ, R20 ;  /* 0x000000ffff0a7224 */ /* 0x000fc400078e0014 */
[----:B------:R-:W-:Y:S11]  /*20b40*/  IMAD.MOV.U32 R28, RZ, RZ, R21 ;  /* 0x000000ffff1c7224 */ /* 0x000ff600078e0015 */
[----:B------:R-:W-:Y:S09]  /*20b50*/  @!UPT UIADD3 URZ, URZ, URZ, URZ ;  /* 0x0000003f3f3ff290 */ /* 0x000ff2000fffe03f */
[----:B------:R-:W-:Y:S01]  /*20b60*/  STL.64 [R1+0x380], R4 ;  /* 0x0003800401007387 */ /* 0x000fe20000100a00 */
[----:B------:R0:W-:Y:S03]  /*20b70*/  STL.64 [R1+0x388], R6 ;  /* 0x0003880601007387 */ /* 0x0001e60000100a00 */
[----:B0-----:R-:W2:Y:S01]  /*20b80*/  LDL.LU R7, [R1+0x3564] ;  /* 0x0035640001077983 */ /* 0x001ea20000300800 */
[----:B------:R-:W2:Y:S02]  /*20b90*/  LDL.LU R4, [R1+0x3560] ;  /* 0x0035600001047983 */ /* 0x000ea40000300800 */
[----:B------:R-:W3:Y:S02]  /*20ba0*/  LDL.LU.64 R20, [R1+0x3558] ;  /* 0x0035580001147983 */ /* 0x000ee40000300a00 */
[----:B------:R-:W-:Y:S01]  /*20bb0*/  STL.64 [R1+0x3528], R10 ;  /* 0x0035280a01007387 */ /* 0x000fe20000100a00 */
[----:B------:R0:W-:Y:S04]  /*20bc0*/  STL.64 [R1+0x3520], R8 ;  /* 0x0035200801007387 */ /* 0x0001e80000100a00 */
[----:B0-----:R-:W2:Y:S01]  /*20bd0*/  LDL.LU.64 R8, [R1+0xab0] ;  /* 0x000ab00001087983 */ /* 0x001ea20000300a00 */
[----:B------:R-:W2:Y:S01]  /*20be0*/  LDL.LU.64 R10, [R1+0xab8] ;  /* 0x000ab800010a7983 */ /* 0x000ea20000300a00 */
[C---:B---3--:R-:W-:Y:S02]  /*20bf0*/  HMMA.16816.F32 R12, R16.reuse, R20, R12 ;  /* 0x00000014100c723c */ /* 0x048fe4000000180c */
[----:B--2---:R-:W-:Y:S01]  /*20c00*/  STL.64 [R1+0x3548], R10 ;  /* 0x0035480a01007387 */ /* 0x004fe20000100a00 */
[----:B------:R0:W-:Y:S03]  /*20c10*/  STL.64 [R1+0x3540], R8 ;  /* 0x0035400801007387 */ /* 0x0001e60000100a00 */
[----:B0-----:R-:W2:Y:S01]  /*20c20*/  LDL.LU.64 R8, [R1+0xac0] ;  /* 0x000ac00001087983 */ /* 0x001ea20000300a00 */
[----:B------:R-:W2:Y:S11]  /*20c30*/  LDL.LU.64 R10, [R1+0xac8] ;  /* 0x000ac800010a7983 */ /* 0x000eb60000300a00 */
[----:B------:R-:W-:Y:S05]  /*20c40*/  @!UPT UIADD3 URZ, URZ, URZ, URZ ;  /* 0x0000003f3f3ff290 */ /* 0x000fea000fffe03f */
[----:B------:R0:W-:Y:S02]  /*20c50*/  STL.64 [R1+0x370], R12 ;  /* 0x0003700c01007387 */ /* 0x0001e40000100a00 */
[----:B------:R-:W-:Y:S01]  /*20c60*/  STL.64 [R1+0x378], R14 ;  /* 0x0003780e01007387 */ /* 0x000fe20000100a00 */
[----:B0-----:R-:W2:Y:S01]  /*20c70*/  LDL.LU.64 R12, [R1+0x3550] ;  /* 0x00355000010c7983 */ /* 0x001ea20000300a00 */
[----:B------:R-:W-:Y:S02]  /*20c80*/  IMAD.MOV.U32 R26, RZ, RZ, R20 ;  /* 0x000000ffff1a7224 */ /* 0x000fe400078e0014 */
[----:B------:R-:W-:Y:S02]  /*20c90*/  IMAD.MOV.U32 R6, RZ, RZ, R21 ;  /* 0x000000ffff067224 */ /* 0x000fe400078e0015 */
[----:B------:R-:W3:Y:S01]  /*20ca0*/  LDL.LU.64 R20, [R1+0xa90] ;  /* 0x000a900001147983 */ /* 0x000ee20000300a00 */
[----:B------:R-:W3:Y:S02]  /*20cb0*/  LDL.LU.64 R22, [R1+0xa98] ;  /* 0x000a980001167983 */ /* 0x000ee40000300a00 */
[----:B------:R-:W-:Y:S02]  /*20cc0*/  STL [R1+0x34f8], R26 ;  /* 0x0034f81a01007387 */ /* 0x000fe40000100800 */
[----:B----4-:R0:W-:Y:S02]  /*20cd0*/  STL.64 [R1+0x34f0], R24 ;  /* 0x0034f01801007387 */ /* 0x0101e40000100a00 */
[----:B0-----:R-:W4:Y:S01]  /*20ce0*/  LDL.LU.64 R24, [R1+0x530] ;  /* 0x0005300001187983 */ /* 0x001f220000300a00 */
[----:B------:R-:W4:Y:S01]  /*20cf0*/  LDL.LU.64 R26, [R1+0x538] ;  /* 0x00053800011a7983 */ /* 0x000f220000300a00 */
[----:B--2---:R-:W-:Y:S01]  /*20d00*/  HMMA.16816.F32 R8, R16, R12, R8 ;  /* 0x0000000c1008723c */ /* 0x004fe20000001808 */
[----:B------:R-:W-:-:S02]  /*20d10*/  IMAD.MOV.U32 R5, RZ, RZ, R12 ;  /* 0x000000ffff057224 */ /* 0x000fc400078e000c */
[----:B------:R-:W-:Y:S11]  /*20d20*/  IMAD.MOV.U32 R3, RZ, RZ, R13 ;  /* 0x000000ffff037224 */ /* 0x000ff600078e000d */
[----:B------:R-:W-:Y:S09]  /*20d30*/  @!UPT UIADD3 URZ, URZ, URZ, URZ ;  /* 0x0000003f3f3ff290 */ /* 0x000ff2000fffe03f */
[----:B------:R-:W-:Y:S01]  /*20d40*/  STL.64 [R1+0x360], R8 ;  /* 0x0003600801007387 */ /* 0x000fe20000100a00 */
[----:B------:R0:W-:Y:S03]  /*20d50*/  STL.64 [R1+0x368], R10 ;  /* 0x0003680a01007387 */ /* 0x0001e60000100a00 */
[----:B0-----:R-:W2:Y:S01]  /*20d60*/  LDL.LU.64 R10, [R1+0x3548] ;  /* 0x00354800010a7983 */ /* 0x001ea20000300a00 */
[----:B------:R-:W2:Y:S02]  /*20d70*/  LDL.LU.64 R8, [R1+0x3540] ;  /* 0x0035400001087983 */ /* 0x000ea40000300a00 */
[----:B------:R-:W2:Y:S02]  /*20d80*/  LDL.LU.64 R14, [R1+0x3538] ;  /* 0x00353800010e7983 */ /* 0x000ea40000300a00 */
[----:B------:R-:W2:Y:S02]  /*20d90*/  LDL.LU.64 R12, [R1+0x3530] ;  /* 0x00353000010c7983 */ /* 0x000ea40000300a00 */
[C---:B--2---:R-:W-:Y:S11]  /*20da0*/  HMMA.16816.F32 R8, R16.reuse, R12, R8 ;  /* 0x0000000c1008723c */ /* 0x044ff60000001808 */
        /* <DEDUP_REMOVED lines=8> */
[----:B0-----:R-:W2:Y:S01]  /*20e30*/  LDL.LU.64 R12, [R1+0xaa0] ;  /* 0x000aa000010c7983 */ /* 0x001ea20000300a00 */
[----:B------:R-:W2:Y:S02]  /*20e40*/  LDL.LU.64 R14, [R1+0xaa8] ;  /* 0x000aa800010e7983 */ /* 0x000ea40000300a00 */
[----:B--2---:R-:W-:Y:S01]  /*20e50*/  HMMA.16816.F32 R12, R16, R8, R12 ;  /* 0x00000008100c723c */ /* 0x004fe2000000180c */
[----:B------:R-:W-:Y:S11]  /*20e60*/  STL.64 [R1+0x34d0], R8 ;  /* 0x0034d00801007387 */ /* 0x000ff60000100a00 */
[----:B------:R-:W-:Y:S11]  /*20e70*/  @!UPT UIADD3 URZ, URZ, URZ, URZ ;  /* 0x0000003f3f3ff290 */ /* 0x000ff6000fffe03f */
[----:B------:R0:W-:Y:S01]  /*20e80*/  STL.64 [R1+0x340], R12 ;  /* 0x0003400c01007387 */ /* 0x0001e20000100a00 */
[----:B------:R-:W-:Y:S02]  /*20e90*/  STL.64 [R1+0x348], R14 ;  /* 0x0003480e01007387 */ /* 0x000fe40000100a00 */
[----:B0-----:R-:W-:Y:S02]  /*20ea0*/  IMAD.MOV.U32 R12, RZ, RZ, R5 ;  /* 0x000000ffff0c7224 */ /* 0x001fe400078e0005 */
[----:B------:R-:W3:Y:S01]  /*20eb0*/  LDL.LU R5, [R1+0x3518] ;  /* 0x0035180001057983 */ /* 0x000ee20000300800 */
[----:B------:R-:W-:Y:S02]  /*20ec0*/  IMAD.MOV.U32 R13, RZ, RZ, R3 ;  /* 0x000000ffff0d7224 */ /* 0x000fe400078e0003 */
[----:B------:R-:W2:Y:S02]  /*20ed0*/  LDL.LU R3, [R1+0x3514] ;  /* 0x0035140001037983 */ /* 0x000ea40000300800 */
[----:B------:R-:W2:Y:S02]  /*20ee0*/  LDL R8, [R1+0x80] ;  /* 0x0000800001087983 */ /* 0x000ea40000100800 */
[----:B------:R-:W-:-:S02]  /*20ef0*/  IMAD.MOV.U32 R9, RZ, RZ, R7 ;  /* 0x000000ffff097224 */ /* 0x000fc400078e0007 */
[----:B------:R-:W2:Y:S01]  /*20f00*/  LDL.LU R7, [R1+0x3510] ;  /* 0x0035100001077983 */ /* 0x000ea20000300800 */
[----:B------:R0:W-:Y:S03]  /*20f10*/  STL.64 [R1+0x3450], R12 ;  /* 0x0034500c01007387 */ /* 0x0001e60000100a00 */
[----:B0-----:R-:W4:Y:S04]  /*20f20*/  LDL R12, [R1+0xc0] ;  /* 0x0000c000010c7983 */ /* 0x001f280000100800 */
[----:B------:R-:W4:Y:S01]  /*20f30*/  LDL R13, [R1+0xc4] ;  /* 0x0000c400010d7983 */ /* 0x000f220000100800 */
[----:B---3--:R-:W-:Y:S03]  /*20f40*/  HMMA.16816.F32 R16, R16, R4, R20 ;  /* 0x000000041010723c */ /* 0x008fe60000001814 */
[----:B------:R-:W4:Y:S01]  /*20f50*/  LDL.LU.64 R22, [R1+0x3508] ;  /* 0x0035080001167983 */ /* 0x000f220000300a00 */
[----:B------:R-:W4:Y:S11]  /*20f60*/  LDL.LU.64 R20, [R1+0x3500] ;  /* 0x0035000001147983 */ /* 0x000f360000300a00 */
[----:B------:R-:W-:Y:S08]  /*20f70*/  @!UPT UIADD3 URZ, URZ, URZ, URZ ;  /* 0x0000003f3f3ff290 */ /* 0x000ff0000fffe03f */
[----:B------:R0:W-:Y:S01]  /*20f80*/  STL.64 [R1+0x1e0], R16 ;  /* 0x0001e01001007387 */ /* 0x0001e20000100a00 */
[----:B------:R1:W-:Y:S03]  /*20f90*/  STL.64 [R1+0x1e8], R18 ;  /* 0x0001e81201007387 */ /* 0x0003e60000100a00 */
[----:B0-----:R-:W3:Y:S01]  /*20fa0*/  LDL.LU.64 R16, [R1+0x520] ;  /* 0x0005200001107983 */ /* 0x001ee20000300a00 */
[----:B-1----:R-:W3:Y:S01]  /*20fb0*/  LDL.LU.64 R18, [R1+0x528] ;  /* 0x0005280001127983 */ /* 0x002ee20000300a00 */
[----:B----4-:R-:W-:Y:S02]  /*20fc0*/  HMMA.16816.F32 R12, R20, R12, R24 ;  /* 0x0000000c140c723c */ /* 0x010fe40000001818 */
[----:B------:R-:W4:Y:S01]  /*20fd0*/  LDL.LU R26, [R1+0x34f8] ;  /* 0x0034f800011a7983 */ /* 0x000f220000300800 */
[----:B------:R-:W3:Y:S11]  /*20fe0*/  LDL.LU.64 R24, [R1+0x34f0] ;  /* 0x0034f00001187983 */ /* 0x000ef60000300a00 */
[----:B------:R-:W-:Y:S09]  /*20ff0*/  @!UPT UIADD3 URZ, URZ, URZ, URZ ;  /* 0x0000003f3f3ff290 */ /* 0x000ff2000fffe03f */
[----:B------:R0:W-:Y:S01]  /*21000*/  STL.64 [R1+0x5c0], R12 ;  /* 0x0005c00c01007387 */ /* 0x0001e20000100a00 */
[----:B------:R-:W-:Y:S02]  /*21010*/  STL.64 [R1+0x5c8], R14 ;  /* 0x0005c80e01007387 */ /* 0x000fe40000100a00 */
[----:B0-----:R-:W-:Y:S02]  /*21020*/  IMAD.MOV.U32 R13, RZ, RZ, R6 ;  /* 0x000000ffff0d7224 */ /* 0x001fe400078e0006 */
[----:B----4-:R-:W-:-:S05]  /*21030*/  IMAD.MOV.U32 R12, RZ, RZ, R26 ;  /* 0x000000ffff0c7224 */ /* 0x010fca00078e001a */
[----:B------:R3:W-:Y:S02]  /*21040*/  STL.64 [R1+0x3468], R12 ;  /* 0x0034680c01007387 */ /* 0x0007e40000100a00 */
[----:B---3--:R-:W-:Y:S01]  /*21050*/  HMMA.16816.F32 R12, R20, R24, R16 ;  /* 0x00000018140c723c */ /* 0x008fe20000001810 */
[----:B------:R-:W-:-:S06]  /*21060*/  IMAD.MOV.U32 R6, RZ, RZ, R25 ;  /* 0x000000ffff067224 */ /* 0x000fcc00078e0019 */
[----:B------:R-:W-:Y:S11]  /*21070*/  IMAD.MOV.U32 R16, RZ, RZ, R24 ;  /* 0x000000ffff107224 */ /* 0x000ff600078e0018 */
[----:B------:R-:W-:Y:S05]  /*21080*/  @!UPT UIADD3 URZ, URZ, URZ, URZ ;  /* 0x0000003f3f3ff290 */ /* 0x000fea000fffe03f */
[----:B------:R0:W-:Y:S01]  /*21090*/  STL.64 [R1+0x5b0], R12 ;  /* 0x0005b00c01007387 */ /* 0x0001e20000100a00 */
[----:B------:R-:W-:Y:S02]  /*210a0*/  STL.64 [R1+0x5b8], R14 ;  /* 0x0005b80e01007387 */ /* 0x000fe40000100a00 */
[----:B------:R-:W3:Y:S02]  /*210b0*/  LDL.LU.64 R24, [R1+0x510] ;  /* 0x0005100001187983 */ /* 0x000ee40000300a00 */
[----:B------:R-:W3:Y:S02]  /*210c0*/  LDL.LU.64 R26, [R1+0x518] ;  /* 0x00051800011a7983 */ /* 0x000ee40000300a00 */
[----:B0-----:R-:W-:Y:S02]  /*210d0*/  IMAD.MOV.U32 R12, RZ, RZ, R10 ;  /* 0x000000ffff0c7224 */ /* 0x001fe400078e000a */
[----:B------:R-:W-:Y:S01]  /*210e0*/  IMAD.MOV.U32 R13, RZ, RZ, R28 ;  /* 0x000000ffff0d7224 */ /* 0x000fe200078e001c */
[----:B------:R-:W4:Y:S01]  /*210f0*/  LDL.LU R10, [R1+0x34ec] ;  /* 0x0034ec00010a7983 */ /* 0x000f220000300800 */
[----:B------:R-:W2:Y:S03]  /*21100*/  LDL.LU R28, [R1+0x34e8] ;  /* 0x0034e800011c7983 */ /* 0x000ea60000300800 */
[----:B------:R0:W-:Y:S02]  /*21110*/  STL.64 [R1+0x3480], R12 ;  /* 0x0034800c01007387 */ /* 0x0001e40000100a00 */
[----:B0-----:R-:W-:-:S02]  /*21120*/  IMAD.MOV.U32 R12, RZ, RZ, R29 ;  /* 0x000000ffff0c7224 */ /* 0x001fc400078e001d */
[----:B------:R-:W-:-:S05]  /*21130*/  IMAD.MOV.U32 R13, RZ, RZ, R11 ;  /* 0x000000ffff0d7224 */ /* 0x000fca00078e000b */
[----:B------:R0:W-:Y:S04]  /*21140*/  STL.64 [R1+0x3498], R12 ;  /* 0x0034980c01007387 */ /* 0x0001e80000100a00 */
[----:B0-----:R-:W2:Y:S04]  /*21150*/  LDL.64 R12, [R1+0x40] ;  /* 0x00004000010c7983 */ /* 0x001ea80000100a00 */
[----:B--2---:R0:W-:Y:S04]  /*21160*/  STL.64 [R1+0x34b0], R12 ;  /* 0x0034b00c01007387 */ /* 0x0041e80000100a00 */
[----:B0-----:R-:W3:Y:S01]  /*21170*/  LDL.64 R12, [R1+0xa0] ;  /* 0x0000a000010c7983 */ /* 0x001ee20000100a00 */
[----:B------:R-:W-:Y:S02]  /*21180*/  STL.64 [R1+0x3448], R6 ;  /* 0x0034480601007387 */ /* 0x000fe40000100a00 */
[----:B------:R0:W-:Y:S02]  /*21190*/  STL.64 [R1+0x3440], R4 ;  /* 0x0034400401007387 */ /* 0x0001e40000100a00 */
[----:B------:R-:W-:Y:S01]  /*211a0*/  IMAD.MOV.U32 R17, RZ, RZ, R3 ;  /* 0x000000ffff117224 */ /* 0x000fe200078e0003 */
[----:B0-----:R-:W2:Y:S01]  /*211b0*/  LDL.LU.64 R4, [R1+0x4f0] ;  /* 0x0004f00001047983 */ /* 0x001ea20000300a00 */
[----:B------:R-:W2:Y:S02]  /*211c0*/  LDL.LU.64 R6, [R1+0x4f8] ;  /* 0x0004f80001067983 */ /* 0x000ea40000300a00 */
[----:B------:R-:W-:Y:S01]  /*211d0*/  STL [R1+0x3428], R16 ;  /* 0x0034281001007387 */ /* 0x000fe20000100800 */
[----:B---3--:R-:W-:Y:S01]  /*211e0*/  HMMA.16816.F32 R24, R20, R12, R24 ;  /* 0x0000000c1418723c */ /* 0x008fe20000001818 */
[----:B------:R-:W-:-:S02]  /*211f0*/  IMAD.MOV.U32 R29, RZ, RZ, R12 ;  /* 0x000000ffff1d7224 */ /* 0x000fc400078e000c */
[----:B------:R-:W-:-:S04]  /*21200*/  IMAD.MOV.U32 R3, RZ, RZ, R13 ;  /* 0x000000ffff037224 */ /* 0x000fc800078e000d */
[----:B------:R-:W-:Y:S02]  /*21210*/  IMAD.MOV.U32 R12, RZ, RZ, R2 ;  /* 0x000000ffff0c7224 */ /* 0x000fe400078e0002 */
[----:B------:R-:W-:Y:S11]  /*21220*/  IMAD.MOV.U32 R13, RZ, RZ, R0 ;  /* 0x000000ffff0d7224 */ /* 0x000ff600078e0000 */
[----:B------:R-:W-:Y:S03]  /*21230*/  @!UPT UIADD3 URZ, URZ, URZ, URZ ;  /* 0x0000003f3f3ff290 */ /* 0x000fe6000fffe03f */
[----:B------:R0:W-:Y:S01]  /*21240*/  STL.64 [R1+0x5a0], R24 ;  /* 0x0005a01801007387 */ /* 0x0001e20000100a00 */
[----:B------:R-:W-:Y:S03]  /*21250*/  STL.64 [R1+0x5a8], R26 ;  /* 0x0005a81a01007387 */ /* 0x000fe60000100a00 */
[----:B0-----:R-:W3:Y:S01]  /*21260*/  LDL.LU.64 R24, [R1+0x34e0] ;  /* 0x0034e00001187983 */ /* 0x001ee20000300a00 */
[----:B------:R0:W-:Y:S03]  /*21270*/  STL.64 [R1+0x34c8], R12 ;  /* 0x0034c80c01007387 */ /* 0x0001e60000100a00 */
[----:B0-----:R-:W3:Y:S01]  /*21280*/  LDL.LU.64 R12, [R1+0x500] ;  /* 0x00050000010c7983 */ /* 0x001ee20000300a00 */
[----:B------:R-:W3:Y:S02]  /*21290*/  LDL.LU.64 R14, [R1+0x508] ;  /* 0x00050800010e7983 */ /* 0x000ee40000300a00 */
[----:B----4-:R-:W-:-:S02]  /*212a0*/  IMAD.MOV.U32 R16, RZ, RZ, R10 ;  /* 0x000000ffff107224 */ /* 0x010fc400078e000a */
[----:B------:R-:W-:Y:S01]  /*212b0*/  STL [R1+0x3424], R3 ;  /* 0x0034240301007387 */ /* 0x000fe20000100800 */
[----:B------:R-:W-:Y:S01]  /*212c0*/  STL [R1+0x3420], R29 ;  /* 0x0034201d01007387 */ /* 0x000fe20000100800 */
[C---:B--2---:R-:W-:Y:S08]  /*212d0*/  HMMA.16816.F32 R4, R20.reuse, R8, R4 ;  /* 0x000000081404723c */ /* 0x044ff00000001804 */
[C---:B---3--:R-:W-:Y:S01]  /*212e0*/  HMMA.16816.F32 R16, R20.reuse, R16, R12 ;  /* 0x000000101410723c */ /* 0x048fe2000000180c */
[----:B------:R-:W2:Y:S04]  /*212f0*/  LDL.64 R12, [R1+0x60] ;  /* 0x00006000010c7983 */ /* 0x000ea80000100a00 */
[----:B--2---:R0:W-:Y:S11]  /*21300*/  STL.64 [R1+0x34d8], R12 ;  /* 0x0034d80c01007387 */ /* 0x0041f60000100a00 */
[----:B------:R-:W-:Y:S07]  /*21310*/  @!UPT UIADD3 URZ, URZ, URZ, URZ ;  /* 0x0000003f3f3ff290 */ /* 0x000fee000fffe03f */
[----:B------:R-:W-:Y:S02]  /*21320*/  STL.64 [R1+0x590], R16 ;  /* 0x0005901001007387 */ /* 0x000fe40000100a00 */
[----:B------:R-:W-:Y:S01]  /*21330*/  STL.64 [R1+0x598], R18 ;  /* 0x0005981201007387 */ /* 0x000fe20000100a00 */
[----:B0-----:R-:W2:Y:S01]  /*21340*/  LDL.LU.64 R12, [R1+0x4e0] ;  /* 0x0004e000010c7983 */ /* 0x001ea20000300a00 */
[----:B------:R-:W2:Y:S02]  /*21350*/  LDL.LU.64 R14, [R1+0x4e8] ;  /* 0x0004e800010e7983 */ /* 0x000ea40000300a00 */
[----:B------:R0:W-:Y:S02]  /*21360*/  STL.64 [R1+0x580], R4 ;  /* 0x0005800401007387 */ /* 0x0001e40000100a00 */
[----:B------:R1:W-:Y:S01]  /*21370*/  STL.64 [R1+0x588], R6 ;  /* 0x0005880601007387 */ /* 0x0003e20000100a00 */
[----:B------:R-:W3:Y:S01]  /*21380*/  LDL.LU.64 R8, [R1+0x440] ;  /* 0x0004400001087983 */ /* 0x000ee20000300a00 */
[----:B------:R-:W3:Y:S03]  /*21390*/  LDL.LU.64 R10, [R1+0x448] ;  /* 0x00044800010a7983 */ /* 0x000ee60000300a00 */
[----:B0-----:R-:W4:Y:S01]  /*213a0*/  LDL.LU.64 R4, [R1+0x2e0] ;  /* 0x0002e00001047983 */ /* 0x001f220000300a00 */
[----:B-1----:R-:W2:Y:S03]  /*213b0*/  LDL.LU.64 R6, [R1+0x2e8] ;  /* 0x0002e80001067983 */ /* 0x002ea60000300a00 */
[----:B--2---:R-:W-:Y:S01]  /*213c0*/  STL.64 [R1+0x3460], R6 ;  /* 0x0034600601007387 */ /* 0x004fe20000100a00 */
[----:B----4-:R0:W-:Y:S03]  /*213d0*/  STL.64 [R1+0x3458], R4 ;  /* 0x0034580401007387 */ /* 0x0101e60000100a00 */
[----:B0-----:R-:W2:Y:S01]  /*213e0*/  LDL.LU.64 R4, [R1+0x2f0] ;  /* 0x0002f00001047983 */ /* 0x001ea20000300a00 */
[----:B------:R-:W4:Y:S03]  /*213f0*/  LDL.LU.64 R6, [R1+0x2f8] ;  /* 0x0002f80001067983 */ /* 0x000f260000300a00 */
[----:B----4-:R-:W-:Y:S01]  /*21400*/  STL.64 [R1+0x3478], R6 ;  /* 0x0034780601007387 */ /* 0x010fe20000100a00 */
[----:B--2---:R0:W-:Y:S03]  /*21410*/  STL.64 [R1+0x3470], R4 ;  /* 0x0034700401007387 */ /* 0x0041e60000100a00 */
[----:B0-----:R-:W2:Y:S01]  /*21420*/  LDL.LU.64 R4, [R1+0x300] ;  /* 0x0003000001047983 */ /* 0x001ea20000300a00 */
[----:B------:R-:W4:Y:S03]  /*21430*/  LDL.LU.64 R6, [R1+0x308] ;  /* 0x0003080001067983 */ /* 0x000f260000300a00 */
[----:B----4-:R-:W-:Y:S01]  /*21440*/  STL.64 [R1+0x3490], R6 ;  /* 0x0034900601007387 */ /* 0x010fe20000100a00 */
[----:B--2---:R0:W-:Y:S03]  /*21450*/  STL.64 [R1+0x3488], R4 ;  /* 0x0034880401007387 */ /* 0x0041e60000100a00 */
[----:B0-----:R-:W2:Y:S01]  /*21460*/  LDL.LU.64 R4, [R1+0x310] ;  /* 0x0003100001047983 */ /* 0x001ea20000300a00 */
[----:B------:R-:W4:Y:S01]  /*21470*/  LDL.LU.64 R6, [R1+0x318] ;  /* 0x0003180001067983 */ /* 0x000f220000300a00 */
[----:B------:R-:W-:Y:S02]  /*21480*/  HMMA.16816.F32 R12, R20, R24, R12 ;  /* 0x00000018140c723c */ /* 0x000fe4000000180c */
[----:B----4-:R-:W-:Y:S01]  /*21490*/  STL.64 [R1+0x34a8], R6 ;  /* 0x0034a80601007387 */ /* 0x010fe20000100a00 */
[----:B--2---:R0:W-:Y:S03]  /*214a0*/  STL.64 [R1+0x34a0], R4 ;  /* 0x0034a00401007387 */ /* 0x0041e60000100a00 */
[----:B0-----:R-:W2:Y:S01]  /*214b0*/  LDL.LU.64 R4, [R1+0x320] ;  /* 0x0003200001047983 */ /* 0x001ea20000300a00 */
[----:B------:R-:W4:Y:S03]  /*214c0*/  LDL.LU.64 R6, [R1+0x328] ;  /* 0x0003280001067983 */ /* 0x000f260000300a00 */
[----:B----4-:R-:W-:Y:S01]  /*214d0*/  STL.64 [R1+0x34c0], R6 ;  /* 0x0034c00601007387 */ /* 0x010fe20000100a00 */
[----:B--2---:R0:W-:Y:S03]  /*214e0*/  STL.64 [R1+0x34b8], R4 ;  /* 0x0034b80401007387 */ /* 0x0041e60000100a00 */
[----:B0-----:R-:W2:Y:S01]  /*214f0*/  LDL.LU.64 R4, [R1+0x330] ;  /* 0x0003300001047983 */ /* 0x001ea20000300a00 */
[----:B------:R-:W2:Y:S02]  /*21500*/  LDL.LU.64 R6, [R1+0x338] ;  /* 0x0003380001067983 */ /* 0x000ea40000300a00 */
[----:B------:R-:W4:Y:S02]  /*21510*/  LDL.LU.64 R16, [R1+0x2d0] ;  /* 0x0002d00001107983 */ /* 0x000f240000300a00 */
[----:B------:R-:W4:Y:S04]  /*21520*/  LDL.LU.64 R18, [R1+0x2d8] ;  /* 0x0002d80001127983 */ /* 0x000f280000300a00 */
[----:B------:R0:W-:Y:S01]  /*21530*/  STL.64 [R1+0x570], R12 ;  /* 0x0005700c01007387 */ /* 0x0001e20000100a00 */
[----:B------:R-:W-:Y:S03]  /*21540*/  STL.64 [R1+0x578], R14 ;  /* 0x0005780e01007387 */ /* 0x000fe60000100a00 */
[----:B0-----:R-:W3:Y:S01]  /*21550*/  LDL.LU.64 R12, [R1+0x34d8] ;  /* 0x0034d800010c7983 */ /* 0x001ee20000300a00 */
[----:B------:R-:W-:-:S02]  /*21560*/  IMAD.MOV.U32 R2, RZ, RZ, R24 ;  /* 0x000000ffff027224 */ /* 0x000fc400078e0018 */
[----:B------:R-:W-:Y:S02]  /*21570*/  IMAD.MOV.U32 R0, RZ, RZ, R25 ;  /* 0x000000ffff007224 */ /* 0x000fe400078e0019 */
[----:B------:R-:W2:Y:S01]  /*21580*/  LDL.LU.64 R24, [R1+0x280] ;  /* 0x0002800001187983 */ /* 0x000ea20000300a00 */
[----:B------:R-:W2:Y:S01]  /*21590*/  LDL.LU.64 R26, [R1+0x288] ;  /* 0x00028800011a7983 */ /* 0x000ea20000300a00 */
[C---:B---3--:R-:W-:Y:S11]  /*215a0*/  HMMA.16816.F32 R8, R20.reuse, R12, R8 ;  /* 0x0000000c1408723c */ /* 0x048ff60000001808 */
[----:B------:R-:W-:Y:S11]  /*215b0*/  @!UPT UIADD3 URZ, URZ, URZ, URZ ;  /* 0x0000003f3f3ff290 */ /* 0x000ff6000fffe03f */
[----:B------:R-:W-:Y:S01]  /*215c0*/  @!UPT UIADD3 URZ, URZ, URZ, URZ ;  /* 0x0000003f3f3ff290 */ /* 0x000fe2000fffe03f */
        /* <DEDUP_REMOVED lines=50> */
[----:B------:R-:W4:Y:S02]  /*218f0*/  LDL.LU.64 R12, [R1+0x3430] ;  /* 0x00343000010c7983 */ /* 0x000f240000300a00 */
[C---:B----4-:R-:W-:Y:S11]  /*21900*/  HMMA.16816.F32 R16, R20.reuse, R12, R16 ;  /* 0x0000000c1410723c */ /* 0x050ff60000001810 */
[----:B------:R-:W-:Y:S11]  /*21910*/  @!UPT UIADD3 URZ, URZ, URZ, URZ ;  /* 0x0000003f3f3ff290 */ /* 0x000ff6000fffe03f */
[----:B------:R-:W-:Y:S01]  /*21920*/  @!UPT UIADD3 URZ, URZ, URZ, URZ ;  /* 0x0000003f3f3ff290 */ /* 0x000fe2000fffe03f */
[----:B------:R0:W-:Y:S01]  /*21930*/  STL.64 [R1+0x4f0], R16 ;  /* 0x0004f01001007387 */ /* 0x0001e20000100a00 */
[----:B------:R-:W-:Y:S03]  /*21940*/  STL.64 [R1+0x4f8], R18 ;  /* 0x0004f81201007387 */ /* 0x000fe60000100a00 */
[----:B0-----:R-:W4:Y:S01]  /*21950*/  LDL.LU R16, [R1+0x3428] ;  /* 0x0034280001107983 */ /* 0x001f220000300800 */
[----:B--2---:R-:W-:Y:S02]  /*21960*/  STL.64 [R1+0x3388], R14 ;  /* 0x0033880e01007387 */ /* 0x004fe40000100a00 */
[----:B------:R0:W-:Y:S02]  /*21970*/  STL.64 [R1+0x3380], R12 ;  /* 0x0033800c01007387 */ /* 0x0001e40000100a00 */
[----:B0-----:R-:W2:Y:S01]  /*21980*/  LDL.LU.64 R12, [R1+0x2c0] ;  /* 0x0002c000010c7983 */ /* 0x001ea20000300a00 */
[----:B------:R-:W2:Y:S02]  /*21990*/  LDL.LU.64 R14, [R1+0x2c8] ;  /* 0x0002c800010e7983 */ /* 0x000ea40000300a00 */
[----:B---3--:R-:W-:Y:S01]  /*219a0*/  STL [R1+0x3368], R9 ;  /* 0x0033680901007387 */ /* 0x008fe20000100800 */
[C---:B--2---:R-:W-:Y:S11]  /*219b0*/  HMMA.16816.F32 R12, R20.reuse, R8, R12 ;  /* 0x00000008140c723c */ /* 0x044ff6000000180c */
[----:B------:R-:W-:Y:S11]  /*219c0*/  @!UPT UIADD3 URZ, URZ, URZ, URZ ;  /* 0x0000003f3f3ff290 */ /* 0x000ff6000fffe03f */
[----:B------:R-:W-:Y:S01]  /*219d0*/  @!UPT UIADD3 URZ, URZ, URZ, URZ ;  /* 0x0000003f3f3ff290 */ /* 0x000fe2000fffe03f */
[----:B------:R-:W-:Y:S01]  /*219e0*/  STL.64 [R1+0x4e0], R12 ;  /* 0x0004e00c01007387 */ /* 0x000fe20000100a00 */
[----:B------:R0:W-:Y:S02]  /*219f0*/  STL.64 [R1+0x4e8], R14 ;  /* 0x0004e80e01007387 */ /* 0x0001e40000100a00 */
[----:B0-----:R-:W-:Y:S01]  /*21a00*/  HMMA.16816.F32 R12, R20, R4, R24 ;  /* 0x00000004140c723c */ /* 0x001fe20000001818 */
[----:B------:R-:W-:Y:S01]  /*21a10*/  STL [R1+0x335c], R4 ;  /* 0x00335c0401007387 */ /* 0x000fe20000100800 */
[----:B------:R0:W-:Y:S03]  /*21a20*/  STL [R1+0x3358], R5 ;  /* 0x0033580501007387 */ /* 0x0001e60000100800 */
[----:B------:R-:W1:Y:S11]  /*21a30*/  LDSM.16.MT88.4 R24, [R7+0x180] ;  /* 0x000180000718783b */ /* 0x000e760000004200 */
[----:B------:R-:W-:Y:S07]  /*21a40*/  @!UPT UIADD3 URZ, URZ, URZ, URZ ;  /* 0x0000003f3f3ff290 */ /* 0x000fee000fffe03f */
[----:B------:R2:W-:Y:S01]  /*21a50*/  STL.64 [R1+0x440], R12 ;  /* 0x0004400c01007387 */ /* 0x0005e20000100a00 */
[----:B------:R-:W-:Y:S02]  /*21a60*/  STL.64 [R1+0x448], R14 ;  /* 0x0004480e01007387 */ /* 0x000fe40000100a00 */
[----:B0-----:R-:W3:Y:S02]  /*21a70*/  LDL.64 R4, [R1+0xc0] ;  /* 0x0000c00001047983 */ /* 0x001ee40000100a00 */
[----:B------:R-:W-:Y:S01]  /*21a80*/  STL [R1+0x3348], R28 ;  /* 0x0033481c01007387 */ /* 0x000fe20000100800 */
[----:B--2---:R-:W2:Y:S04]  /*21a90*/  LDL.LU.64 R12, [R1] ;  /* 0x00000000010c7983 */ /* 0x004ea80000300a00 */
[----:B--2---:R0:W-:Y:S04]  /*21aa0*/  STL.64 [R1+0x3398], R12 ;  /* 0x0033980c01007387 */ /* 0x0041e80000100a00 */
[----:B0-----:R-:W2:Y:S04]  /*21ab0*/  LDL.LU.64 R12, [R1+0x10] ;  /* 0x00001000010c7983 */ /* 0x001ea80000300a00 */
[----:B--2---:R0:W-:Y:S04]  /*21ac0*/  STL.64 [R1+0x33a8], R12 ;  /* 0x0033a80c01007387 */ /* 0x0041e80000100a00 */
[----:B0-----:R-:W2:Y:S04]  /*21ad0*/  LDL.LU.64 R12, [R1+0x20] ;  /* 0x00002000010c7983 */ /* 0x001ea80000300a00 */
[----:B--2---:R0:W-:Y:S04]  /*21ae0*/  STL.64 [R1+0x33b8], R12 ;  /* 0x0033b80c01007387 */ /* 0x0041e80000100a00 */
[----:B0-----:R-:W2:Y:S01]  /*21af0*/  LDL.LU.64 R12, [R1+0x30] ;  /* 0x00003000010c7983 */ /* 0x001ea20000300a00 */
[----:B----4-:R-:W-:-:S02]  /*21b00*/  IMAD.MOV.U32 R20, RZ, RZ, R16 ;  /* 0x000000ffff147224 */ /* 0x010fc400078e0010 */
[----:B------:R-:W0:Y:S01]  /*21b10*/  LDSM.16.MT88.4 R16, [R28+0x180] ;  /* 0x000180001c10783b */ /* 0x000e220000004200 */
[----:B--2---:R2:W-:Y:S04]  /*21b20*/  STL.64 [R1+0x33d0], R12 ;  /* 0x0033d00c01007387 */ /* 0x0045e80000100a00 */
[----:B--2---:R-:W0:Y:S01]  /*21b30*/  LDL.LU.64 R12, [R1+0xcc0] ;  /* 0x000cc000010c7983 */ /* 0x004e220000300a00 */
[----:B------:R-:W0:Y:S02]  /*21b40*/  LDL.LU.64 R14, [R1+0xcc8] ;  /* 0x000cc800010e7983 */ /* 0x000e240000300a00 */
[----:B-1----:R-:W-:Y:S02]  /*21b50*/  STL.64 [R1+0x3378], R26 ;  /* 0x0033781a01007387 */ /* 0x002fe40000100a00 */
[----:B------:R-:W-:Y:S02]  /*21b60*/  STL.64 [R1+0x3370], R24 ;  /* 0x0033701801007387 */ /* 0x000fe40000100a00 */
[----:B---3--:R-:W-:-:S02]  /*21b70*/  IMAD.MOV.U32 R9, RZ, RZ, R4 ;  /* 0x000000ffff097224 */ /* 0x008fc400078e0004 */
[----:B------:R-:W-:Y:S01]  /*21b80*/  IMAD.MOV.U32 R21, RZ, RZ, R6 ;  /* 0x000000ffff157224 */ /* 0x000fe200078e0006 */
[----:B0-----:R-:W-:Y:S01]  /*21b90*/  HMMA.16816.F32 R12, R16, R4, R12 ;  /* 0x00000004100c723c */ /* 0x001fe2000000180c */
[----:B------:R-:W2:Y:S11]  /*21ba0*/  LDL.LU.64 R4, [R1+0xc80] ;  /* 0x000c800001047983 */ /* 0x000eb60000300a00 */
[----:B------:R-:W-:Y:S11]  /*21bb0*/  @!UPT UIADD3 URZ, URZ, URZ, URZ ;  /* 0x0000003f3f3ff290 */ /* 0x000ff6000fffe03f */
[----:B------:R-:W-:Y:S01]  /*21bc0*/  STL.64 [R1+0x1b0], R12 ;  /* 0x0001b00c01007387 */ /* 0x000fe20000100a00 */
[----:B------:R-:W-:Y:S02]  /*21bd0*/  STL.64 [R1+0x1b8], R14 ;  /* 0x0001b80e01007387 */ /* 0x000fe40000100a00 */
[----:B------:R-:W3:Y:S02]  /*21be0*/  LDL.LU.64 R6, [R1+0xc88] ;  /* 0x000c880001067983 */ /* 0x000ee40000300a00 */
        /* <DEDUP_REMOVED lines=8> */
[----:B------:R-:W3:Y:S02]  /*21c70*/  LDL.LU.64 R24, [R1+0x50] ;  /* 0x0000500001187983 */ /* 0x000ee40000300a00 */
[----:B------:R-:W-:-:S02]  /*21c80*/  IMAD.MOV.U32 R12, RZ, RZ, R3 ;  /* 0x000000ffff0c7224 */ /* 0x000fc400078e0003 */
[----:B------:R-:W-:Y:S01]  /*21c90*/  IMAD.MOV.U32 R13, RZ, RZ, R29 ;  /* 0x000000ffff0d7224 */ /* 0x000fe200078e001d */
[----:B--2---:R-:W-:Y:S01]  /*21ca0*/  HMMA.16816.F32 R4, R16, R20, R4 ;  /* 0x000000141004723c */ /* 0x004fe20000001804 */
[----:B---3--:R0:W-:Y:S04]  /*21cb0*/  STL.64 [R1+0x33f0], R24 ;  /* 0x0033f01801007387 */ /* 0x0081e80000100a00 */
[----:B0-----:R-:W2:Y:S01]  /*21cc0*/  LDL.LU.64 R24, [R1+0x80] ;  /* 0x0000800001187983 */ /* 0x001ea20000300a00 */
[----:B------:R-:W3:Y:S02]  /*21cd0*/  LDL.LU R3, [R1+0x3424] ;  /* 0x0034240001037983 */ /* 0x000ee40000300800 */
[----:B------:R-:W4:Y:S02]  /*21ce0*/  LDL.LU R29, [R1+0x3420] ;  /* 0x00342000011d7983 */ /* 0x000f240000300800 */
[----:B------:R0:W-:Y:S02]  /*21cf0*/  STL.64 [R1+0x33e8], R12 ;  /* 0x0033e80c01007387 */ /* 0x0001e40000100a00 */
[----:B0-----:R-:W2:Y:S01]  /*21d00*/  LDL.LU.64 R12, [R1+0x90] ;  /* 0x00009000010c7983 */ /* 0x001ea20000300a00 */
[----:B------:R0:W-:Y:S02]  /*21d10*/  STL.64 [R1+0x3390], R8 ;  /* 0x0033900801007387 */ /* 0x0001e40000100a00 */
[----:B0-----:R-:W-:-:S02]  /*21d20*/  IMAD.MOV.U32 R8, RZ, RZ, R11 ;  /* 0x000000ffff087224 */ /* 0x001fc400078e000b */
[----:B------:R-:W-:-:S05]  /*21d30*/  IMAD.MOV.U32 R9, RZ, RZ, R10 ;  /* 0x000000ffff097224 */ /* 0x000fca00078e000a */
[----:B------:R0:W-:Y:S04]  /*21d40*/  STL.64 [R1+0x33f8], R8 ;  /* 0x0033f80801007387 */ /* 0x0001e80000100a00 */
[----:B0-----:R-:W2:Y:S01]  /*21d50*/  LDL.LU.64 R8, [R1+0xc90] ;  /* 0x000c900001087983 */ /* 0x001ea20000300a00 */
[----:B------:R-:W2:Y:S02]  /*21d60*/  LDL.LU.64 R10, [R1+0xc98] ;  /* 0x000c9800010a7983 */ /* 0x000ea40000300a00 */
[----:B------:R-:W-:Y:S02]  /*21d70*/  STL.64 [R1+0x1a0], R4 ;  /* 0x0001a00401007387 */ /* 0x000fe40000100a00 */
[----:B------:R0:W-:Y:S02]  /*21d80*/  STL.64 [R1+0x1a8], R6 ;  /* 0x0001a80601007387 */ /* 0x0001e40000100a00 */
[----:B0-----:R-:W2:Y:S01]  /*21d90*/  LDL.LU.64 R6, [R1+0x3418] ;  /* 0x0034180001067983 */ /* 0x001ea20000300a00 */
[----:B------:R-:W2:Y:S02]  /*21da0*/  LDL.LU.64 R4, [R1+0x3410] ;  /* 0x0034100001047983 */ /* 0x000ea40000300a00 */
[----:B------:R3:W-:Y:S02]  /*21db0*/  STL.64 [R1+0x3330], R20 ;  /* 0x0033301401007387 */ /* 0x0007e40000100a00 */
[----:B---3--:R-:W-:-:S02]  /*21dc0*/  IMAD.MOV.U32 R21, RZ, RZ, R3 ;  /* 0x000000ffff157224 */ /* 0x008fc400078e0003 */
[----:B----4-:R-:W-:-:S07]  /*21dd0*/  IMAD.MOV.U32 R20, RZ, RZ, R29 ;  /* 0x000000ffff147224 */ /* 0x010fce00078e001d */
[C---:B--2---:R-:W-:Y:S01]  /*21de0*/  HMMA.16816.F32 R20, R16.reuse, R20, R4 ;  /* 0x000000141014723c */ /* 0x044fe20000001804 */
[----:B------:R-:W2:Y:S01]  /*21df0*/  LDL.LU.64 R6, [R1+0x3408] ;  /* 0x0034080001067983 */ /* 0x000ea20000300a00 */
[----:B------:R-:W2:Y:S06]  /*21e00*/  LDL.LU.64 R4, [R1+0x3400] ;  /* 0x0034000001047983 */ /* 0x000eac0000300a00 */
[----:B------:R-:W-:Y:S11]  /*21e10*/  HMMA.16816.F32 R8, R16, R12, R8 ;  /* 0x0000000c1008723c */ /* 0x000ff60000001808 */
[----:B------:R-:W-:Y:S04]  /*21e20*/  @!UPT UIADD3 URZ, URZ, URZ, URZ ;  /* 0x0000003f3f3ff290 */ /* 0x000fe8000fffe03f */
[----:B------:R-:W-:Y:S01]  /*21e30*/  STL.64 [R1+0x190], R20 ;  /* 0x0001901401007387 */ /* 0x000fe20000100a00 */
[----:B------:R0:W-:Y:S07]  /*21e40*/  STL.64 [R1+0x198], R22 ;  /* 0x0001981601007387 */ /* 0x0001ee0000100a00 */
[----:B------:R-:W-:Y:S02]  /*21e50*/  STL.64 [R1+0x180], R8 ;  /* 0x0001800801007387 */ /* 0x000fe40000100a00 */
[----:B------:R2:W-:Y:S02]  /*21e60*/  STL.64 [R1+0x188], R10 ;  /* 0x0001880a01007387 */ /* 0x0005e40000100a00 */
[----:B0-----:R-:W-:-:S02]  /*21e70*/  IMAD.MOV.U32 R23, RZ, RZ, R12 ;  /* 0x000000ffff177224 */ /* 0x001fc400078e000c */
[----:B------:R-:W-:-:S05]  /*21e80*/  IMAD.MOV.U32 R22, RZ, RZ, R13 ;  /* 0x000000ffff167224 */ /* 0x000fca00078e000d */
[----:B------:R-:W-:Y:S01]  /*21e90*/  STL.64 [R1+0x33a0], R22 ;  /* 0x0033a01601007387 */ /* 0x000fe20000100a00 */
[----:B--2---:R-:W-:Y:S07]  /*21ea0*/  HMMA.16816.F32 R8, R16, R24, R4 ;  /* 0x000000181008723c */ /* 0x004fee0000001804 */
[----:B------:R-:W-:Y:S02]  /*21eb0*/  IMAD.MOV.U32 R7, RZ, RZ, R24 ;  /* 0x000000ffff077224 */ /* 0x000fe400078e0018 */
[----:B------:R-:W-:Y:S11]  /*21ec0*/  IMAD.MOV.U32 R6, RZ, RZ, R25 ;  /* 0x000000ffff067224 */ /* 0x000ff600078e0019 */
[----:B------:R-:W-:Y:S03]  /*21ed0*/  @!UPT UIADD3 URZ, URZ, URZ, URZ ;  /* 0x0000003f3f3ff290 */ /* 0x000fe6000fffe03f */
[----:B------:R0:W-:Y:S01]  /*21ee0*/  STL.64 [R1+0x170], R8 ;  /* 0x0001700801007387 */ /* 0x0001e20000100a00 */
[----:B------:R1:W-:Y:S03]  /*21ef0*/  STL.64 [R1+0x178], R10 ;  /* 0x0001780a01007387 */ /* 0x0003e60000100a00 */
[----:B0-----:R-:W2:Y:S01]  /*21f00*/  LDL.LU.64 R8, [R1+0xc70] ;  /* 0x000c700001087983 */ /* 0x001ea20000300a00 */
[----:B-1----:R-:W2:Y:S02]  /*21f10*/  LDL.LU.64 R10, [R1+0xc78] ;  /* 0x000c7800010a7983 */ /* 0x002ea40000300a00 */
[----:B------:R-:W3:Y:S02]  /*21f20*/  LDL.LU.64 R24, [R1+0xc60] ;  /* 0x000c600001187983 */ /* 0x000ee40000300a00 */
[----:B------:R-:W3:Y:S01]  /*21f30*/  LDL.LU.64 R26, [R1+0xc68] ;  /* 0x000c6800011a7983 */ /* 0x000ee20000300a00 */
[----:B------:R-:W4:Y:S01]  /*21f40*/  LDL.LU.64 R12, [R1+0xc50] ;  /* 0x000c5000010c7983 */ /* 0x000f220000300a00 */
[----:B------:R-:W4:Y:S02]  /*21f50*/  LDL.LU.64 R14, [R1+0xc58] ;  /* 0x000c5800010e7983 */ /* 0x000f240000300a00 */
[----:B------:R0:W-:Y:S02]  /*21f60*/  STL.64 [R1+0x33b0], R6 ;  /* 0x0033b00601007387 */ /* 0x0001e40000100a00 */
[----:B------:R-:W2:Y:S01]  /*21f70*/  LDL.LU.64 R4, [R1+0xc20] ;  /* 0x000c200001047983 */ /* 0x000ea20000300a00 */
[----:B0-----:R-:W2:Y:S01]  /*21f80*/  LDL.LU.64 R6, [R1+0xc28] ;  /* 0x000c280001067983 */ /* 0x001ea20000300a00 */
[----:B------:R-:W-:-:S03]  /*21f90*/  IMAD.MOV.U32 R20, RZ, RZ, R2 ;  /* 0x000000ffff147224 */ /* 0x000fc600078e0002 */
[----:B--2---:R-:W-:Y:S01]  /*21fa0*/  STL.64 [R1+0x33c8], R6 ;  /* 0x0033c80601007387 */ /* 0x004fe20000100a00 */
[----:B------:R0:W-:Y:S03]  /*21fb0*/  STL.64 [R1+0x33c0], R4 ;  /* 0x0033c00401007387 */ /* 0x0001e60000100a00 */
[----:B0-----:R-:W2:Y:S01]  /*21fc0*/  LDL.LU.64 R4, [R1+0xc30] ;  /* 0x000c300001047983 */ /* 0x001ea20000300a00 */
[----:B------:R-:W2:Y:S02]  /*21fd0*/  LDL.LU.64 R6, [R1+0xc38] ;  /* 0x000c380001067983 */ /* 0x000ea40000300a00 */
[----:B------:R-:W-:-:S07]  /*21fe0*/  IMAD.MOV.U32 R21, RZ, RZ, R0 ;  /* 0x000000ffff157224 */ /* 0x000fce00078e0000 */
[C---:B------:R-:W-:Y:S01]  /*21ff0*/  HMMA.16816.F32 R20, R16.reuse, R20, R8 ;  /* 0x000000141014723c */ /* 0x040fe20000001808 */
[----:B--2---:R-:W-:Y:S01]  /*22000*/  STL.64 [R1+0x33e0], R6 ;  /* 0x0033e00601007387 */ /* 0x004fe20000100a00 */
[----:B------:R0:W-:Y:S03]  /*22010*/  STL.64 [R1+0x33d8], R4 ;  /* 0x0033d80401007387 */ /* 0x0001e60000100a00 */
[----:B0-----:R-:W2:Y:S01]  /*22020*/  LDL.LU.64 R4, [R1+0xc40] ;  /* 0x000c400001047983 */ /* 0x001ea20000300a00 */
[----:B------:R-:W2:Y:S02]  /*22030*/  LDL.LU.64 R6, [R1+0xc48] ;  /* 0x000c480001067983 */ /* 0x000ea40000300a00 */
[----:B------:R-:W3:Y:S11]  /*22040*/  LDL.LU.64 R8, [R1+0x33f8] ;  /* 0x0033f80001087983 */ /* 0x000ef60000300a00 */
[----:B------:R-:W-:Y:S04]  /*22050*/  @!UPT UIADD3 URZ, URZ, URZ, URZ ;  /* 0x0000003f3f3ff290 */ /* 0x000fe8000fffe03f */
[----:B------:R0:W-:Y:S01]  /*22060*/  STL.64 [R1+0x160], R20 ;  /* 0x0001601401007387 */ /* 0x0001e20000100a00 */
[----:B------:R1:W-:Y:S04]  /*22070*/  STL.64 [R1+0x168], R22 ;  /* 0x0001681601007387 */ /* 0x0003e80000100a00 */
[----:B0-----:R-:W2:Y:S01]  /*22080*/  LDL.LU.64 R20, [R1+0xc10] ;  /* 0x000c100001147983 */ /* 0x001ea20000300a00 */
[----:B-1----:R-:W2:Y:S01]  /*22090*/  LDL.LU.64 R22, [R1+0xc18] ;  /* 0x000c180001167983 */ /* 0x002ea20000300a00 */
[C---:B---3--:R-:W-:Y:S02]  /*220a0*/  HMMA.16816.F32 R8, R16.reuse, R8, R24 ;  /* 0x000000081008723c */ /* 0x048fe40000001818 */
[----:B------:R-:W4:Y:S11]  /*220b0*/  LDL.LU.64 R24, [R1+0x33f0] ;  /* 0x0033f00001187983 */ /* 0x000f360000300a00 */
[----:B------:R-:W-:Y:S10]  /*220c0*/  @!UPT UIADD3 URZ, URZ, URZ, URZ ;  /* 0x0000003f3f3ff290 */ /* 0x000ff4000fffe03f */
[----:B------:R0:W-:Y:S01]  /*220d0*/  STL.64 [R1+0x150], R8 ;  /* 0x0001500801007387 */ /* 0x0001e20000100a00 */
[----:B------:R1:W-:Y:S03]  /*220e0*/  STL.64 [R1+0x158], R10 ;  /* 0x0001580a01007387 */ /* 0x0003e60000100a00 */
[----:B0-----:R-:W3:Y:S01]  /*220f0*/  LDL.LU.64 R8, [R1+0xc00] ;  /* 0x000c000001087983 */ /* 0x001ee20000300a00 */
[----:B-1----:R-:W3:Y:S01]  /*22100*/  LDL.LU.64 R10, [R1+0xc08] ;  /* 0x000c0800010a7983 */ /* 0x002ee20000300a00 */
[C---:B----4-:R-:W-:Y:S11]  /*22110*/  HMMA.16816.F32 R12, R16.reuse, R24, R12 ;  /* 0x00000018100c723c */ /* 0x050ff6000000180c */
[----:B------:R-:W-:Y:S11]  /*22120*/  @!UPT UIADD3 URZ, URZ, URZ, URZ ;  /* 0x0000003f3f3ff290 */ /* 0x000ff6000fffe03f */
[----:B------:R-:W-:Y:S01]  /*22130*/  @!UPT UIADD3 URZ, URZ, URZ, URZ ;  /* 0x0000003f3f3ff290 */ /* 0x000fe2000fffe03f */
[----:B------:R0:W-:Y:S01]  /*22140*/  STL.64 [R1+0x140], R12 ;  /* 0x0001400c01007387 */ /* 0x0001e20000100a00 */
[----:B------:R2:W-:Y:S03]  /*22150*/  STL.64 [R1+0x148], R14 ;  /* 0x0001480e01007387 */ /* 0x0005e60000100a00 */
[----:B0-----:R-:W2:Y:S01]  /*22160*/  LDL.LU.64 R12, [R1+0x33e8] ;  /* 0x0033e800010c7983 */ /* 0x001ea20000300a00 */
[----:B------:R-:W-:Y:S02]  /*22170*/  IMAD.MOV.U32 R2, RZ, RZ, R24 ;  /* 0x000000ffff027224 */ /* 0x000fe400078e0018 */
[----:B------:R-:W-:Y:S02]  /*22180*/  IMAD.MOV.U32 R29, RZ, RZ, R25 ;  /* 0x000000ffff1d7224 */ /* 0x000fe400078e0019 */
[----:B------:R-:W4:Y:S01]  /*22190*/  LDL.LU.64 R24, [R1+0xbf0] ;  /* 0x000bf00001187983 */ /* 0x000f220000300a00 */
[----:B------:R-:W4:Y:S02]  /*221a0*/  LDL.LU.64 R26, [R1+0xbf8] ;  /* 0x000bf800011a7983 */ /* 0x000f240000300a00 */
[----:B------:R-:W-:Y:S01]  /*221b0*/  STL [R1+0x334c], R2 ;  /* 0x00334c0201007387 */ /* 0x000fe20000100800 */
[C---:B--2---:R-:W-:Y:S01]  /*221c0*/  HMMA.16816.F32 R12, R16.reuse, R12, R4 ;  /* 0x0000000c100c723c */ /* 0x044fe20000001804 */
[----:B------:R-:W2:Y:S01]  /*221d0*/  LDL.LU.64 R6, [R1+0x33e0] ;  /* 0x0033e00001067983 */ /* 0x000ea20000300a00 */
[----:B------:R-:W2:Y:S11]  /*221e0*/  LDL.LU.64 R4, [R1+0x33d8] ;  /* 0x0033d80001047983 */ /* 0x000eb60000300a00 */
[----:B------:R-:W-:Y:S10]  /*221f0*/  @!UPT UIADD3 URZ, URZ, URZ, URZ ;  /* 0x0000003f3f3ff290 */ /* 0x000ff4000fffe03f */
        /* <DEDUP_REMOVED lines=20> */
[C---:B--2---:R-:W-:Y:S01]  /*22340*/  HMMA.16816.F32 R20, R16.reuse, R12, R20 ;  /* 0x0000000c1014723c */ /* 0x044fe20000001814 */
[----:B------:R-:W-:Y:S02]  /*22350*/  IMAD.MOV.U32 R4, RZ, RZ, R12 ;  /* 0x000000ffff047224 */ /* 0x000fe400078e000c */
[----:B------:R-:W-:Y:S11]  /*22360*/  IMAD.MOV.U32 R5, RZ, RZ, R13 ;  /* 0x000000ffff057224 */ /* 0x000ff600078e000d */
[----:B------:R-:W-:Y:S09]  /*22370*/  @!UPT UIADD3 URZ, URZ, URZ, URZ ;  /* 0x0000003f3f3ff290 */ /* 0x000ff2000fffe03f */
[----:B------:R-:W-:Y:S01]  /*22380*/  STL.64 [R1+0x100], R20 ;  /* 0x0001001401007387 */ /* 0x000fe20000100a00 */
[----:B------:R0:W-:Y:S03]  /*22390*/  STL.64 [R1+0x108], R22 ;  /* 0x0001081601007387 */ /* 0x0001e60000100a00 */
[----:B0-----:R-:W2:Y:S01]  /*223a0*/  LDL.LU.64 R22, [R1+0x33a0] ;  /* 0x0033a00001167983 */ /* 0x001ea20000300a00 */
[----:B------:R-:W3:Y:S02]  /*223b0*/  LDL.LU.64 R12, [R1+0x3398] ;  /* 0x00339800010c7983 */ /* 0x000ee40000300a00 */
        /* <DEDUP_REMOVED lines=8> */
[----:B------:R-:W2:Y:S01]  /*22440*/  LDL.LU.64 R14, [R1+0x3388] ;  /* 0x00338800010e7983 */ /* 0x000ea20000300a00 */
[----:B------:R-:W4:Y:S02]  /*22450*/  LDL.LU.64 R12, [R1+0x3380] ;  /* 0x00338000010c7983 */ /* 0x000f240000300a00 */
[----:B----4-:R-:W-:Y:S01]  /*22460*/  HMMA.16816.F32 R24, R16, R12, R24 ;  /* 0x0000000c1018723c */ /* 0x010fe20000001818 */
[----:B---3--:R-:W-:Y:S11]  /*22470*/  IMAD.MOV.U32 R20, RZ, RZ, R9 ;  /* 0x000000ffff147224 */ /* 0x008ff600078e0009 */
[----:B------:R-:W-:Y:S11]  /*22480*/  @!UPT UIADD3 URZ, URZ, URZ, URZ ;  /* 0x0000003f3f3ff290 */ /* 0x000ff6000fffe03f */
[----:B------:R-:W-:Y:S01]  /*22490*/  STL.64 [R1+0xe0], R24 ;  /* 0x0000e01801007387 */ /* 0x000fe20000100a00 */
[----:B------:R0:W-:Y:S03]  /*224a0*/  STL.64 [R1+0xe8], R26 ;  /* 0x0000e81a01007387 */ /* 0x0001e60000100a00 */
[----:B0-----:R-:W3:Y:S01]  /*224b0*/  LDL.LU.64 R26, [R1+0x3378] ;  /* 0x00337800011a7983 */ /* 0x001ee20000300a00 */
[----:B------:R-:W3:Y:S02]  /*224c0*/  LDL.LU.64 R24, [R1+0x3370] ;  /* 0x0033700001187983 */ /* 0x000ee40000300a00 */
[----:B------:R-:W4:Y:S02]  /*224d0*/  LDL.LU R9, [R1+0x3368] ;  /* 0x0033680001097983 */ /* 0x000f240000300800 */
[----:B------:R-:W3:Y:S01]  /*224e0*/  LDL.LU R21, [R1+0xc4] ;  /* 0x0000c40001157983 */ /* 0x000ee20000300800 */
[----:B--2---:R-:W-:Y:S01]  /*224f0*/  STL.64 [R1+0x3278], R14 ;  /* 0x0032780e01007387 */ /* 0x004fe20000100a00 */
[----:B------:R0:W-:Y:S02]  /*22500*/  STL.64 [R1+0x3270], R12 ;  /* 0x0032700c01007387 */ /* 0x0001e40000100a00 */
[----:B0-----:R-:W-:-:S02]  /*22510*/  IMAD.MOV.U32 R12, RZ, RZ, R11 ;  /* 0x000000ffff0c7224 */ /* 0x001fc400078e000b */
[----:B------:R-:W-:Y:S01]  /*22520*/  IMAD.MOV.U32 R13, RZ, RZ, R10 ;  /* 0x000000ffff0d7224 */ /* 0x000fe200078e000a */
[----:B------:R-:W2:Y:S01]  /*22530*/  LDL.LU R11, [R1+0x3364] ;  /* 0x00336400010b7983 */ /* 0x000ea20000300800 */
[----:B------:R-:W2:Y:S03]  /*22540*/  LDL.LU R10, [R1+0x3360] ;  /* 0x00336000010a7983 */ /* 0x000ea60000300800 */
[----:B------:R0:W-:Y:S04]  /*22550*/  STL.64 [R1+0x3290], R12 ;  /* 0x0032900c01007387 */ /* 0x0001e80000100a00 */
[----:B0-----:R-:W4:Y:S01]  /*22560*/  LDL.LU.64 R12, [R1+0xbe0] ;  /* 0x000be000010c7983 */ /* 0x001f220000300a00 */
[----:B------:R-:W4:Y:S02]  /*22570*/  LDL.LU.64 R14, [R1+0xbe8] ;  /* 0x000be800010e7983 */ /* 0x000f240000300a00 */
[----:B----4-:R-:W-:Y:S11]  /*22580*/  HMMA.16816.F32 R12, R16, R8, R12 ;  /* 0x00000008100c723c */ /* 0x010ff6000000180c */
[----:B------:R-:W-:Y:S11]  /*22590*/  @!UPT UIADD3 URZ, URZ, URZ, URZ ;  /* 0x0000003f3f3ff290 */ /* 0x000ff6000fffe03f */
[----:B------:R-:W-:Y:S01]  /*225a0*/  @!UPT UIADD3 URZ, URZ, URZ, URZ ;  /* 0x0000003f3f3ff290 */ /* 0x000fe2000fffe03f */
[----:B------:R0:W-:Y:S01]  /*225b0*/  STL.64 [R1+0x1d0], R12 ;  /* 0x0001d00c01007387 */ /* 0x0001e20000100a00 */
[----:B------:R-:W-:Y:S02]  /*225c0*/  STL.64 [R1+0x1d8], R14 ;  /* 0x0001d80e01007387 */ /* 0x000fe40000100a00 */
[----:B0-----:R-:W-:Y:S02]  /*225d0*/  IMAD.MOV.U32 R12, RZ, RZ, R4 ;  /* 0x000000ffff0c7224 */ /* 0x001fe400078e0004 */
[----:B------:R-:W-:Y:S01]  /*225e0*/  IMAD.MOV.U32 R13, RZ, RZ, R5 ;  /* 0x000000ffff0d7224 */ /* 0x000fe200078e0005 */
[----:B------:R-:W4:Y:S01]  /*225f0*/  LDL.LU R4, [R1+0x335c] ;  /* 0x00335c0001047983 */ /* 0x000f220000300800 */
[----:B------:R-:W4:Y:S03]  /*22600*/  LDL.LU R5, [R1+0x3358] ;  /* 0x0033580001057983 */ /* 0x000f260000300800 */
[----:B------:R0:W-:Y:S04]  /*22610*/  STL.64 [R1+0x32a8], R12 ;  /* 0x0032a80c01007387 */ /* 0x0001e80000100a00 */
[----:B0-----:R-:W4:Y:S01]  /*22620*/  LDL.LU.64 R12, [R1+0xbd0] ;  /* 0x000bd000010c7983 */ /* 0x001f220000300a00 */
[----:B------:R-:W4:Y:S02]  /*22630*/  LDL.LU.64 R14, [R1+0xbd8] ;  /* 0x000bd800010e7983 */ /* 0x000f240000300a00 */
[----:B--2---:R-:W-:Y:S02]  /*22640*/  STL.64 [R1+0x3268], R10 ;  /* 0x0032680a01007387 */ /* 0x004fe40000100a00 */
[----:B------:R0:W-:Y:S02]  /*22650*/  STL.64 [R1+0x3260], R8 ;  /* 0x0032600801007387 */ /* 0x0001e40000100a00 */
[----:B0-----:R-:W-:-:S02]  /*22660*/  IMAD.MOV.U32 R8, RZ, RZ, R7 ;  /* 0x000000ffff087224 */ /* 0x001fc400078e0007 */
[----:B------:R-:W-:Y:S01]  /*22670*/  IMAD.MOV.U32 R9, RZ, RZ, R6 ;  /* 0x000000ffff097224 */ /* 0x000fe200078e0006 */
[----:B------:R-:W2:Y:S01]  /*22680*/  LDL.LU R7, [R1+0x3354] ;  /* 0x0033540001077983 */ /* 0x000ea20000300800 */
[----:B------:R-:W2:Y:S03]  /*22690*/  LDL.LU R6, [R1+0x3350] ;  /* 0x0033500001067983 */ /* 0x000ea60000300800 */
[----:B------:R0:W-:Y:S04]  /*226a0*/  STL.64 [R1+0x3318], R8 ;  /* 0x0033180801007387 */ /* 0x0001e80000100a00 */
[----:B0-----:R-:W2:Y:S01]  /*226b0*/  LDL.LU.64 R8, [R1+0x9a0] ;  /* 0x0009a00001087983 */ /* 0x001ea20000300a00 */
[----:B------:R-:W2:Y:S01]  /*226c0*/  LDL.LU.64 R10, [R1+0x9a8] ;  /* 0x0009a800010a7983 */ /* 0x000ea20000300a00 */
[----:B----4-:R-:W-:Y:S11]  /*226d0*/  HMMA.16816.F32 R12, R16, R4, R12 ;  /* 0x00000004100c723c */ /* 0x010ff6000000180c */
[----:B------:R-:W-:Y:S11]  /*226e0*/  @!UPT UIADD3 URZ, URZ, URZ, URZ ;  /* 0x0000003f3f3ff290 */ /* 0x000ff6000fffe03f */
[----:B------:R-:W-:Y:S01]  /*226f0*/  @!UPT UIADD3 URZ, URZ, URZ, URZ ;  /* 0x0000003f3f3ff290 */ /* 0x000fe2000fffe03f */
[----:B------:R-:W-:Y:S01]  /*22700*/  STL.64 [R1+0xd0], R12 ;  /* 0x0000d00c01007387 */ /* 0x000fe20000100a00 */
[----:B------:R-:W-:Y:S03]  /*22710*/  STL.64 [R1+0xd8], R14 ;  /* 0x0000d80e01007387 */ /* 0x000fe60000100a00 */
[----:B--2---:R-:W-:Y:S01]  /*22720*/  STL.64 [R1+0x3328], R10 ;  /* 0x0033280a01007387 */ /* 0x004fe20000100a00 */
[----:B------:R0:W-:Y:S03]  /*22730*/  STL.64 [R1+0x3320], R8 ;  /* 0x0033200801007387 */ /* 0x0001e60000100a00 */
[----:B0-----:R-:W2:Y:S01]  /*22740*/  LDL.LU.64 R8, [R1+0x9b0] ;  /* 0x0009b00001087983 */ /* 0x001ea20000300a00 */
[----:B------:R-:W4:Y:S02]  /*22750*/  LDL.LU.64 R10, [R1+0x9b8] ;  /* 0x0009b800010a7983 */ /* 0x000f240000300a00 */
[----:B------:R-:W-:-:S02]  /*22760*/  IMAD.MOV.U32 R12, RZ, RZ, R2 ;  /* 0x000000ffff0c7224 */ /* 0x000fc400078e0002 */
[----:B------:R-:W-:Y:S01]  /*22770*/  IMAD.MOV.U32 R13, RZ, RZ, R28 ;  /* 0x000000ffff0d7224 */ /* 0x000fe200078e001c */
[----:B----4-:R-:W-:Y:S01]  /*22780*/  STL.64 [R1+0x3340], R10 ;  /* 0x0033400a01007387 */ /* 0x010fe20000100a00 */
[----:B--2---:R0:W-:Y:S03]  /*22790*/  STL.64 [R1+0x3338], R8 ;  /* 0x0033380801007387 */ /* 0x0041e60000100a00 */
[----:B0-----:R-:W3:Y:S01]  /*227a0*/  LDL.LU.64 R8, [R1+0x9e0] ;  /* 0x0009e00001087983 */ /* 0x001ee20000300a00 */
[----:B------:R-:W3:Y:S02]  /*227b0*/  LDL.LU.64 R10, [R1+0x9e8] ;  /* 0x0009e800010a7983 */ /* 0x000ee40000300a00 */
[----:B------:R-:W2:Y:S02]  /*227c0*/  LDL.LU.64 R16, [R1+0x980] ;  /* 0x0009800001107983 */ /* 0x000ea40000300a00 */
[----:B------:R-:W2:Y:S01]  /*227d0*/  LDL.LU.64 R18, [R1+0x988] ;  /* 0x0009880001127983 */ /* 0x000ea20000300a00 */
[----:B------:R-:W4:Y:S01]  /*227e0*/  LDL.LU R2, [R1+0x334c] ;  /* 0x00334c0001027983 */ /* 0x000f220000300800 */
[----:B------:R-:W2:Y:S02]  /*227f0*/  LDL.LU R28, [R1+0x3348] ;  /* 0x00334800011c7983 */ /* 0x000ea40000300800 */
[----:B------:R0:W-:Y:S02]  /*22800*/  STL.64 [R1+0x32c0], R12 ;  /* 0x0032c00c01007387 */ /* 0x0001e40000100a00 */
[----:B0-----:R-:W-:-:S02]  /*22810*/  IMAD.MOV.U32 R12, RZ, RZ, R23 ;  /* 0x000000ffff0c7224 */ /* 0x001fc400078e0017 */
[----:B------:R-:W-:Y:S01]  /*22820*/  IMAD.MOV.U32 R13, RZ, RZ, R22 ;  /* 0x000000ffff0d7224 */ /* 0x000fe200078e0016 */
[----:B------:R-:W-:Y:S01]  /*22830*/  STL.64 [R1+0x3258], R6 ;  /* 0x0032580601007387 */ /* 0x000fe20000100a00 */
        /* <DEDUP_REMOVED lines=11> */
[----:B------:R-:W3:Y:S01]  /*228f0*/  LDL.LU.64 R10, [R1+0x3328] ;  /* 0x00332800010a7983 */ /* 0x000ee20000300a00 */
[----:B------:R-:W3:Y:S11]  /*22900*/  LDL.LU.64 R8, [R1+0x3320] ;  /* 0x0033200001087983 */ /* 0x000ef60000300a00 */
[----:B------:R-:W-:Y:S09]  /*22910*/  @!UPT UIADD3 URZ, URZ, URZ, URZ ;  /* 0x0000003f3f3ff290 */ /* 0x000ff2000fffe03f */
[----:B------:R-:W-:Y:S01]  /*22920*/  STL.64 [R1+0x320], R20 ;  /* 0x0003201401007387 */ /* 0x000fe20000100a00 */
[----:B------:R-:W-:Y:S02]  /*22930*/  STL.64 [R1+0x328], R22 ;  /* 0x0003281601007387 */ /* 0x000fe40000100a00 */
[----:B--2---:R-:W0:Y:S02]  /*22940*/  LDSM.16.MT88.4 R20, [R28+0x2000] ;  /* 0x002000001c14783b */ /* 0x004e240000004200 */
[----:B0-----:R-:W-:Y:S02]  /*22950*/  STL.64 [R1+0x3288], R22 ;  /* 0x0032881601007387 */ /* 0x001fe40000100a00 */
[----:B------:R0:W-:Y:S02]  /*22960*/  STL.64 [R1+0x3280], R20 ;  /* 0x0032801401007387 */ /* 0x0001e40000100a00 */
[----:B0-----:R-:W3:Y:S01]  /*22970*/  LDL.LU R20, [R1+0xa0] ;  /* 0x0000a00001147983 */ /* 0x001ee20000300800 */
[----:B------:R-:W3:Y:S01]  /*22980*/  LDL.LU R21, [R1+0xa4] ;  /* 0x0000a40001157983 */ /* 0x000ee20000300800 */
[C---:B------:R-:W-:Y:S08]  /*22990*/  HMMA.16816.F32 R12, R24.reuse, R12, R4 ;  /* 0x0000000c180c723c */ /* 0x040ff00000001804 */
[C---:B---3--:R-:W-:Y:S01]  /*229a0*/  HMMA.16816.F32 R20, R24.reuse, R20, R8 ;  /* 0x000000141814723c */ /* 0x048fe20000001808 */
[----:B------:R-:W2:Y:S11]  /*229b0*/  LDL.LU.64 R8, [R1+0x3318] ;  /* 0x0033180001087983 */ /* 0x000eb60000300a00 */
[----:B------:R-:W-:Y:S11]  /*229c0*/  @!UPT UIADD3 URZ, URZ, URZ, URZ ;  /* 0x0000003f3f3ff290 */ /* 0x000ff6000fffe03f */
[----:B------:R-:W-:Y:S01]  /*229d0*/  STL.64 [R1+0x310], R20 ;  /* 0x0003101401007387 */ /* 0x000fe20000100a00 */
[----:B------:R-:W-:Y:S01]  /*229e0*/  STL.64 [R1+0x318], R22 ;  /* 0x0003181601007387 */ /* 0x000fe20000100a00 */
[----:B--2---:R-:W-:Y:S02]  /*229f0*/  HMMA.16816.F32 R4, R24, R8, R16 ;  /* 0x000000081804723c */ /* 0x004fe40000001810 */
[----:B------:R-:W2:Y:S01]  /*22a00*/  LDL.LU R16, [R1+0x60] ;  /* 0x0000600001107983 */ /* 0x000ea20000300800 */
[----:B------:R-:W-:Y:S02]  /*22a10*/  STL.64 [R1+0x300], R12 ;  /* 0x0003000c01007387 */ /* 0x000fe40000100a00 */
[----:B------:R-:W-:Y:S11]  /*22a20*/  STL.64 [R1+0x308], R14 ;  /* 0x0003080e01007387 */ /* 0x000ff60000100a00 */
[----:B------:R-:W-:Y:S07]  /*22a30*/  @!UPT UIADD3 URZ, URZ, URZ, URZ ;  /* 0x0000003f3f3ff290 */ /* 0x000fee000fffe03f */
[----:B------:R-:W-:Y:S01]  /*22a40*/  STL.64 [R1+0x2f0], R4 ;  /* 0x0002f00401007387 */ /* 0x000fe20000100a00 */
[----:B------:R-:W-:Y:S02]  /*22a50*/  STL.64 [R1+0x2f8], R6 ;  /* 0x0002f80601007387 */ /* 0x000fe40000100a00 */
[----:B------:R-:W2:Y:S02]  /*22a60*/  LDL.LU R17, [R1+0x64] ;  /* 0x0000640001117983 */ /* 0x000ea40000300800 */
[----:B--2---:R0:W-:Y:S04]  /*22a70*/  STL.64 [R1+0x3300], R16 ;  /* 0x0033001001007387 */ /* 0x0041e80000100a00 */
[----:B0-----:R-:W2:Y:S01]  /*22a80*/  LDL.LU R16, [R1+0x70] ;  /* 0x0000700001107983 */ /* 0x001ea20000300800 */
[----:B------:R-:W2:Y:S02]  /*22a90*/  LDL.LU R17, [R1+0x74] ;  /* 0x0000740001117983 */ /* 0x000ea40000300800 */
[----:B------:R-:W3:Y:S02]  /*22aa0*/  LDL.LU.64 R12, [R1+0x930] ;  /* 0x00093000010c7983 */ /* 0x000ee40000300a00 */
[----:B------:R-:W2:Y:S02]  /*22ab0*/  LDL.LU.64 R14, [R1+0x938] ;  /* 0x00093800010e7983 */ /* 0x000ea40000300a00 */
[----:B--2---:R-:W-:Y:S01]  /*22ac0*/  STL.64 [R1+0x32d0], R14 ;  /* 0x0032d00e01007387 */ /* 0x004fe20000100a00 */
[----:B---3--:R0:W-:Y:S03]  /*22ad0*/  STL.64 [R1+0x32c8], R12 ;  /* 0x0032c80c01007387 */ /* 0x0081e60000100a00 */
[----:B0-----:R-:W2:Y:S01]  /*22ae0*/  LDL.LU R12, [R1+0x40] ;  /* 0x00004000010c7983 */ /* 0x001ea20000300800 */
[----:B------:R-:W2:Y:S03]  /*22af0*/  LDL.LU R13, [R1+0x44] ;  /* 0x00004400010d7983 */ /* 0x000ea60000300800 */
[----:B--2---:R4:W-:Y:S02]  /*22b00*/  STL.64 [R1+0x32e8], R12 ;  /* 0x0032e80c01007387 */ /* 0x0049e40000100a00 */
[----:B----4-:R-:W-:-:S02]  /*22b10*/  IMAD.MOV.U32 R12, RZ, RZ, R2 ;  /* 0x000000ffff0c7224 */ /* 0x010fc400078e0002 */
[----:B------:R-:W-:Y:S01]  /*22b20*/  IMAD.MOV.U32 R13, RZ, RZ, R29 ;  /* 0x000000ffff0d7224 */ /* 0x000fe200078e001d */
[----:B------:R-:W2:Y:S01]  /*22b30*/  LDL.LU R2, [R1+0x3314] ;  /* 0x0033140001027983 */ /* 0x000ea20000300800 */
[----:B------:R-:W3:Y:S03]  /*22b40*/  LDL.LU R29, [R1+0x3310] ;  /* 0x00331000011d7983 */ /* 0x000ee60000300800 */
[----:B------:R0:W-:Y:S04]  /*22b50*/  STL.64 [R1+0x3308], R12 ;  /* 0x0033080c01007387 */ /* 0x0001e80000100a00 */
[----:B0-----:R-:W4:Y:S01]  /*22b60*/  LDL.LU.64 R12, [R1+0x970] ;  /* 0x00097000010c7983 */ /* 0x001f220000300a00 */
[----:B------:R-:W4:Y:S02]  /*22b70*/  LDL.LU.64 R14, [R1+0x978] ;  /* 0x00097800010e7983 */ /* 0x000f240000300a00 */
[----:B------:R-:W2:Y:S02]  /*22b80*/  LDL.LU.64 R4, [R1+0x960] ;  /* 0x0009600001047983 */ /* 0x000ea40000300a00 */
[----:B------:R-:W2:Y:S01]  /*22b90*/  LDL.LU.64 R6, [R1+0x968] ;  /* 0x0009680001067983 */ /* 0x000ea20000300a00 */
[----:B------:R-:W2:Y:S01]  /*22ba0*/  LDL.LU.64 R20, [R1+0x900] ;  /* 0x0009000001147983 */ /* 0x000ea20000300a00 */
        /* <DEDUP_REMOVED lines=8> */
[----:B------:R-:W2:Y:S01]  /*22c30*/  LDL.LU.64 R22, [R1+0x928] ;  /* 0x0009280001167983 */ /* 0x000ea20000300a00 */
[C---:B----4-:R-:W-:Y:S02]  /*22c40*/  HMMA.16816.F32 R16, R24.reuse, R16, R12 ;  /* 0x000000101810723c */ /* 0x050fe4000000180c */
[----:B--2---:R-:W-:Y:S01]  /*22c50*/  STL.64 [R1+0x32e0], R22 ;  /* 0x0032e01601007387 */ /* 0x004fe20000100a00 */
[----:B------:R0:W-:Y:S03]  /*22c60*/  STL.64 [R1+0x32d8], R20 ;  /* 0x0032d81401007387 */ /* 0x0001e60000100a00 */
[----:B0-----:R-:W2:Y:S01]  /*22c70*/  LDL.LU.64 R20, [R1+0x940] ;  /* 0x0009400001147983 */ /* 0x001ea20000300a00 */
[----:B------:R-:W4:Y:S03]  /*22c80*/  LDL.LU.64 R22, [R1+0x948] ;  /* 0x0009480001167983 */ /* 0x000f260000300a00 */
[----:B----4-:R-:W-:Y:S01]  /*22c90*/  STL.64 [R1+0x32f8], R22 ;  /* 0x0032f81601007387 */ /* 0x010fe20000100a00 */
[----:B--2---:R0:W-:Y:S03]  /*22ca0*/  STL.64 [R1+0x32f0], R20 ;  /* 0x0032f01401007387 */ /* 0x0041e60000100a00 */
[----:B0-----:R-:W2:Y:S01]  /*22cb0*/  LDL.LU.64 R20, [R1+0x950] ;  /* 0x0009500001147983 */ /* 0x001ea20000300a00 */
[----:B------:R-:W2:Y:S02]  /*22cc0*/  LDL.LU.64 R22, [R1+0x958] ;  /* 0x0009580001167983 */ /* 0x000ea40000300a00 */
[----:B------:R-:W4:Y:S02]  /*22cd0*/  LDL.LU.64 R8, [R1+0x8f0] ;  /* 0x0008f00001087983 */ /* 0x000f240000300a00 */
[----:B------:R-:W4:Y:S01]  /*22ce0*/  LDL.LU.64 R10, [R1+0x8f8] ;  /* 0x0008f800010a7983 */ /* 0x000f220000300a00 */
[----:B------:R-:W2:Y:S03]  /*22cf0*/  LDL.LU.64 R12, [R1+0x3308] ;  /* 0x00330800010c7983 */ /* 0x000ea60000300a00 */
[----:B------:R0:W-:Y:S02]  /*22d00*/  STL.64 [R1+0x2e0], R16 ;  /* 0x0002e01001007387 */ /* 0x0001e40000100a00 */
[----:B------:R1:W-:Y:S01]  /*22d10*/  STL.64 [R1+0x2e8], R18 ;  /* 0x0002e81201007387 */ /* 0x0003e20000100a00 */
[----:B0-----:R-:W1:Y:S02]  /*22d20*/  LDL.LU.64 R16, [R1+0x3300] ;  /* 0x0033000001107983 */ /* 0x001e640000300a00 */
[C---:B-1----:R-:W-:Y:S02]  /*22d30*/  HMMA.16816.F32 R16, R24.reuse, R16, R4 ;  /* 0x000000101810723c */ /* 0x042fe40000001804 */
[----:B------:R-:W3:Y:S01]  /*22d40*/  LDL.LU.64 R4, [R1+0x8e0] ;  /* 0x0008e00001047983 */ /* 0x000ee20000300a00 */
[----:B------:R-:W3:Y:S11]  /*22d50*/  LDL.LU.64 R6, [R1+0x8e8] ;  /* 0x0008e80001067983 */ /* 0x000ef60000300a00 */
[----:B------:R-:W-:Y:S09]  /*22d60*/  @!UPT UIADD3 URZ, URZ, URZ, URZ ;  /* 0x0000003f3f3ff290 */ /* 0x000ff2000fffe03f */
[----:B------:R-:W-:Y:S01]  /*22d70*/  STL.64 [R1+0x2d0], R16 ;  /* 0x0002d01001007387 */ /* 0x000fe20000100a00 */
[----:B------:R-:W-:Y:S02]  /*22d80*/  STL.64 [R1+0x2d8], R18 ;  /* 0x0002d81201007387 */ /* 0x000fe40000100a00 */
[----:B------:R-:W0:Y:S01]  /*22d90*/  LDSM.16.MT88.4 R16, [R28+0x2080] ;  /* 0x002080001c10783b */ /* 0x000e220000004200 */
[C---:B--2---:R-:W-:Y:S01]  /*22da0*/  HMMA.16816.F32 R12, R24.reuse, R12, R20 ;  /* 0x0000000c180c723c */ /* 0x044fe20000001814 */
[----:B0-----:R-:W-:Y:S02]  /*22db0*/  STL [R1+0x313c], R18 ;  /* 0x00313c1201007387 */ /* 0x001fe40000100800 */
[----:B------:R-:W-:Y:S02]  /*22dc0*/  STL [R1+0x3138], R19 ;  /* 0x0031381301007387 */ /* 0x000fe40000100800 */
[----:B------:R-:W-:Y:S02]  /*22dd0*/  STL.64 [R1+0x3208], R16 ;  /* 0x0032081001007387 */ /* 0x000fe40000100a00 */
[----:B------:R-:W2:Y:S01]  /*22de0*/  LDL.LU.64 R22, [R1+0x32f8] ;  /* 0x0032f80001167983 */ /* 0x000ea20000300a00 */
[----:B------:R-:W2:Y:S11]  /*22df0*/  LDL.LU.64 R20, [R1+0x32f0] ;  /* 0x0032f00001147983 */ /* 0x000eb60000300a00 */
[----:B------:R-:W-:Y:S04]  /*22e00*/  @!UPT UIADD3 URZ, URZ, URZ, URZ ;  /* 0x0000003f3f3ff290 */ /* 0x000fe8000fffe03f */
[----:B------:R0:W-:Y:S02]  /*22e10*/  STL.64 [R1+0x2c0], R12 ;  /* 0x0002c00c01007387 */ /* 0x0001e40000100a00 */
[----:B------:R2:W-:Y:S01]  /*22e20*/  STL.64 [R1+0x2c8], R14 ;  /* 0x0002c80e01007387 */ /* 0x0005e20000100a00 */
[----:B0-----:R-:W2:Y:S02]  /*22e30*/  LDL.LU.64 R12, [R1+0x32e8] ;  /* 0x0032e800010c7983 */ /* 0x001ea40000300a00 */
[----:B--2---:R-:W-:Y:S02]  /*22e40*/  HMMA.16816.F32 R12, R24, R12, R20 ;  /* 0x0000000c180c723c */ /* 0x004fe40000001814 */
[----:B------:R-:W2:Y:S01]  /*22e50*/  LDL.LU.64 R22, [R1+0x32e0] ;  /* 0x0032e00001167983 */ /* 0x000ea20000300a00 */
[----:B------:R-:W2:Y:S11]  /*22e60*/  LDL.LU.64 R20, [R1+0x32d8] ;  /* 0x0032d80001147983 */ /* 0x000eb60000300a00 */
[----:B------:R-:W-:Y:S09]  /*22e70*/  @!UPT UIADD3 URZ, URZ, URZ, URZ ;  /* 0x0000003f3f3ff290 */ /* 0x000ff2000fffe03f */
[----:B------:R-:W-:Y:S01]  /*22e80*/  STL.64 [R1+0x2b0], R12 ;  /* 0x0002b00c01007387 */ /* 0x000fe20000100a00 */
[----:B------:R0:W-:Y:S03]  /*22e90*/  STL.64 [R1+0x2b8], R14 ;  /* 0x0002b80e01007387 */ /* 0x0001e60000100a00 */
[----:B0-----:R-:W2:Y:S01]  /*22ea0*/  LDL.LU.64 R14, [R1+0x32d0] ;  /* 0x0032d000010e7983 */ /* 0x001ea20000300a00 */
[----:B------:R-:W2:Y:S02]  /*22eb0*/  LDL.LU.64 R12, [R1+0x32c8] ;  /* 0x0032c800010c7983 */ /* 0x000ea40000300a00 */
[----:B------:R-:W-:Y:S02]  /*22ec0*/  IMAD.MOV.U32 R16, RZ, RZ, R3 ;  /* 0x000000ffff107224 */ /* 0x000fe400078e0003 */
[----:B------:R-:W-:-:S07]  /*22ed0*/  IMAD.MOV.U32 R17, RZ, RZ, R0 ;  /* 0x000000ffff117224 */ /* 0x000fce00078e0000 */
[C---:B--2---:R-:W-:Y:S01]  /*22ee0*/  HMMA.16816.F32 R16, R24.reuse, R16, R12 ;  /* 0x000000101810723c */ /* 0x044fe2000000180c */
[----:B------:R-:W2:Y:S11]  /*22ef0*/  LDL.LU.64 R12, [R1+0x32c0] ;  /* 0x0032c000010c7983 */ /* 0x000eb60000300a00 */
[----:B------:R-:W-:Y:S11]  /*22f00*/  @!UPT UIADD3 URZ, URZ, URZ, URZ ;  /* 0x0000003f3f3ff290 */ /* 0x000ff6000fffe03f */
[----:B------:R0:W-:Y:S01]  /*22f10*/  STL.64 [R1+0x2a0], R16 ;  /* 0x0002a01001007387 */ /* 0x0001e20000100a00 */
[----:B------:R1:W-:Y:S03]  /*22f20*/  STL.64 [R1+0x2a8], R18 ;  /* 0x0002a81201007387 */ /* 0x0003e60000100a00 */
[----:B0-----:R-:W3:Y:S01]  /*22f30*/  LDL.LU.64 R16, [R1+0x8d0] ;  /* 0x0008d00001107983 */ /* 0x001ee20000300a00 */
[----:B-1----:R-:W3:Y:S01]  /*22f40*/  LDL.LU.64 R18, [R1+0x8d8] ;  /* 0x0008d80001127983 */ /* 0x002ee20000300a00 */
        /* <DEDUP_REMOVED lines=26> */
[----:B------:R-:W-:Y:S02]  /*230f0*/  IMAD.MOV.U32 R13, RZ, RZ, R10 ;  /* 0x000000ffff0d7224 */ /* 0x000fe400078e000a */
[----:B------:R-:W-:Y:S02]  /*23100*/  IMAD.MOV.U32 R12, RZ, RZ, R11 ;  /* 0x000000ffff0c7224 */ /* 0x000fe400078e000b */
[----:B------:R-:W4:Y:S04]  /*23110*/  LDL.LU.64 R10, [R1+0x3268] ;  /* 0x00326800010a7983 */ /* 0x000f280000300a00 */
[----:B0-----:R-:W3:Y:S01]  /*23120*/  LDL.LU.64 R8, [R1+0x3260] ;  /* 0x0032600001087983 */ /* 0x001ee20000300a00 */
[----:B------:R-:W-:Y:S01]  /*23130*/  STL [R1+0x2b48], R13 ;  /* 0x002b480d01007387 */ /* 0x000fe20000100800 */
[C---:B---3--:R-:W-:Y:S11]  /*23140*/  HMMA.16816.F32 R4, R24.reuse, R8, R4 ;  /* 0x000000081804723c */ /* 0x048ff60000001804 */
[----:B------:R-:W-:Y:S11]  /*23150*/  @!UPT UIADD3 URZ, URZ, URZ, URZ ;  /* 0x0000003f3f3ff290 */ /* 0x000ff6000fffe03f */
[----:B------:R-:W-:Y:S02]  /*23160*/  @!UPT UIADD3 URZ, URZ, URZ, URZ ;  /* 0x0000003f3f3ff290 */ /* 0x000fe4000fffe03f */
[----:B------:R-:W-:Y:S02]  /*23170*/  IMAD.MOV.U32 R3, RZ, RZ, R6 ;  /* 0x000000ffff037224 */ /* 0x000fe400078e0006 */
[----:B------:R-:W-:Y:S02]  /*23180*/  IMAD.MOV.U32 R0, RZ, RZ, R7 ;  /* 0x000000ffff007224 */ /* 0x000fe400078e0007 */
[----:B------:R-:W-:Y:S02]  /*23190*/  IMAD.MOV.U32 R9, RZ, RZ, R4 ;  /* 0x000000ffff097224 */ /* 0x000fe400078e0004 */
[----:B------:R-:W-:Y:S01]  /*231a0*/  IMAD.MOV.U32 R8, RZ, RZ, R5 ;  /* 0x000000ffff087224 */ /* 0x000fe200078e0005 */
[----:B------:R-:W3:Y:S01]  /*231b0*/  LDL.LU.64 R6, [R1+0x3258] ;  /* 0x0032580001067983 */ /* 0x000ee20000300a00 */
[----:B------:R-:W2:Y:S02]  /*231c0*/  LDL.LU.64 R4, [R1+0x3250] ;  /* 0x0032500001047983 */ /* 0x000ea40000300a00 */
[----:B------:R-:W-:Y:S02]  /*231d0*/  STL [R1+0x2a54], R0 ;  /* 0x002a540001007387 */ /* 0x000fe40000100800 */
[----:B------:R-:W-:Y:S01]  /*231e0*/  STL [R1+0x2a50], R3 ;  /* 0x002a500301007387 */ /* 0x000fe20000100800 */
[----:B------:R-:W-:Y:S01]  /*231f0*/  STL [R1+0x2a4c], R8 ;  /* 0x002a4c0801007387 */ /* 0x000fe20000100800 */
[----:B------:R-:W-:Y:S01]  /*23200*/  STL [R1+0x2a48], R9 ;  /* 0x002a480901007387 */ /* 0x000fe20000100800 */
[----:B--2---:R-:W-:Y:S02]  /*23210*/  HMMA.16816.F32 R16, R24, R4, R16 ;  /* 0x000000041810723c */ /* 0x004fe40000001810 */
[----:B---3--:R4:W-:Y:S01]  /*23220*/  STL.64 [R1+0x31f0], R6 ;  /* 0x0031f00601007387 */ /* 0x0089e20000100a00 */
[----:B------:R-:W2:Y:S02]  /*23230*/  LDL R26, [R1+0x78] ;  /* 0x00007800011a7983 */ /* 0x000ea40000100800 */
[----:B------:R-:W2:Y:S02]  /*23240*/  LDL R27, [R1+0x7c] ;  /* 0x00007c00011b7983 */ /* 0x000ea40000100800 */
[----:B------:R-:W3:Y:S01]  /*23250*/  LDL.LU R4, [R1+0x710] ;  /* 0x0007100001047983 */ /* 0x000ee20000300800 */
[----:B------:R-:W3:Y:S01]  /*23260*/  LDL.LU R5, [R1+0x714] ;  /* 0x0007140001057983 */ /* 0x000ee20000300800 */
[----:B----4-:R-:W-:-:S02]  /*23270*/  IMAD.MOV.U32 R6, RZ, RZ, R10 ;  /* 0x000000ffff067224 */ /* 0x010fc400078e000a */
[----:B------:R-:W-:Y:S01]  /*23280*/  IMAD.MOV.U32 R7, RZ, RZ, R11 ;  /* 0x000000ffff077224 */ /* 0x000fe200078e000b */
[----:B------:R-:W4:Y:S01]  /*23290*/  LDL.LU R10, [R1+0x324c] ;  /* 0x00324c00010a7983 */ /* 0x000f220000300800 */
[----:B------:R-:W2:Y:S11]  /*232a0*/  LDL.LU R11, [R1+0x3248] ;  /* 0x00324800010b7983 */ /* 0x000eb60000300800 */
[----:B------:R-:W-:-:S02]  /*232b0*/  IMAD.MOV.U32 R13, RZ, RZ, R16 ;  /* 0x000000ffff0d7224 */ /* 0x000fc400078e0010 */
[----:B------:R-:W-:Y:S01]  /*232c0*/  IMAD.MOV.U32 R9, RZ, RZ, R17 ;  /* 0x000000ffff097224 */ /* 0x000fe200078e0011 */
[----:B------:R-:W2:Y:S01]  /*232d0*/  LDL.LU R16, [R1+0x720] ;  /* 0x0007200001107983 */ /* 0x000ea20000300800 */
[----:B------:R-:W2:Y:S02]  /*232e0*/  LDL.LU R17, [R1+0x724] ;  /* 0x0007240001117983 */ /* 0x000ea40000300800 */
[----:B------:R-:W-:Y:S02]  /*232f0*/  IMAD.MOV.U32 R8, RZ, RZ, R18 ;  /* 0x000000ffff087224 */ /* 0x000fe400078e0012 */
[----:B------:R-:W-:Y:S02]  /*23300*/  IMAD.MOV.U32 R3, RZ, RZ, R19 ;  /* 0x000000ffff037224 */ /* 0x000fe400078e0013 */
[----:B------:R-:W-:Y:S02]  /*23310*/  IMAD.MOV.U32 R18, RZ, RZ, R14 ;  /* 0x000000ffff127224 */ /* 0x000fe400078e000e */
[----:B------:R-:W-:Y:S01]  /*23320*/  IMAD.MOV.U32 R19, RZ, RZ, R15 ;  /* 0x000000ffff137224 */ /* 0x000fe200078e000f */
[----:B------:R-:W3:Y:S01]  /*23330*/  LDL.LU R14, [R1+0x3244] ;  /* 0x00324400010e7983 */ /* 0x000ee20000300800 */
[----:B------:R-:W3:Y:S03]  /*23340*/  LDL.LU R15, [R1+0x3240] ;  /* 0x00324000010f7983 */ /* 0x000ee60000300800 */
[----:B------:R0:W-:Y:S04]  /*23350*/  STL.64 [R1+0x3218], R18 ;  /* 0x0032181201007387 */ /* 0x0001e80000100a00 */
[----:B--2---:R-:W-:Y:S01]  /*23360*/  STL.64 [R1+0x3210], R16 ;  /* 0x0032101001007387 */ /* 0x004fe20000100a00 */
[----:B0-----:R-:W2:Y:S03]  /*23370*/  LDL.64 R18, [R1+0xa8] ;  /* 0x0000a80001127983 */ /* 0x001ea60000100a00 */
[----:B--2---:R0:W-:Y:S04]  /*23380*/  STL.64 [R1+0x3228], R18 ;  /* 0x0032281201007387 */ /* 0x0041e80000100a00 */
[----:B0-----:R-:W2:Y:S04]  /*23390*/  LDL.64 R18, [R1+0xb8] ;  /* 0x0000b80001127983 */ /* 0x001ea80000100a00 */
[----:B--2---:R0:W-:Y:S04]  /*233a0*/  STL.64 [R1+0x3230], R18 ;  /* 0x0032301201007387 */ /* 0x0041e80000100a00 */
[----:B0-----:R-:W2:Y:S01]  /*233b0*/  LDL.64 R18, [R1+0xc8] ;  /* 0x0000c80001127983 */ /* 0x001ea20000100a00 */
[----:B------:R0:W-:Y:S02]  /*233c0*/  STL.64 [R1+0x3200], R6 ;  /* 0x0032000601007387 */ /* 0x0001e40000100a00 */
[----:B---3--:R1:W-:Y:S01]  /*233d0*/  STL.64 [R1+0x31f8], R4 ;  /* 0x0031f80401007387 */ /* 0x0083e20000100a00 */
[----:B0-----:R-:W3:Y:S04]  /*233e0*/  LDL.64 R6, [R1+0x98] ;  /* 0x0000980001067983 */ /* 0x001ee80000100a00 */
[----:B---3--:R0:W-:Y:S01]  /*233f0*/  STL.64 [R1+0x3220], R6 ;  /* 0x0032200601007387 */ /* 0x0081e20000100a00 */
[----:B-1----:R-:W3:Y:S02]  /*23400*/  LDL.LU R4, [R1+0x730] ;  /* 0x0007300001047983 */ /* 0x002ee40000300800 */
[----:B------:R-:W3:Y:S02]  /*23410*/  LDL.LU R5, [R1+0x734] ;  /* 0x0007340001057983 */ /* 0x000ee40000300800 */
[----:B0-----:R-:W-:-:S02]  /*23420*/  IMAD.MOV.U32 R6, RZ, RZ, R11 ;  /* 0x000000ffff067224 */ /* 0x001fc400078e000b */
[----:B----4-:R-:W-:Y:S01]  /*23430*/  IMAD.MOV.U32 R7, RZ, RZ, R10 ;  /* 0x000000ffff077224 */ /* 0x010fe200078e000a */
[----:B------:R-:W2:Y:S01]  /*23440*/  LDL.LU R11, [R1+0x323c] ;  /* 0x00323c00010b7983 */ /* 0x000ea20000300800 */
[----:B------:R-:W2:Y:S02]  /*23450*/  LDL.LU R10, [R1+0x3238] ;  /* 0x00323800010a7983 */ /* 0x000ea40000300800 */
[----:B------:R0:W-:Y:S02]  /*23460*/  STL.64 [R1+0x31e8], R26 ;  /* 0x0031e81a01007387 */ /* 0x0001e40000100a00 */
[----:B0-----:R-:W4:Y:S01]  /*23470*/  LDL.64 R26, [R1+0x88] ;  /* 0x00008800011a7983 */ /* 0x001f220000100a00 */
[----:B------:R-:W-:Y:S02]  /*23480*/  STL.64 [R1+0x3178], R14 ;  /* 0x0031780e01007387 */ /* 0x000fe40000100a00 */
[----:B------:R0:W-:Y:S02]  /*23490*/  STL.64 [R1+0x3170], R12 ;  /* 0x0031700c01007387 */ /* 0x0001e40000100a00 */
[----:B0-----:R-:W2:Y:S01]  /*234a0*/  LDL.LU R12, [R1+0x740] ;  /* 0x00074000010c7983 */ /* 0x001ea20000300800 */
[----:B------:R-:W2:Y:S02]  /*234b0*/  LDL.LU R13, [R1+0x744] ;  /* 0x00074400010d7983 */ /* 0x000ea40000300800 */
[----:B------:R-:W2:Y:S02]  /*234c0*/  LDL.LU R14, [R1+0x748] ;  /* 0x00074800010e7983 */ /* 0x000ea40000300800 */
[----:B------:R-:W2:Y:S01]  /*234d0*/  LDL.LU R15, [R1+0x74c] ;  /* 0x00074c00010f7983 */ /* 0x000ea20000300800 */
[----:B------:R0:W-:Y:S01]  /*234e0*/  STL [R1+0x2f44], R8 ;  /* 0x002f440801007387 */ /* 0x0001e20000100800 */
[----:B------:R1:W-:Y:S03]  /*234f0*/  STL [R1+0x2f40], R9 ;  /* 0x002f400901007387 */ /* 0x0003e60000100800 */
[----:B0-----:R-:W2:Y:S01]  /*23500*/  LDL.LU R8, [R1+0x750] ;  /* 0x0007500001087983 */ /* 0x001ea20000300800 */
[----:B-1----:R-:W2:Y:S02]  /*23510*/  LDL.LU R9, [R1+0x754] ;  /* 0x0007540001097983 */ /* 0x002ea40000300800 */
[----:B------:R-:W-:Y:S01]  /*23520*/  STL [R1+0x2cc8], R3 ;  /* 0x002cc80301007387 */ /* 0x000fe20000100800 */
[C---:B--2---:R-:W-:Y:S11]  /*23530*/  HMMA.16816.F32 R8, R20.reuse, R18, R8 ;  /* 0x000000121408723c */ /* 0x044ff60000001808 */
[----:B------:R-:W-:Y:S11]  /*23540*/  @!UPT UIADD3 URZ, URZ, URZ, URZ ;  /* 0x0000003f3f3ff290 */ /* 0x000ff6000fffe03f */
[----:B------:R-:W-:Y:S01]  /*23550*/  @!UPT UIADD3 URZ, URZ, URZ, URZ ;  /* 0x0000003f3f3ff290 */ /* 0x000fe2000fffe03f */
[----:B------:R-:W-:Y:S01]  /*23560*/  STL.64 [R1+0xc30], R8 ;  /* 0x000c300801007387 */ /* 0x000fe20000100a00 */
[----:B------:R0:W-:Y:S02]  /*23570*/  STL.64 [R1+0xc38], R10 ;  /* 0x000c380a01007387 */ /* 0x0001e40000100a00 */
[----:B0-----:R-:W-:Y:S02]  /*23580*/  IMAD.MOV.U32 R10, RZ, RZ, R18 ;  /* 0x000000ffff0a7224 */ /* 0x001fe400078e0012 */
[----:B------:R-:W-:Y:S02]  /*23590*/  IMAD.MOV.U32 R11, RZ, RZ, R19 ;  /* 0x000000ffff0b7224 */ /* 0x000fe400078e0013 */
[----:B------:R-:W2:Y:S03]  /*235a0*/  LDL.LU.64 R18, [R1+0x3230] ;  /* 0x0032300001127983 */ /* 0x000ea60000300a00 */
[----:B------:R0:W-:Y:S02]  /*235b0*/  STL.64 [R1+0x31a8], R10 ;  /* 0x0031a80a01007387 */ /* 0x0001e40000100a00 */
[----:B0-----:R-:W2:Y:S04]  /*235c0*/  LDL.64 R10, [R1+0x58] ;  /* 0x00005800010a7983 */ /* 0x001ea80000100a00 */
[----:B--2---:R0:W-:Y:S04]  /*235d0*/  STL.64 [R1+0x31d0], R10 ;  /* 0x0031d00a01007387 */ /* 0x0041e80000100a00 */
[----:B0-----:R-:W2:Y:S01]  /*235e0*/  LDL.64 R10, [R1+0x68] ;  /* 0x00006800010a7983 */ /* 0x001ea20000100a00 */
[----:B------:R-:W-:Y:S01]  /*235f0*/  HMMA.16816.F32 R12, R20, R18, R12 ;  /* 0x00000012140c723c */ /* 0x000fe2000000180c */
[----:B------:R-:W-:-:S02]  /*23600*/  IMAD.MOV.U32 R3, RZ, RZ, R19 ;  /* 0x000000ffff037224 */ /* 0x000fc400078e0013 */
[----:B--2---:R0:W-:Y:S01]  /*23610*/  STL.64 [R1+0x31e0], R10 ;  /* 0x0031e00a01007387 */ /* 0x0041e20000100a00 */
[----:B------:R-:W2:Y:S02]  /*23620*/  LDL.LU R8, [R1+0x700] ;  /* 0x0007000001087983 */ /* 0x000ea40000300800 */
[----:B------:R-:W2:Y:S01]  /*23630*/  LDL.LU R9, [R1+0x704] ;  /* 0x0007040001097983 */ /* 0x000ea20000300800 */
[----:B0-----:R-:W2:Y:S01]  /*23640*/  LDL.LU R10, [R1+0x708] ;  /* 0x00070800010a7983 */ /* 0x001ea20000300800 */
[----:B------:R-:W2:Y:S11]  /*23650*/  LDL.LU R11, [R1+0x70c] ;  /* 0x00070c00010b7983 */ /* 0x000eb60000300800 */
[----:B------:R-:W-:Y:S04]  /*23660*/  @!UPT UIADD3 URZ, URZ, URZ, URZ ;  /* 0x0000003f3f3ff290 */ /* 0x000fe8000fffe03f */
[----:B------:R0:W-:Y:S02]  /*23670*/  STL.64 [R1+0xc20], R12 ;  /* 0x000c200c01007387 */ /* 0x0001e40000100a00 */
[----:B------:R-:W-:Y:S02]  /*23680*/  STL.64 [R1+0xc28], R14 ;  /* 0x000c280e01007387 */ /* 0x000fe40000100a00 */
[----:B0-----:R-:W-:Y:S02]  /*23690*/  IMAD.MOV.U32 R12, RZ, RZ, R18 ;  /* 0x000000ffff0c7224 */ /* 0x001fe400078e0012 */
[----:B------:R-:W3:Y:S02]  /*236a0*/  LDL.LU.64 R18, [R1+0x3228] ;  /* 0x0032280001127983 */ /* 0x000ee40000300a00 */
[C---:B---3--:R-:W-:Y:S01]  /*236b0*/  HMMA.16816.F32 R4, R20.reuse, R18, R4 ;  /* 0x000000121404723c */ /* 0x048fe20000001804 */
[----:B------:R-:W-:Y:S02]  /*236c0*/  IMAD.MOV.U32 R13, RZ, RZ, R18 ;  /* 0x000000ffff0d7224 */ /* 0x000fe400078e0012 */
[----:B------:R-:W-:Y:S11]  /*236d0*/  IMAD.MOV.U32 R0, RZ, RZ, R19 ;  /* 0x000000ffff007224 */ /* 0x000ff600078e0013 */
[----:B------:R-:W-:Y:S09]  /*236e0*/  @!UPT UIADD3 URZ, URZ, URZ, URZ ;  /* 0x0000003f3f3ff290 */ /* 0x000ff2000fffe03f */
[----:B------:R-:W-:Y:S01]  /*236f0*/  STL.64 [R1+0xc10], R4 ;  /* 0x000c100401007387 */ /* 0x000fe20000100a00 */
[----:B------:R0:W-:Y:S03]  /*23700*/  STL.64 [R1+0xc18], R6 ;  /* 0x000c180601007387 */ /* 0x0001e60000100a00 */
[----:B0-----:R-:W3:Y:S01]  /*23710*/  LDL.LU.64 R6, [R1+0x3220] ;  /* 0x0032200001067983 */ /* 0x001ee20000300a00 */
[----:B------:R-:W3:Y:S02]  /*23720*/  LDL.LU.64 R18, [R1+0x3218] ;  /* 0x0032180001127983 */ /* 0x000ee40000300a00 */
[----:B------:R-:W3:Y:S02]  /*23730*/  LDL.LU.64 R16, [R1+0x3210] ;  /* 0x0032100001107983 */ /* 0x000ee40000300a00 */
[----:B------:R0:W-:Y:S02]  /*23740*/  STL.64 [R1+0x31d8], R12 ;  /* 0x0031d80c01007387 */ /* 0x0001e40000100a00 */
[----:B0-----:R-:W2:Y:S01]  /*23750*/  LDL.LU R12, [R1+0x7f0] ;  /* 0x0007f000010c7983 */ /* 0x001ea20000300800 */
[----:B------:R-:W2:Y:S02]  /*23760*/  LDL.LU R13, [R1+0x7f4] ;  /* 0x0007f400010d7983 */ /* 0x000ea40000300800 */
[----:B------:R-:W2:Y:S02]  /*23770*/  LDL.LU R14, [R1+0x7f8] ;  /* 0x0007f800010e7983 */ /* 0x000ea40000300800 */
[----:B------:R-:W2:Y:S01]  /*23780*/  LDL.LU R15, [R1+0x7fc] ;  /* 0x0007fc00010f7983 */ /* 0x000ea20000300800 */
        /* <DEDUP_REMOVED lines=8> */
[----:B------:R-:W4:Y:S01]  /*23810*/  LDL.LU.64 R6, [R1+0x3200] ;  /* 0x0032000001067983 */ /* 0x000f220000300a00 */
[----:B------:R-:W4:Y:S02]  /*23820*/  LDL.LU.64 R4, [R1+0x31f8] ;  /* 0x0031f80001047983 */ /* 0x000f240000300a00 */
[----:B------:R-:W-:Y:S01]  /*23830*/  STL.64 [R1+0x3150], R18 ;  /* 0x0031501201007387 */ /* 0x000fe20000100a00 */
[----:B----4-:R-:W-:Y:S01]  /*23840*/  HMMA.16816.F32 R4, R20, R26, R4 ;  /* 0x0000001a1404723c */ /* 0x010fe20000001804 */
[----:B---3--:R0:W-:Y:S04]  /*23850*/  STL.64 [R1+0x3148], R16 ;  /* 0x0031481001007387 */ /* 0x0081e80000100a00 */
[----:B0-----:R-:W3:Y:S01]  /*23860*/  LDL.LU R16, [R1+0x7e0] ;  /* 0x0007e00001107983 */ /* 0x001ee20000300800 */
[----:B------:R-:W3:Y:S11]  /*23870*/  LDL.LU R17, [R1+0x7e4] ;  /* 0x0007e40001117983 */ /* 0x000ef60000300800 */
[----:B------:R-:W-:Y:S06]  /*23880*/  @!UPT UIADD3 URZ, URZ, URZ, URZ ;  /* 0x0000003f3f3ff290 */ /* 0x000fec000fffe03f */
[----:B------:R0:W-:Y:S01]  /*23890*/  STL.64 [R1+0xbf0], R4 ;  /* 0x000bf00401007387 */ /* 0x0001e20000100a00 */
[----:B------:R1:W-:Y:S02]  /*238a0*/  STL.64 [R1+0xbf8], R6 ;  /* 0x000bf80601007387 */ /* 0x0003e40000100a00 */
[----:B0-----:R-:W-:Y:S01]  /*238b0*/  IMAD.MOV.U32 R5, RZ, RZ, R26 ;  /* 0x000000ffff057224 */ /* 0x001fe200078e001a */
[----:B-1----:R-:W4:Y:S01]  /*238c0*/  LDL.LU.64 R6, [R1+0x31f0] ;  /* 0x0031f00001067983 */ /* 0x002f220000300a00 */
[----:B------:R-:W-:Y:S02]  /*238d0*/  IMAD.MOV.U32 R4, RZ, RZ, R27 ;  /* 0x000000ffff047224 */ /* 0x000fe400078e001b */
[----:B------:R-:W2:Y:S03]  /*238e0*/  LDL.LU.64 R26, [R1+0x31e8] ;  /* 0x0031e800011a7983 */ /* 0x000ea60000300a00 */
[----:B------:R-:W-:Y:S01]  /*238f0*/  STL [R1+0x30e8], R4 ;  /* 0x0030e80401007387 */ /* 0x000fe20000100800 */
[----:B------:R-:W-:-:S02]  /*23900*/  IMAD.MOV.U32 R18, RZ, RZ, R29 ;  /* 0x000000ffff127224 */ /* 0x000fc400078e001d */
[----:B------:R-:W-:Y:S01]  /*23910*/  IMAD.MOV.U32 R19, RZ, RZ, R2 ;  /* 0x000000ffff137224 */ /* 0x000fe200078e0002 */
[C---:B--2---:R-:W-:Y:S01]  /*23920*/  HMMA.16816.F32 R24, R20.reuse, R26, R8 ;  /* 0x0000001a1418723c */ /* 0x044fe20000001808 */
[----:B------:R-:W2:Y:S11]  /*23930*/  LDL.LU.64 R10, [R1+0x31e0] ;  /* 0x0031e000010a7983 */ /* 0x000eb60000300a00 */
[----:B------:R-:W-:Y:S11]  /*23940*/  @!UPT UIADD3 URZ, URZ, URZ, URZ ;  /* 0x0000003f3f3ff290 */ /* 0x000ff6000fffe03f */
[----:B------:R-:W-:Y:S01]  /*23950*/  STL.64 [R1+0xbe0], R24 ;  /* 0x000be01801007387 */ /* 0x000fe20000100a00 */
[----:B------:R-:W-:Y:S02]  /*23960*/  IMAD.MOV.U32 R29, RZ, RZ, R26 ;  /* 0x000000ffff1d7224 */ /* 0x000fe400078e001a */
[----:B------:R-:W-:Y:S02]  /*23970*/  IMAD.MOV.U32 R2, RZ, RZ, R27 ;  /* 0x000000ffff027224 */ /* 0x000fe400078e001b */
[----:B------:R-:W0:Y:S04]  /*23980*/  LDSM.16.MT88.4 R24, [R28+0x2100] ;  /* 0x002100001c18783b */ /* 0x000e280000004200 */
[----:B------:R-:W-:Y:S01]  /*23990*/  STL [R1+0x2a5c], R2 ;  /* 0x002a5c0201007387 */ /* 0x000fe20000100800 */
[----:B------:R-:W-:Y:S03]  /*239a0*/  STL [R1+0x2a58], R29 ;  /* 0x002a581d01007387 */ /* 0x000fe60000100800 */
[----:B0-----:R0:W-:Y:S01]  /*239b0*/  STL.64 [R1+0x3028], R26 ;  /* 0x0030281a01007387 */ /* 0x0011e20000100a00 */
[----:B------:R1:W-:Y:S03]  /*239c0*/  STL.64 [R1+0x3020], R24 ;  /* 0x0030201801007387 */ /* 0x0003e60000100a00 */
[----:B0-----:R-:W3:Y:S04]  /*239d0*/  LDL R26, [R1+0x48] ;  /* 0x00004800011a7983 */ /* 0x001ee80000100800 */
[----:B------:R-:W3:Y:S01]  /*239e0*/  LDL R27, [R1+0x4c] ;  /* 0x00004c00011b7983 */ /* 0x000ee20000100800 */
[----:B--2---:R-:W-:Y:S01]  /*239f0*/  HMMA.16816.F32 R12, R20, R10, R12 ;  /* 0x0000000a140c723c */ /* 0x004fe2000000180c */
[----:B-1----:R-:W-:-:S02]  /*23a00*/  IMAD.MOV.U32 R25, RZ, RZ, R10 ;  /* 0x000000ffff197224 */ /* 0x002fc400078e000a */
[----:B------:R-:W-:Y:S11]  /*23a10*/  IMAD.MOV.U32 R24, RZ, RZ, R11 ;  /* 0x000000ffff187224 */ /* 0x000ff600078e000b */
[----:B------:R-:W-:Y:S09]  /*23a20*/  @!UPT UIADD3 URZ, URZ, URZ, URZ ;  /* 0x0000003f3f3ff290 */ /* 0x000ff2000fffe03f */
[----:B------:R0:W-:Y:S01]  /*23a30*/  STL.64 [R1+0xbd0], R12 ;  /* 0x000bd00c01007387 */ /* 0x0001e20000100a00 */
[----:B------:R-:W-:Y:S03]  /*23a40*/  STL.64 [R1+0xbd8], R14 ;  /* 0x000bd80e01007387 */ /* 0x000fe60000100a00 */
[----:B0-----:R-:W2:Y:S01]  /*23a50*/  LDL.LU.64 R12, [R1+0x31d8] ;  /* 0x0031d800010c7983 */ /* 0x001ea20000300a00 */
[----:B------:R-:W3:Y:S02]  /*23a60*/  LDL.LU.64 R10, [R1+0x31d0] ;  /* 0x0031d000010a7983 */ /* 0x000ee40000300a00 */
[C---:B---3--:R-:W-:Y:S01]  /*23a70*/  HMMA.16816.F32 R16, R20.reuse, R10, R16 ;  /* 0x0000000a1410723c */ /* 0x048fe20000001810 */
[----:B------:R-:W-:Y:S02]  /*23a80*/  IMAD.MOV.U32 R4, RZ, RZ, R10 ;  /* 0x000000ffff047224 */ /* 0x000fe400078e000a */
[----:B------:R-:W-:Y:S11]  /*23a90*/  IMAD.MOV.U32 R29, RZ, RZ, R11 ;  /* 0x000000ffff1d7224 */ /* 0x000ff600078e000b */
[----:B------:R-:W-:Y:S09]  /*23aa0*/  @!UPT UIADD3 URZ, URZ, URZ, URZ ;  /* 0x0000003f3f3ff290 */ /* 0x000ff2000fffe03f */
[----:B------:R0:W-:Y:S01]  /*23ab0*/  STL.64 [R1+0xbc0], R16 ;  /* 0x000bc01001007387 */ /* 0x0001e20000100a00 */
[----:B------:R1:W-:Y:S03]  /*23ac0*/  STL.64 [R1+0xbc8], R18 ;  /* 0x000bc81201007387 */ /* 0x0003e60000100a00 */
[----:B0-----:R-:W3:Y:S01]  /*23ad0*/  LDL.LU R16, [R1+0x7d0] ;  /* 0x0007d00001107983 */ /* 0x001ee20000300800 */
[----:B------:R-:W3:Y:S02]  /*23ae0*/  LDL.LU R17, [R1+0x7d4] ;  /* 0x0007d40001117983 */ /* 0x000ee40000300800 */
[----:B-1----:R-:W3:Y:S02]  /*23af0*/  LDL.LU R18, [R1+0x7d8] ;  /* 0x0007d80001127983 */ /* 0x002ee40000300800 */
[----:B------:R-:W3:Y:S01]  /*23b00*/  LDL.LU R19, [R1+0x7dc] ;  /* 0x0007dc0001137983 */ /* 0x000ee20000300800 */
[----:B------:R-:W2:Y:S01]  /*23b10*/  LDL.LU R8, [R1+0x7b0] ;  /* 0x0007b00001087983 */ /* 0x000ea20000300800 */
[----:B------:R-:W2:Y:S02]  /*23b20*/  LDL.LU R9, [R1+0x7b4] ;  /* 0x0007b40001097983 */ /* 0x000ea40000300800 */
[----:B------:R-:W2:Y:S02]  /*23b30*/  LDL.LU R10, [R1+0x7b8] ;  /* 0x0007b800010a7983 */ /* 0x000ea40000300800 */
[----:B------:R-:W2:Y:S02]  /*23b40*/  LDL.LU R11, [R1+0x7bc] ;  /* 0x0007bc00010b7983 */ /* 0x000ea40000300800 */
[----:B--2---:R0:W-:Y:S01]  /*23b50*/  STL.64 [R1+0x31b8], R10 ;  /* 0x0031b80a01007387 */ /* 0x0041e20000100a00 */
[----:B------:R-:W-:Y:S02]  /*23b60*/  STL.64 [R1+0x31b0], R8 ;  /* 0x0031b00801007387 */ /* 0x000fe40000100a00 */
[----:B------:R-:W2:Y:S01]  /*23b70*/  LDL.64 R14, [R1+0x8] ;  /* 0x00000800010e7983 */ /* 0x000ea20000100a00 */
[----:B0-----:R-:W3:Y:S04]  /*23b80*/  LDL.64 R10, [R1+0x38] ;  /* 0x00003800010a7983 */ /* 0x001ee80000100a00 */
[----:B--2---:R0:W-:Y:S01]  /*23b90*/  STL.64 [R1+0x3198], R14 ;  /* 0x0031980e01007387 */ /* 0x0041e20000100a00 */
[----:B------:R-:W-:Y:S03]  /*23ba0*/  STL [R1+0x3190], R12 ;  /* 0x0031900c01007387 */ /* 0x000fe60000100800 */
[----:B0-----:R-:W2:Y:S04]  /*23bb0*/  LDL.64 R14, [R1+0x18] ;  /* 0x00001800010e7983 */ /* 0x001ea80000100a00 */
[----:B--2---:R0:W-:Y:S04]  /*23bc0*/  STL.64 [R1+0x31a0], R14 ;  /* 0x0031a00e01007387 */ /* 0x0041e80000100a00 */
[----:B0-----:R-:W2:Y:S01]  /*23bd0*/  LDL.64 R14, [R1+0x28] ;  /* 0x00002800010e7983 */ /* 0x001ea20000100a00 */
[C---:B---3--:R-:W-:Y:S03]  /*23be0*/  HMMA.16816.F32 R16, R20.reuse, R26, R16 ;  /* 0x0000001a1410723c */ /* 0x048fe60000001810 */
[----:B--2---:R-:W-:Y:S01]  /*23bf0*/  STL.64 [R1+0x31c8], R14 ;  /* 0x0031c80e01007387 */ /* 0x004fe20000100a00 */
[----:B------:R0:W-:Y:S02]  /*23c00*/  STL [R1+0x31c0], R13 ;  /* 0x0031c00d01007387 */ /* 0x0001e40000100800 */
[----:B------:R-:W2:Y:S01]  /*23c10*/  LDL.LU R12, [R1+0x7c0] ;  /* 0x0007c000010c7983 */ /* 0x000ea20000300800 */
[----:B0-----:R-:W2:Y:S01]  /*23c20*/  LDL.LU R13, [R1+0x7c4] ;  /* 0x0007c400010d7983 */ /* 0x001ea20000300800 */
[----:B------:R-:W2:Y:S02]  /*23c30*/  LDL.LU R14, [R1+0x7c8] ;  /* 0x0007c800010e7983 */ /* 0x000ea40000300800 */
[----:B------:R-:W2:Y:S02]  /*23c40*/  LDL.LU R15, [R1+0x7cc] ;  /* 0x0007cc00010f7983 */ /* 0x000ea40000300800 */
[----:B----4-:R-:W-:Y:S01]  /*23c50*/  STL.64 [R1+0x3168], R6 ;  /* 0x0031680601007387 */ /* 0x010fe20000100a00 */
[----:B------:R0:W-:Y:S04]  /*23c60*/  STL.64 [R1+0x3160], R4 ;  /* 0x0031600401007387 */ /* 0x0001e80000100a00 */
[----:B0-----:R-:W3:Y:S01]  /*23c70*/  LDL.LU R4, [R1+0x780] ;  /* 0x0007800001047983 */ /* 0x001ee20000300800 */
[----:B------:R-:W3:Y:S02]  /*23c80*/  LDL.LU R5, [R1+0x784] ;  /* 0x0007840001057983 */ /* 0x000ee40000300800 */
[----:B------:R-:W4:Y:S02]  /*23c90*/  LDL.LU R6, [R1+0x788] ;  /* 0x0007880001067983 */ /* 0x000f240000300800 */
[----:B------:R-:W4:Y:S01]  /*23ca0*/  LDL.LU R7, [R1+0x78c] ;  /* 0x00078c0001077983 */ /* 0x000f220000300800 */
[----:B--2---:R-:W-:Y:S01]  /*23cb0*/  HMMA.16816.F32 R12, R20, R10, R12 ;  /* 0x0000000a140c723c */ /* 0x004fe2000000180c */
[----:B----4-:R-:W-:Y:S01]  /*23cc0*/  STL.64 [R1+0x3188], R6 ;  /* 0x0031880601007387 */ /* 0x010fe20000100a00 */
[----:B---3--:R0:W-:Y:S03]  /*23cd0*/  STL.64 [R1+0x3180], R4 ;  /* 0x0031800401007387 */ /* 0x0081e60000100a00 */
[----:B0-----:R-:W2:Y:S01]  /*23ce0*/  LDL.LU R4, [R1+0x790] ;  /* 0x0007900001047983 */ /* 0x001ea20000300800 */
[----:B------:R-:W2:Y:S02]  /*23cf0*/  LDL.LU R5, [R1+0x794] ;  /* 0x0007940001057983 */ /* 0x000ea40000300800 */
[----:B------:R-:W2:Y:S02]  /*23d00*/  LDL.LU R6, [R1+0x798] ;  /* 0x0007980001067983 */ /* 0x000ea40000300800 */
[----:B------:R-:W2:Y:S01]  /*23d10*/  LDL.LU R7, [R1+0x79c] ;  /* 0x00079c0001077983 */ /* 0x000ea20000300800 */
[----:B------:R0:W-:Y:S01]  /*23d20*/  STL.64 [R1+0xbb0], R16 ;  /* 0x000bb01001007387 */ /* 0x0001e20000100a00 */
[----:B------:R1:W-:Y:S03]  /*23d30*/  STL.64 [R1+0xbb8], R18 ;  /* 0x000bb81201007387 */ /* 0x0003e60000100a00 */
[----:B0-----:R-:W3:Y:S01]  /*23d40*/  LDL.LU R16, [R1+0x770] ;  /* 0x0007700001107983 */ /* 0x001ee20000300800 */
[----:B------:R-:W3:Y:S02]  /*23d50*/  LDL.LU R17, [R1+0x774] ;  /* 0x0007740001117983 */ /* 0x000ee40000300800 */
[----:B-1----:R-:W3:Y:S02]  /*23d60*/  LDL.LU R18, [R1+0x778] ;  /* 0x0007780001127983 */ /* 0x002ee40000300800 */
[----:B------:R-:W3:Y:S01]  /*23d70*/  LDL.LU R19, [R1+0x77c] ;  /* 0x00077c0001137983 */ /* 0x000ee20000300800 */
[----:B------:R0:W-:Y:S02]  /*23d80*/  STL.64 [R1+0x30a8], R26 ;  /* 0x0030a81a01007387 */ /* 0x0001e40000100a00 */
[----:B------:R-:W-:Y:S02]  /*23d90*/  STL.64 [R1+0xba0], R12 ;  /* 0x000ba00c01007387 */ /* 0x000fe40000100a00 */
[----:B------:R1:W-:Y:S02]  /*23da0*/  STL.64 [R1+0xba8], R14 ;  /* 0x000ba80e01007387 */ /* 0x0003e40000100a00 */
[----:B0-----:R-:W-:-:S02]  /*23db0*/  IMAD.MOV.U32 R27, RZ, RZ, R10 ;  /* 0x000000ffff1b7224 */ /* 0x001fc400078e000a */
[----:B------:R-:W-:Y:S01]  /*23dc0*/  IMAD.MOV.U32 R26, RZ, RZ, R11 ;  /* 0x000000ffff1a7224 */ /* 0x000fe200078e000b */
[----:B-1----:R-:W4:Y:S01]  /*23dd0*/  LDL.LU.64 R14, [R1+0x31c8] ;  /* 0x0031c800010e7983 */ /* 0x002f220000300a00 */
[----:B------:R-:W2:Y:S02]  /*23de0*/  LDL.LU R13, [R1+0x31c0] ;  /* 0x0031c000010d7983 */ /* 0x000ea40000300800 */
[----:B------:R-:W4:Y:S02]  /*23df0*/  LDL.LU.64 R10, [R1+0x31b8] ;  /* 0x0031b800010a7983 */ /* 0x000f240000300a00 */
[----:B------:R-:W4:Y:S01]  /*23e00*/  LDL.LU.64 R8, [R1+0x31b0] ;  /* 0x0031b00001087983 */ /* 0x000f220000300a00 */
[----:B------:R0:W-:Y:S01]  /*23e10*/  STL.64 [R1+0x30f8], R26 ;  /* 0x0030f81a01007387 */ /* 0x0001e20000100a00 */
[----:B------:R1:W-:Y:S02]  /*23e20*/  STL.64 [R1+0x30f0], R24 ;  /* 0x0030f01801007387 */ /* 0x0003e40000100a00 */
[----:B0-----:R-:W-:Y:S01]  /*23e30*/  IMAD.MOV.U32 R27, RZ, RZ, R0 ;  /* 0x000000ffff1b7224 */ /* 0x001fe200078e0000 */
[----:B----4-:R-:W-:Y:S01]  /*23e40*/  HMMA.16816.F32 R8, R20, R14, R8 ;  /* 0x0000000e1408723c */ /* 0x010fe20000001808 */
[----:B--2---:R-:W-:-:S05]  /*23e50*/  IMAD.MOV.U32 R26, RZ, RZ, R13 ;  /* 0x000000ffff1a7224 */ /* 0x004fca00078e000d */
[----:B------:R0:W-:Y:S01]  /*23e60*/  STL.64 [R1+0x3108], R26 ;  /* 0x0031081a01007387 */ /* 0x0001e20000100a00 */
[----:B-1----:R-:W2:Y:S02]  /*23e70*/  LDL.LU R24, [R1+0x7a0] ;  /* 0x0007a00001187983 */ /* 0x002ea40000300800 */
[----:B------:R-:W2:Y:S01]  /*23e80*/  LDL.LU R25, [R1+0x7a4] ;  /* 0x0007a40001197983 */ /* 0x000ea20000300800 */
[----:B0-----:R-:W2:Y:S01]  /*23e90*/  LDL.LU R26, [R1+0x7a8] ;  /* 0x0007a800011a7983 */ /* 0x001ea20000300800 */
[----:B------:R-:W2:Y:S02]  /*23ea0*/  LDL.LU R27, [R1+0x7ac] ;  /* 0x0007ac00011b7983 */ /* 0x000ea40000300800 */
[----:B------:R-:W4:Y:S10]  /*23eb0*/  LDL R0, [R1+0x14fc] ;  /* 0x0014fc0001007983 */ /* 0x000f340000100800 */
[----:B------:R0:W-:Y:S01]  /*23ec0*/  STL.64 [R1+0xb90], R8 ;  /* 0x000b900801007387 */ /* 0x0001e20000100a00 */
[----:B------:R1:W-:Y:S02]  /*23ed0*/  STL.64 [R1+0xb98], R10 ;  /* 0x000b980a01007387 */ /* 0x0003e40000100a00 */
[----:B0-----:R-:W-:Y:S01]  /*23ee0*/  IMAD.MOV.U32 R9, RZ, RZ, R14 ;  /* 0x000000ffff097224 */ /* 0x001fe200078e000e */
[----:B-1----:R-:W2:Y:S01]  /*23ef0*/  LDL.LU.64 R10, [R1+0x31a8] ;  /* 0x0031a800010a7983 */ /* 0x002ea20000300a00 */
[----:B------:R-:W-:-:S02]  /*23f00*/  IMAD.MOV.U32 R8, RZ, RZ, R15 ;  /* 0x000000ffff087224 */ /* 0x000fc400078e000f */
[----:B------:R-:W2:Y:S02]  /*23f10*/  LDL.LU.64 R14, [R1+0x31a0] ;  /* 0x0031a000010e7983 */ /* 0x000ea40000300a00 */
[C---:B--2---:R-:W-:Y:S11]  /*23f20*/  HMMA.16816.F32 R24, R20.reuse, R14, R24 ;  /* 0x0000000e1418723c */ /* 0x044ff60000001818 */
[----:B------:R-:W-:Y:S11]  /*23f30*/  @!UPT UIADD3 URZ, URZ, URZ, URZ ;  /* 0x0000003f3f3ff290 */ /* 0x000ff6000fffe03f */
[----:B------:R-:W-:Y:S01]  /*23f40*/  @!UPT UIADD3 URZ, URZ, URZ, URZ ;  /* 0x0000003f3f3ff290 */ /* 0x000fe2000fffe03f */
[----:B------:R0:W-:Y:S01]  /*23f50*/  STL.64 [R1+0xb80], R24 ;  /* 0x000b801801007387 */ /* 0x0001e20000100a00 */
[----:B------:R1:W-:Y:S02]  /*23f60*/  STL.64 [R1+0xb88], R26 ;  /* 0x000b881a01007387 */ /* 0x0003e40000100a00 */
[----:B0-----:R-:W-:Y:S02]  /*23f70*/  IMAD.MOV.U32 R25, RZ, RZ, R14 ;  /* 0x000000ffff197224 */ /* 0x001fe400078e000e */
[----:B------:R-:W-:Y:S02]  /*23f80*/  IMAD.MOV.U32 R24, RZ, RZ, R15 ;  /* 0x000000ffff187224 */ /* 0x000fe400078e000f */
[----:B------:R-:W2:Y:S01]  /*23f90*/  LDL.LU.64 R14, [R1+0x3198] ;  /* 0x00319800010e7983 */ /* 0x000ea20000300a00 */
[----:B------:R-:W3:Y:S02]  /*23fa0*/  LDL.LU R12, [R1+0x3190] ;  /* 0x00319000010c7983 */ /* 0x000ee40000300800 */
[----:B-1----:R-:W-:Y:S01]  /*23fb0*/  IMAD.MOV.U32 R27, RZ, RZ, R3 ;  /* 0x000000ffff1b7224 */ /* 0x002fe200078e0003 */
[----:B--2---:R-:W-:Y:S01]  /*23fc0*/  HMMA.16816.F32 R4, R20, R14, R4 ;  /* 0x0000000e1404723c */ /* 0x004fe20000001804 */
[----:B---3--:R-:W-:-:S02]  /*23fd0*/  IMAD.MOV.U32 R26, RZ, RZ, R12 ;  /* 0x000000ffff1a7224 */ /* 0x008fc400078e000c */
[----:B------:R-:W-:-:S03]  /*23fe0*/  IMAD.MOV.U32 R3, RZ, RZ, R14 ;  /* 0x000000ffff037224 */ /* 0x000fc600078e000e */
[----:B------:R-:W-:Y:S01]  /*23ff0*/  STL.64 [R1+0x3120], R26 ;  /* 0x0031201a01007387 */ /* 0x000fe20000100a00 */
[----:B------:R-:W-:Y:S11]  /*24000*/  IMAD.MOV.U32 R2, RZ, RZ, R15 ;  /* 0x000000ffff027224 */ /* 0x000ff600078e000f */
[----:B------:R-:W-:Y:S05]  /*24010*/  @!UPT UIADD3 URZ, URZ, URZ, URZ ;  /* 0x0000003f3f3ff290 */ /* 0x000fea000fffe03f */
[----:B------:R-:W-:Y:S01]  /*24020*/  STL.64 [R1+0xb70], R4 ;  /* 0x000b700401007387 */ /* 0x000fe20000100a00 */
[----:B------:R0:W-:Y:S03]  /*24030*/  STL.64 [R1+0xb78], R6 ;  /* 0x000b780601007387 */ /* 0x0001e60000100a00 */
[----:B0-----:R-:W2:Y:S01]  /*24040*/  LDL.LU.64 R6, [R1+0x3188] ;  /* 0x0031880001067983 */ /* 0x001ea20000300a00 */
[----:B------:R-:W2:Y:S02]  /*24050*/  LDL.LU.64 R4, [R1+0x3180] ;  /* 0x0031800001047983 */ /* 0x000ea40000300a00 */
[----:B------:R-:W2:Y:S02]  /*24060*/  LDL.LU.64 R14, [R1+0x3178] ;  /* 0x00317800010e7983 */ /* 0x000ea40000300a00 */
[----:B------:R-:W3:Y:S02]  /*24070*/  LDL.LU.64 R12, [R1+0x3170] ;  /* 0x00317000010c7983 */ /* 0x000ee40000300a00 */
[----:B------:R-:W-:-:S02]  /*24080*/  IMAD.MOV.U32 R26, RZ, RZ, R10 ;  /* 0x000000ffff1a7224 */ /* 0x000fc400078e000a */
[----:B------:R-:W-:Y:S01]  /*24090*/  IMAD.MOV.U32 R27, RZ, RZ, R11 ;  /* 0x000000ffff1b7224 */ /* 0x000fe200078e000b */
[C---:B--2---:R-:W-:Y:S11]  /*240a0*/  HMMA.16816.F32 R4, R20.reuse, R14, R4 ;  /* 0x0000000e1404723c */ /* 0x044ff60000001804 */
[----:B------:R-:W-:Y:S11]  /*240b0*/  @!UPT UIADD3 URZ, URZ, URZ, URZ ;  /* 0x0000003f3f3ff290 */ /* 0x000ff6000fffe03f */
[----:B------:R-:W-:Y:S01]  /*240c0*/  @!UPT UIADD3 URZ, URZ, URZ, URZ ;  /* 0x0000003f3f3ff290 */ /* 0x000fe2000fffe03f */
[----:B------:R-:W-:Y:S01]  /*240d0*/  STL.64 [R1+0xb60], R4 ;  /* 0x000b600401007387 */ /* 0x000fe20000100a00 */
[----:B------:R0:W-:Y:S03]  /*240e0*/  STL.64 [R1+0xb68], R6 ;  /* 0x000b680601007387 */ /* 0x0001e60000100a00 */
[----:B0-----:R-:W2:Y:S01]  /*240f0*/  LDL.LU.64 R6, [R1+0x3168] ;  /* 0x0031680001067983 */ /* 0x001ea20000300a00 */
[----:B------:R-:W2:Y:S02]  /*24100*/  LDL.LU.64 R4, [R1+0x3160] ;  /* 0x0031600001047983 */ /* 0x000ea40000300a00 */
[----:B------:R-:W2:Y:S02]  /*24110*/  LDL.LU R10, [R1+0x315c] ;  /* 0x00315c00010a7983 */ /* 0x000ea40000300800 */
[----:B------:R-:W2:Y:S01]  /*24120*/  LDL.LU R11, [R1+0x3158] ;  /* 0x00315800010b7983 */ /* 0x000ea20000300800 */
[----:B------:R-:W-:Y:S01]  /*24130*/  STL.64 [R1+0x3048], R14 ;  /* 0x0030480e01007387 */ /* 0x000fe20000100a00 */
[----:B---3--:R0:W-:Y:S03]  /*24140*/  STL.64 [R1+0x3040], R12 ;  /* 0x0030400c01007387 */ /* 0x0081e60000100a00 */
[----:B0-----:R-:W3:Y:S01]  /*24150*/  LDL.LU R12, [R1+0x6f0] ;  /* 0x0006f000010c7983 */ /* 0x001ee20000300800 */
[----:B------:R-:W3:Y:S02]  /*24160*/  LDL.LU R13, [R1+0x6f4] ;  /* 0x0006f400010d7983 */ /* 0x000ee40000300800 */
[----:B------:R-:W3:Y:S02]  /*24170*/  LDL.LU R14, [R1+0x6f8] ;  /* 0x0006f800010e7983 */ /* 0x000ee40000300800 */
[----:B------:R-:W3:Y:S01]  /*24180*/  LDL.LU R15, [R1+0x6fc] ;  /* 0x0006fc00010f7983 */ /* 0x000ee20000300800 */
        /* <DEDUP_REMOVED lines=9> */
[----:B0-----:R-:W2:Y:S01]  /*24220*/  LDL.LU R8, [R1+0x410] ;  /* 0x0004100001087983 */ /* 0x001ea20000300800 */
[----:B------:R-:W2:Y:S02]  /*24230*/  LDL.LU R9, [R1+0x414] ;  /* 0x0004140001097983 */ /* 0x000ea40000300800 */
[----:B------:R-:W2:Y:S02]  /*24240*/  LDL.LU R10, [R1+0x418] ;  /* 0x00041800010a7983 */ /* 0x000ea40000300800 */
[----:B------:R-:W2:Y:S02]  /*24250*/  LDL.LU R11, [R1+0x41c] ;  /* 0x00041c00010b7983 */ /* 0x000ea40000300800 */
[----:B--2---:R0:W-:Y:S01]  /*24260*/  STL.64 [R1+0x3118], R10 ;  /* 0x0031180a01007387 */ /* 0x0041e20000100a00 */
[----:B------:R1:W-:Y:S02]  /*24270*/  STL.64 [R1+0x3110], R8 ;  /* 0x0031100801007387 */ /* 0x0003e40000100a00 */
[----:B0-----:R-:W-:Y:S01]  /*24280*/  IMAD.MOV.U32 R10, RZ, RZ, R6 ;  /* 0x000000ffff0a7224 */ /* 0x001fe200078e0006 */
[----:B-1----:R-:W2:Y:S01]  /*24290*/  LDL.LU R8, [R1+0x420] ;  /* 0x0004200001087983 */ /* 0x002ea20000300800 */
[----:B------:R-:W2:Y:S02]  /*242a0*/  LDL.LU R9, [R1+0x424] ;  /* 0x0004240001097983 */ /* 0x000ea40000300800 */
[----:B------:R-:W3:Y:S02]  /*242b0*/  LDL.LU R6, [R1+0x3144] ;  /* 0x0031440001067983 */ /* 0x000ee40000300800 */
[----:B------:R-:W-:-:S02]  /*242c0*/  IMAD.MOV.U32 R11, RZ, RZ, R7 ;  /* 0x000000ffff0b7224 */ /* 0x000fc400078e0007 */
[----:B------:R-:W3:Y:S03]  /*242d0*/  LDL.LU R7, [R1+0x3140] ;  /* 0x0031400001077983 */ /* 0x000ee60000300800 */
[----:B------:R-:W-:Y:S01]  /*242e0*/  STL.64 [R1+0x3130], R10 ;  /* 0x0031300a01007387 */ /* 0x000fe20000100a00 */
[----:B---3--:R-:W-:Y:S01]  /*242f0*/  HMMA.16816.F32 R12, R20, R6, R12 ;  /* 0x00000006140c723c */ /* 0x008fe2000000180c */
[----:B--2---:R0:W-:Y:S06]  /*24300*/  STL.64 [R1+0x3128], R8 ;  /* 0x0031280801007387 */ /* 0x0041ec0000100a00 */
[----:B------:R-:W-:Y:S01]  /*24310*/  IMAD.MOV.U32 R22, RZ, RZ, R18 ;  /* 0x000000ffff167224 */ /* 0x000fe200078e0012 */
[----:B0-----:R-:W2:Y:S01]  /*24320*/  LDL.LU R8, [R1+0x430] ;  /* 0x0004300001087983 */ /* 0x001ea20000300800 */
[----:B------:R-:W2:Y:S02]  /*24330*/  LDL.LU R9, [R1+0x434] ;  /* 0x0004340001097983 */ /* 0x000ea40000300800 */
[----:B------:R-:W2:Y:S02]  /*24340*/  LDL.LU R10, [R1+0x438] ;  /* 0x00043800010a7983 */ /* 0x000ea40000300800 */
[----:B------:R-:W2:Y:S01]  /*24350*/  LDL.LU R11, [R1+0x43c] ;  /* 0x00043c00010b7983 */ /* 0x000ea20000300800 */
[----:B------:R-:W2:Y:S01]  /*24360*/  LDL.LU R18, [R1+0x313c] ;  /* 0x00313c0001127983 */ /* 0x000ea20000300800 */
[----:B------:R-:W-:-:S08]  /*24370*/  IMAD.MOV.U32 R23, RZ, RZ, R19 ;  /* 0x000000ffff177224 */ /* 0x000fd000078e0013 */
[----:B------:R0:W-:Y:S01]  /*24380*/  STL.64 [R1+0x920], R12 ;  /* 0x0009200c01007387 */ /* 0x0001e20000100a00 */
[----:B------:R1:W-:Y:S02]  /*24390*/  STL.64 [R1+0x928], R14 ;  /* 0x0009280e01007387 */ /* 0x0003e40000100a00 */
[----:B------:R-:W2:Y:S01]  /*243a0*/  LDL.LU R19, [R1+0x3138] ;  /* 0x0031380001137983 */ /* 0x000ea20000300800 */
[----:B0-----:R-:W3:Y:S01]  /*243b0*/  LDL.LU R12, [R1+0x470] ;  /* 0x00047000010c7983 */ /* 0x001ee20000300800 */
[----:B------:R-:W3:Y:S02]  /*243c0*/  LDL.LU R13, [R1+0x474] ;  /* 0x00047400010d7983 */ /* 0x000ee40000300800 */
[----:B-1----:R-:W2:Y:S02]  /*243d0*/  LDL.LU R14, [R1+0x478] ;  /* 0x00047800010e7983 */ /* 0x002ea40000300800 */
[----:B------:R-:W2:Y:S02]  /*243e0*/  LDL.LU R15, [R1+0x47c] ;  /* 0x00047c00010f7983 */ /* 0x000ea40000300800 */
[----:B--2---:R0:W-:Y:S02]  /*243f0*/  STL.64 [R1+0x3058], R14 ;  /* 0x0030580e01007387 */ /* 0x0041e40000100a00 */
[----:B0-----:R-:W-:-:S02]  /*24400*/  IMAD.MOV.U32 R14, RZ, RZ, R25 ;  /* 0x000000ffff0e7224 */ /* 0x001fc400078e0019 */
[----:B------:R-:W-:Y:S02]  /*24410*/  IMAD.MOV.U32 R15, RZ, RZ, R24 ;  /* 0x000000ffff0f7224 */ /* 0x000fe400078e0018 */
[C---:B------:R-:W-:Y:S01]  /*24420*/  HMMA.16816.F32 R24, R16.reuse, R26, R8 ;  /* 0x0000001a1018723c */ /* 0x040fe20000001808 */
[----:B---3--:R0:W-:Y:S02]  /*24430*/  STL.64 [R1+0x3050], R12 ;  /* 0x0030500c01007387 */ /* 0x0081e40000100a00 */
[----:B------:R1:W-:Y:S02]  /*24440*/  STL.64 [R1+0x3070], R14 ;  /* 0x0030700e01007387 */ /* 0x0003e40000100a00 */
[----:B0-----:R-:W2:Y:S01]  /*24450*/  LDL.LU R12, [R1+0x400] ;  /* 0x00040000010c7983 */ /* 0x001ea20000300800 */
[----:B------:R-:W2:Y:S02]  /*24460*/  LDL.LU R13, [R1+0x404] ;  /* 0x00040400010d7983 */ /* 0x000ea40000300800 */
[----:B-1----:R-:W2:Y:S02]  /*24470*/  LDL.LU R14, [R1+0x408] ;  /* 0x00040800010e7983 */ /* 0x002ea40000300800 */
[----:B------:R-:W2:Y:S01]  /*24480*/  LDL.LU R15, [R1+0x40c] ;  /* 0x00040c00010f7983 */ /* 0x000ea20000300800 */
[----:B------:R-:W-:Y:S01]  /*24490*/  STL.64 [R1+0x3030], R6 ;  /* 0x0030300601007387 */ /* 0x000fe20000100a00 */
[----:B------:R-:W3:Y:S02]  /*244a0*/  LDL.LU.64 R10, [R1+0x3130] ;  /* 0x00313000010a7983 */ /* 0x000ee40000300a00 */
[----:B------:R-:W3:Y:S09]  /*244b0*/  LDL.LU.64 R8, [R1+0x3128] ;  /* 0x0031280001087983 */ /* 0x000ef20000300a00 */
[----:B------:R-:W-:Y:S01]  /*244c0*/  STL.64 [R1+0x910], R24 ;  /* 0x0009101801007387 */ /* 0x000fe20000100a00 */
[----:B------:R0:W-:Y:S03]  /*244d0*/  STL.64 [R1+0x918], R26 ;  /* 0x0009181a01007387 */ /* 0x0001e60000100a00 */
[----:B0-----:R-:W3:Y:S02]  /*244e0*/  LDL.LU.64 R26, [R1+0x3120] ;  /* 0x00312000011a7983 */ /* 0x001ee40000300a00 */
[C---:B---3--:R-:W-:Y:S02]  /*244f0*/  HMMA.16816.F32 R24, R16.reuse, R26, R8 ;  /* 0x0000001a1018723c */ /* 0x048fe40000001808 */
[----:B------:R-:W3:Y:S01]  /*24500*/  LDL.LU.64 R10, [R1+0x3118] ;  /* 0x00311800010a7983 */ /* 0x000ee20000300a00 */
[----:B------:R-:W3:Y:S11]  /*24510*/  LDL.LU.64 R8, [R1+0x3110] ;  /* 0x0031100001087983 */ /* 0x000ef60000300a00 */
[----:B------:R-:W-:Y:S09]  /*24520*/  @!UPT UIADD3 URZ, URZ, URZ, URZ ;  /* 0x0000003f3f3ff290 */ /* 0x000ff2000fffe03f */
[----:B------:R-:W-:Y:S01]  /*24530*/  STL.64 [R1+0x900], R24 ;  /* 0x0009001801007387 */ /* 0x000fe20000100a00 */
[----:B------:R0:W-:Y:S03]  /*24540*/  STL.64 [R1+0x908], R26 ;  /* 0x0009081a01007387 */ /* 0x0001e60000100a00 */
[----:B0-----:R-:W3:Y:S01]  /*24550*/  LDL.LU.64 R26, [R1+0x3108] ;  /* 0x00310800011a7983 */ /* 0x001ee20000300a00 */
[C---:B--2---:R-:W-:Y:S08]  /*24560*/  HMMA.16816.F32 R20, R16.reuse, R22, R12 ;  /* 0x000000161014723c */ /* 0x044ff0000000180c */
[----:B---3--:R-:W-:Y:S01]  /*24570*/  HMMA.16816.F32 R24, R16, R26, R8 ;  /* 0x0000001a1018723c */ /* 0x008fe20000001808 */
[----:B------:R-:W2:Y:S11]  /*24580*/  LDL.LU.64 R8, [R1+0x3100] ;  /* 0x0031000001087983 */ /* 0x000eb60000300a00 */
[----:B------:R-:W-:Y:S11]  /*24590*/  @!UPT UIADD3 URZ, URZ, URZ, URZ ;  /* 0x0000003f3f3ff290 */ /* 0x000ff6000fffe03f */
[----:B------:R-:W-:Y:S01]  /*245a0*/  STL.64 [R1+0x8f0], R24 ;  /* 0x0008f01801007387 */ /* 0x000fe20000100a00 */
[----:B------:R0:W-:Y:S03]  /*245b0*/  STL.64 [R1+0x8f8], R26 ;  /* 0x0008f81a01007387 */ /* 0x0001e60000100a00 */
[----:B0-----:R-:W3:Y:S01]  /*245c0*/  LDL.LU.64 R26, [R1+0x30f8] ;  /* 0x0030f800011a7983 */ /* 0x001ee20000300a00 */
[----:B------:R-:W4:Y:S02]  /*245d0*/  LDL.LU.64 R24, [R1+0x30f0] ;  /* 0x0030f00001187983 */ /* 0x000f240000300a00 */
[----:B------:R-:W-:Y:S02]  /*245e0*/  STL.64 [R1+0x8e0], R20 ;  /* 0x0008e01401007387 */ /* 0x000fe40000100a00 */
[----:B------:R-:W-:Y:S02]  /*245f0*/  STL.64 [R1+0x8e8], R22 ;  /* 0x0008e81601007387 */ /* 0x000fe40000100a00 */
[----:B--2---:R-:W-:-:S02]  /*24600*/  IMAD.MOV.U32 R14, RZ, RZ, R9 ;  /* 0x000000ffff0e7224 */ /* 0x004fc400078e0009 */
[----:B------:R-:W-:-:S05]  /*24610*/  IMAD.MOV.U32 R15, RZ, RZ, R8 ;  /* 0x000000ffff0f7224 */ /* 0x000fca00078e0008 */
[----:B------:R3:W-:Y:S01]  /*24620*/  STL.64 [R1+0x3088], R14 ;  /* 0x0030880e01007387 */ /* 0x0007e20000100a00 */
[----:B------:R-:W2:Y:S02]  /*24630*/  LDL.LU R8, [R1+0x460] ;  /* 0x0004600001087983 */ /* 0x000ea40000300800 */
[----:B------:R-:W2:Y:S02]  /*24640*/  LDL.LU R9, [R1+0x464] ;  /* 0x0004640001097983 */ /* 0x000ea40000300800 */
[----:B------:R-:W2:Y:S01]  /*24650*/  LDL.LU R10, [R1+0x468] ;  /* 0x00046800010a7983 */ /* 0x000ea20000300800 */
[----:B------:R-:W2:Y:S01]  /*24660*/  LDL.LU R11, [R1+0x46c] ;  /* 0x00046c00010b7983 */ /* 0x000ea20000300800 */
[----:B---3--:R-:W-:Y:S02]  /*24670*/  IMAD.MOV.U32 R14, RZ, RZ, R27 ;  /* 0x000000ffff0e7224 */ /* 0x008fe400078e001b */
[----:B------:R-:W-:-:S05]  /*24680*/  IMAD.MOV.U32 R15, RZ, RZ, R26 ;  /* 0x000000ffff0f7224 */ /* 0x000fca00078e001a */
[----:B------:R0:W-:Y:S01]  /*24690*/  STL.64 [R1+0x30a0], R14 ;  /* 0x0030a00e01007387 */ /* 0x0001e20000100a00 */
[----:B------:R-:W3:Y:S02]  /*246a0*/  LDL.LU R12, [R1+0x4b0] ;  /* 0x0004b000010c7983 */ /* 0x000ee40000300800 */
[----:B------:R-:W3:Y:S01]  /*246b0*/  LDL.LU R13, [R1+0x4b4] ;  /* 0x0004b400010d7983 */ /* 0x000ee20000300800 */
[----:B0-----:R-:W2:Y:S01]  /*246c0*/  LDL.LU R14, [R1+0x4b8] ;  /* 0x0004b800010e7983 */ /* 0x001ea20000300800 */
[----:B------:R-:W2:Y:S02]  /*246d0*/  LDL.LU R15, [R1+0x4bc] ;  /* 0x0004bc00010f7983 */ /* 0x000ea40000300800 */
[----:B------:R-:W-:Y:S01]  /*246e0*/  IMAD.MOV.U32 R26, RZ, RZ, R4 ;  /* 0x000000ffff1a7224 */ /* 0x000fe200078e0004 */
[----:B--2---:R-:W-:Y:S01]  /*246f0*/  STL.64 [R1+0x30b8], R14 ;  /* 0x0030b80e01007387 */ /* 0x004fe20000100a00 */
[----:B---3--:R-:W-:Y:S02]  /*24700*/  STL.64 [R1+0x30b0], R12 ;  /* 0x0030b00c01007387 */ /* 0x008fe40000100a00 */
[----:B------:R-:W2:Y:S02]  /*24710*/  LDL.LU R4, [R1+0x30e8] ;  /* 0x0030e80001047983 */ /* 0x000ea40000300800 */
[----:B------:R-:W3:Y:S01]  /*24720*/  LDL R22, [R1+0x78] ;  /* 0x0000780001167983 */ /* 0x000ee20000100800 */
[----:B------:R-:W3:Y:S01]  /*24730*/  LDL R23, [R1+0x7c] ;  /* 0x00007c0001177983 */ /* 0x000ee20000100800 */
[----:B------:R-:W-:-:S02]  /*24740*/  IMAD.MOV.U32 R27, RZ, RZ, R29 ;  /* 0x000000ffff1b7224 */ /* 0x000fc400078e001d */
[----:B----4-:R-:W-:Y:S02]  /*24750*/  IMAD.MOV.U32 R6, RZ, RZ, R25 ;  /* 0x000000ffff067224 */ /* 0x010fe400078e0019 */
[----:B------:R-:W-:Y:S01]  /*24760*/  IMAD.MOV.U32 R7, RZ, RZ, R24 ;  /* 0x000000ffff077224 */ /* 0x000fe200078e0018 */
[----:B---3--:R2:W-:Y:S01]  /*24770*/  STL.64 [R1+0x30d0], R22 ;  /* 0x0030d01601007387 */ /* 0x0085e20000100a00 */
[----:B------:R-:W-:Y:S03]  /*24780*/  STL.64 [R1+0x30c0], R26 ;  /* 0x0030c01a01007387 */ /* 0x000fe60000100a00 */
[----:B------:R0:W-:Y:S02]  /*24790*/  STL.64 [R1+0x30c8], R6 ;  /* 0x0030c80601007387 */ /* 0x0001e40000100a00 */
[----:B--2---:R-:W-:Y:S02]  /*247a0*/  IMAD.MOV.U32 R23, RZ, RZ, R4 ;  /* 0x000000ffff177224 */ /* 0x004fe400078e0004 */
[----:B------:R-:W-:Y:S01]  /*247b0*/  IMAD.MOV.U32 R22, RZ, RZ, R5 ;  /* 0x000000ffff167224 */ /* 0x000fe200078e0005 */
[----:B------:R-:W2:Y:S01]  /*247c0*/  LDL.LU R4, [R1+0x3e0] ;  /* 0x0003e00001047983 */ /* 0x000ea20000300800 */
[----:B------:R-:W2:Y:S02]  /*247d0*/  LDL.LU R5, [R1+0x3e4] ;  /* 0x0003e40001057983 */ /* 0x000ea40000300800 */
[----:B0-----:R-:W3:Y:S02]  /*247e0*/  LDL.LU R6, [R1+0x3e8] ;  /* 0x0003e80001067983 */ /* 0x001ee40000300800 */
[----:B------:R-:W3:Y:S02]  /*247f0*/  LDL.LU R7, [R1+0x3ec] ;  /* 0x0003ec0001077983 */ /* 0x000ee40000300800 */
[----:B---3--:R-:W-:Y:S01]  /*24800*/  STL.64 [R1+0x30e0], R6 ;  /* 0x0030e00601007387 */ /* 0x008fe20000100a00 */
[----:B--2---:R0:W-:Y:S03]  /*24810*/  STL.64 [R1+0x30d8], R4 ;  /* 0x0030d80401007387 */ /* 0x0041e60000100a00 */
[----:B0-----:R-:W2:Y:S01]  /*24820*/  LDL.LU R4, [R1+0x3f0] ;  /* 0x0003f00001047983 */ /* 0x001ea20000300800 */
[----:B------:R-:W2:Y:S02]  /*24830*/  LDL.LU R5, [R1+0x3f4] ;  /* 0x0003f40001057983 */ /* 0x000ea40000300800 */
[----:B------:R-:W2:Y:S02]  /*24840*/  LDL.LU R6, [R1+0x3f8] ;  /* 0x0003f80001067983 */ /* 0x000ea40000300800 */
[----:B------:R-:W2:Y:S01]  /*24850*/  LDL.LU R7, [R1+0x3fc] ;  /* 0x0003fc0001077983 */ /* 0x000ea20000300800 */
[----:B------:R-:W3:Y:S01]  /*24860*/  LDL.LU R24, [R1+0x4d0] ;  /* 0x0004d00001187983 */ /* 0x000ee20000300800 */
[----:B------:R-:W3:Y:S02]  /*24870*/  LDL.LU R25, [R1+0x4d4] ;  /* 0x0004d40001197983 */ /* 0x000ee40000300800 */
[----:B------:R-:W3:Y:S02]  /*24880*/  LDL.LU R26, [R1+0x4d8] ;  /* 0x0004d800011a7983 */ /* 0x000ee40000300800 */
[----:B------:R-:W3:Y:S01]  /*24890*/  LDL.LU R27, [R1+0x4dc] ;  /* 0x0004dc00011b7983 */ /* 0x000ee20000300800 */
[----:B------:R-:W4:Y:S01]  /*248a0*/  LDL.LU R12, [R1+0x4c0] ;  /* 0x0004c000010c7983 */ /* 0x000f220000300800 */
[----:B------:R-:W4:Y:S02]  /*248b0*/  LDL.LU R13, [R1+0x4c4] ;  /* 0x0004c400010d7983 */ /* 0x000f240000300800 */
[----:B------:R-:W4:Y:S02]  /*248c0*/  LDL.LU R14, [R1+0x4c8] ;  /* 0x0004c800010e7983 */ /* 0x000f240000300800 */
[----:B------:R-:W4:Y:S01]  /*248d0*/  LDL.LU R15, [R1+0x4cc] ;  /* 0x0004cc00010f7983 */ /* 0x000f220000300800 */
[----:B------:R-:W-:Y:S01]  /*248e0*/  STL.64 [R1+0x3068], R10 ;  /* 0x0030680a01007387 */ /* 0x000fe20000100a00 */
[----:B------:R0:W-:Y:S03]  /*248f0*/  STL.64 [R1+0x3060], R8 ;  /* 0x0030600801007387 */ /* 0x0001e60000100a00 */
[----:B0-----:R-:W2:Y:S01]  /*24900*/  LDL.LU R8, [R1+0x480] ;  /* 0x0004800001087983 */ /* 0x001ea20000300800 */
[----:B------:R-:W2:Y:S02]  /*24910*/  LDL.LU R9, [R1+0x484] ;  /* 0x0004840001097983 */ /* 0x000ea40000300800 */
[----:B------:R-:W2:Y:S02]  /*24920*/  LDL.LU R10, [R1+0x488] ;  /* 0x00048800010a7983 */ /* 0x000ea40000300800 */
[----:B------:R-:W2:Y:S02]  /*24930*/  LDL.LU R11, [R1+0x48c] ;  /* 0x00048c00010b7983 */ /* 0x000ea40000300800 */
[----:B--2---:R-:W-:Y:S01]  /*24940*/  STL.64 [R1+0x3080], R10 ;  /* 0x0030800a01007387 */ /* 0x004fe20000100a00 */
[----:B------:R0:W-:Y:S03]  /*24950*/  STL.64 [R1+0x3078], R8 ;  /* 0x0030780801007387 */ /* 0x0001e60000100a00 */
[----:B0-----:R-:W2:Y:S01]  /*24960*/  LDL.LU R8, [R1+0x490] ;  /* 0x0004900001087983 */ /* 0x001ea20000300800 */
[----:B------:R-:W2:Y:S02]  /*24970*/  LDL.LU R9, [R1+0x494] ;  /* 0x0004940001097983 */ /* 0x000ea40000300800 */
[----:B------:R-:W2:Y:S02]  /*24980*/  LDL.LU R10, [R1+0x498] ;  /* 0x00049800010a7983 */ /* 0x000ea40000300800 */
[----:B------:R-:W2:Y:S01]  /*24990*/  LDL.LU R11, [R1+0x49c] ;  /* 0x00049c00010b7983 */ /* 0x000ea20000300800 */
[C---:B------:R-:W-:Y:S01]  /*249a0*/  HMMA.16816.F32 R20, R16.reuse, R22, R4 ;  /* 0x000000161014723c */ /* 0x040fe20000001804 */
[----:B--2---:R-:W-:Y:S01]  /*249b0*/  STL.64 [R1+0x3098], R10 ;  /* 0x0030980a01007387 */ /* 0x004fe20000100a00 */
[----:B------:R0:W-:Y:S03]  /*249c0*/  STL.64 [R1+0x3090], R8 ;  /* 0x0030900801007387 */ /* 0x0001e60000100a00 */
[----:B0-----:R-:W2:Y:S01]  /*249d0*/  LDL.LU R8, [R1+0x4a0] ;  /* 0x0004a00001087983 */ /* 0x001ea20000300800 */
[----:B------:R-:W2:Y:S02]  /*249e0*/  LDL.LU R9, [R1+0x4a4] ;  /* 0x0004a40001097983 */ /* 0x000ea40000300800 */
[----:B------:R-:W2:Y:S02]  /*249f0*/  LDL.LU R10, [R1+0x4a8] ;  /* 0x0004a800010a7983 */ /* 0x000ea40000300800 */
[----:B------:R-:W2:Y:S01]  /*24a00*/  LDL.LU R11, [R1+0x4ac] ;  /* 0x0004ac00010b7983 */ /* 0x000ea20000300800 */
[----:B------:R-:W2:Y:S01]  /*24a10*/  LDL.LU.64 R6, [R1+0x30e0] ;  /* 0x0030e00001067983 */ /* 0x000ea20000300a00 */
[----:B------:R-:W2:Y:S11]  /*24a20*/  LDL.LU.64 R4, [R1+0x30d8] ;  /* 0x0030d80001047983 */ /* 0x000eb60000300a00 */
[----:B------:R-:W-:Y:S02]  /*24a30*/  STL.64 [R1+0x8d0], R20 ;  /* 0x0008d01401007387 */ /* 0x000fe40000100a00 */
[----:B------:R0:W-:Y:S02]  /*24a40*/  STL.64 [R1+0x8d8], R22 ;  /* 0x0008d81601007387 */ /* 0x0001e40000100a00 */
[----:B0-----:R-:W2:Y:S02]  /*24a50*/  LDL.LU.64 R22, [R1+0x30d0] ;  /* 0x0030d00001167983 */ /* 0x001ea40000300a00 */
[C---:B--2---:R-:W-:Y:S02]  /*24a60*/  HMMA.16816.F32 R20, R16.reuse, R22, R4 ;  /* 0x000000161014723c */ /* 0x044fe40000001804 */
[----:B------:R-:W3:Y:S11]  /*24a70*/  LDL.LU.64 R6, [R1+0x30c8] ;  /* 0x0030c80001067983 */ /* 0x000ef60000300a00 */
[----:B------:R-:W-:Y:S10]  /*24a80*/  @!UPT UIADD3 URZ, URZ, URZ, URZ ;  /* 0x0000003f3f3ff290 */ /* 0x000ff4000fffe03f */
[----:B------:R-:W-:Y:S01]  /*24a90*/  STL.64 [R1+0x7f0], R20 ;  /* 0x0007f01401007387 */ /* 0x000fe20000100a00 */
[----:B------:R-:W-:Y:S02]  /*24aa0*/  STL.64 [R1+0x7f8], R22 ;  /* 0x0007f81601007387 */ /* 0x000fe40000100a00 */
[----:B------:R-:W0:Y:S02]  /*24ab0*/  LDSM.16.MT88.4 R20, [R28+0x2180] ;  /* 0x002180001c14783b */ /* 0x000e240000004200 */
[----:B0-----:R-:W-:Y:S02]  /*24ac0*/  STL.64 [R1+0x2f18], R22 ;  /* 0x002f181601007387 */ /* 0x001fe40000100a00 */
[----:B------:R-:W-:Y:S02]  /*24ad0*/  STL.64 [R1+0x2f10], R20 ;  /* 0x002f101401007387 */ /* 0x000fe40000100a00 */
[----:B------:R-:W-:Y:S01]  /*24ae0*/  STL [R1+0x2a60], R28 ;  /* 0x002a601c01007387 */ /* 0x000fe20000100800 */
[C---:B---3--:R-:W-:Y:S01]  /*24af0*/  HMMA.16816.F32 R4, R16.reuse, R6, R24 ;  /* 0x000000061004723c */ /* 0x048fe20000001818 */
[----:B------:R-:W4:Y:S11]  /*24b00*/  LDL.LU.64 R26, [R1+0x30c0] ;  /* 0x0030c000011a7983 */ /* 0x000f360000300a00 */
[----:B------:R-:W-:Y:S11]  /*24b10*/  @!UPT UIADD3 URZ, URZ, URZ, URZ ;  /* 0x0000003f3f3ff290 */ /* 0x000ff6000fffe03f */
[----:B------:R0:W-:Y:S01]  /*24b20*/  STL.64 [R1+0x7e0], R4 ;  /* 0x0007e00401007387 */ /* 0x0001e20000100a00 */
[----:B------:R1:W-:Y:S03]  /*24b30*/  STL.64 [R1+0x7e8], R6 ;  /* 0x0007e80601007387 */ /* 0x0003e60000100a00 */
[----:B0-----:R-:W2:Y:S01]  /*24b40*/  LDL.LU R4, [R1+0x450] ;  /* 0x0004500001047983 */ /* 0x001ea20000300800 */
[----:B------:R-:W2:Y:S02]  /*24b50*/  LDL.LU R5, [R1+0x454] ;  /* 0x0004540001057983 */ /* 0x000ea40000300800 */
[----:B-1----:R-:W2:Y:S02]  /*24b60*/  LDL.LU R6, [R1+0x458] ;  /* 0x0004580001067983 */ /* 0x002ea40000300800 */
[----:B------:R-:W2:Y:S01]  /*24b70*/  LDL.LU R7, [R1+0x45c] ;  /* 0x00045c0001077983 */ /* 0x000ea20000300800 */
[C---:B----4-:R-:W-:Y:S01]  /*24b80*/  HMMA.16816.F32 R24, R16.reuse, R26, R12 ;  /* 0x0000001a1018723c */ /* 0x050fe2000000180c */
[----:B------:R-:W3:Y:S01]  /*24b90*/  LDL.LU.64 R14, [R1+0x30b8] ;  /* 0x0030b800010e7983 */ /* 0x000ee20000300a00 */
[----:B------:R-:W3:Y:S11]  /*24ba0*/  LDL.LU.64 R12, [R1+0x30b0] ;  /* 0x0030b000010c7983 */ /* 0x000ef60000300a00 */
[----:B------:R-:W-:Y:S10]  /*24bb0*/  @!UPT UIADD3 URZ, URZ, URZ, URZ ;  /* 0x0000003f3f3ff290 */ /* 0x000ff4000fffe03f */
[----:B------:R-:W-:Y:S01]  /*24bc0*/  STL.64 [R1+0x7d0], R24 ;  /* 0x0007d01801007387 */ /* 0x000fe20000100a00 */
[----:B------:R0:W-:Y:S03]  /*24bd0*/  STL.64 [R1+0x7d8], R26 ;  /* 0x0007d81a01007387 */ /* 0x0001e60000100a00 */
[----:B0-----:R-:W3:Y:S02]  /*24be0*/  LDL.LU.64 R26, [R1+0x30a8] ;  /* 0x0030a800011a7983 */ /* 0x001ee40000300a00 */
[C---:B---3--:R-:W-:Y:S02]  /*24bf0*/  HMMA.16816.F32 R24, R16.reuse, R26, R12 ;  /* 0x0000001a1018723c */ /* 0x048fe4000000180c */
[----:B------:R-:W3:Y:S11]  /*24c00*/  LDL.LU.64 R14, [R1+0x30a0] ;  /* 0x0030a000010e7983 */ /* 0x000ef60000300a00 */
[----:B------:R-:W-:Y:S10]  /*24c10*/  @!UPT UIADD3 URZ, URZ, URZ, URZ ;  /* 0x0000003f3f3ff290 */ /* 0x000ff4000fffe03f */
[----:B------:R0:W-:Y:S01]  /*24c20*/  STL.64 [R1+0x4d0], R24 ;  /* 0x0004d01801007387 */ /* 0x0001e20000100a00 */
[----:B------:R1:W-:Y:S03]  /*24c30*/  STL.64 [R1+0x4d8], R26 ;  /* 0x0004d81a01007387 */ /* 0x0003e60000100a00 */
[----:B0-----:R-:W4:Y:S01]  /*24c40*/  LDL.LU R24, [R1+0x3d0] ;  /* 0x0003d00001187983 */ /* 0x001f220000300800 */
[----:B------:R-:W4:Y:S02]  /*24c50*/  LDL.LU R25, [R1+0x3d4] ;  /* 0x0003d40001197983 */ /* 0x000f240000300800 */
[----:B-1----:R-:W4:Y:S02]  /*24c60*/  LDL.LU R26, [R1+0x3d8] ;  /* 0x0003d800011a7983 */ /* 0x002f240000300800 */
[----:B------:R-:W4:Y:S01]  /*24c70*/  LDL.LU R27, [R1+0x3dc] ;  /* 0x0003dc00011b7983 */ /* 0x000f220000300800 */
[C---:B---3--:R-:W-:Y:S01]  /*24c80*/  HMMA.16816.F32 R12, R16.reuse, R14, R8 ;  /* 0x0000000e100c723c */ /* 0x048fe20000001808 */
[----:B------:R-:W3:Y:S01]  /*24c90*/  LDL.LU.64 R10, [R1+0x3098] ;  /* 0x00309800010a7983 */ /* 0x000ee20000300a00 */
[----:B------:R-:W3:Y:S11]  /*24ca0*/  LDL.LU.64 R8, [R1+0x3090] ;  /* 0x0030900001087983 */ /* 0x000ef60000300a00 */
[----:B------:R-:W-:Y:S10]  /*24cb0*/  @!UPT UIADD3 URZ, URZ, URZ, URZ ;  /* 0x0000003f3f3ff290 */ /* 0x000ff4000fffe03f */
        /* <DEDUP_REMOVED lines=9> */
[----:B0-----:R-:W3:Y:S02]  /*24d50*/  LDL.LU.64 R14, [R1+0x3070] ;  /* 0x00307000010e7983 */ /* 0x001ee40000300a00 */
[----:B---3--:R-:W-:Y:S02]  /*24d60*/  HMMA.16816.F32 R12, R16, R14, R8 ;  /* 0x0000000e100c723c */ /* 0x008fe40000001808 */
[----:B------:R-:W3:Y:S01]  /*24d70*/  LDL.LU.64 R10, [R1+0x3068] ;  /* 0x00306800010a7983 */ /* 0x000ee20000300a00 */
[----:B------:R-:W3:Y:S11]  /*24d80*/  LDL.LU.64 R8, [R1+0x3060] ;  /* 0x0030600001087983 */ /* 0x000ef60000300a00 */
        /* <DEDUP_REMOVED lines=8> */
[----:B------:R-:W3:Y:S01]  /*24e10*/  LDL.LU.64 R14, [R1+0x3048] ;  /* 0x00304800010e7983 */ /* 0x000ee20000300a00 */
[----:B------:R-:W2:Y:S11]  /*24e20*/  LDL.LU.64 R12, [R1+0x3040] ;  /* 0x00304000010c7983 */ /* 0x000eb60000300a00 */
[----:B------:R-:W-:Y:S10]  /*24e30*/  @!UPT UIADD3 URZ, URZ, URZ, URZ ;  /* 0x0000003f3f3ff290 */ /* 0x000ff4000fffe03f */
[----:B------:R0:W-:Y:S01]  /*24e40*/  STL.64 [R1+0x400], R20 ;  /* 0x0004001401007387 */ /* 0x0001e20000100a00 */
[----:B------:R1:W-:Y:S03]  /*24e50*/  STL.64 [R1+0x408], R22 ;  /* 0x0004081601007387 */ /* 0x0003e60000100a00 */
[----:B0-----:R-:W2:Y:S01]  /*24e60*/  LDL.LU R20, [R1+0x220] ;  /* 0x0002200001147983 */ /* 0x001ea20000300800 */
[----:B------:R-:W2:Y:S02]  /*24e70*/  LDL.LU R21, [R1+0x224] ;  /* 0x0002240001157983 */ /* 0x000ea40000300800 */
[----:B-1----:R-:W2:Y:S02]  /*24e80*/  LDL.LU R22, [R1+0x228] ;  /* 0x0002280001167983 */ /* 0x002ea40000300800 */
[----:B------:R-:W2:Y:S02]  /*24e90*/  LDL.LU R23, [R1+0x22c] ;  /* 0x00022c0001177983 */ /* 0x000ea40000300800 */
[----:B--2---:R0:W-:Y:S01]  /*24ea0*/  STL.64 [R1+0x3008], R22 ;  /* 0x0030081601007387 */ /* 0x0041e20000100a00 */
[----:B------:R-:W-:Y:S03]  /*24eb0*/  STL.64 [R1+0x3000], R20 ;  /* 0x0030001401007387 */ /* 0x000fe60000100a00 */
[----:B0-----:R-:W2:Y:S01]  /*24ec0*/  LDL.64 R22, [R1+0xb8] ;  /* 0x0000b80001167983 */ /* 0x001ea20000100a00 */
[C---:B---3--:R-:W-:Y:S03]  /*24ed0*/  HMMA.16816.F32 R8, R16.reuse, R14, R8 ;  /* 0x0000000e1008723c */ /* 0x048fe60000001808 */
[----:B--2---:R0:W-:Y:S04]  /*24ee0*/  STL.64 [R1+0x3010], R22 ;  /* 0x0030101601007387 */ /* 0x0041e80000100a00 */
[----:B0-----:R-:W2:Y:S11]  /*24ef0*/  LDL.64 R22, [R1+0xc8] ;  /* 0x0000c80001167983 */ /* 0x001eb60000100a00 */
[----:B------:R-:W-:Y:S05]  /*24f00*/  @!UPT UIADD3 URZ, URZ, URZ, URZ ;  /* 0x0000003f3f3ff290 */ /* 0x000fea000fffe03f */
[----:B------:R-:W-:Y:S02]  /*24f10*/  STL.64 [R1+0x3f0], R8 ;  /* 0x0003f00801007387 */ /* 0x000fe40000100a00 */
[----:B------:R0:W-:Y:S02]  /*24f20*/  STL.64 [R1+0x3f8], R10 ;  /* 0x0003f80a01007387 */ /* 0x0001e40000100a00 */
[----:B0-----:R-:W3:Y:S01]  /*24f30*/  LDL.LU.64 R10, [R1+0x3038] ;  /* 0x00303800010a7983 */ /* 0x001ee20000300a00 */
[----:B------:R0:W-:Y:S02]  /*24f40*/  STL.64 [R1+0x2f60], R14 ;  /* 0x002f600e01007387 */ /* 0x0001e40000100a00 */
[----:B------:R-:W-:Y:S01]  /*24f50*/  STL.64 [R1+0x2f58], R12 ;  /* 0x002f580c01007387 */ /* 0x000fe20000100a00 */
[----:B0-----:R-:W2:Y:S04]  /*24f60*/  LDL.64 R14, [R1+0x88] ;  /* 0x00008800010e7983 */ /* 0x001ea80000100a00 */
[----:B--2---:R0:W-:Y:S04]  /*24f70*/  STL.64 [R1+0x2ff8], R14 ;  /* 0x002ff80e01007387 */ /* 0x0041e80000100a00 */
[----:B0-----:R-:W2:Y:S01]  /*24f80*/  LDL.64 R14, [R1+0xa8] ;  /* 0x0000a800010e7983 */ /* 0x001ea20000100a00 */
[C---:B---3--:R-:W-:Y:S03]  /*24f90*/  HMMA.16816.F32 R4, R16.reuse, R10, R4 ;  /* 0x0000000a1004723c */ /* 0x048fe60000001804 */
[----:B--2---:R0:W-:Y:S01]  /*24fa0*/  STL.64 [R1+0x3018], R14 ;  /* 0x0030180e01007387 */ /* 0x0041e20000100a00 */
[----:B------:R-:W2:Y:S02]  /*24fb0*/  LDL.LU R12, [R1+0x240] ;  /* 0x00024000010c7983 */ /* 0x000ea40000300800 */
[----:B------:R-:W2:Y:S01]  /*24fc0*/  LDL.LU R13, [R1+0x244] ;  /* 0x00024400010d7983 */ /* 0x000ea20000300800 */
[----:B0-----:R-:W2:Y:S01]  /*24fd0*/  LDL.LU R14, [R1+0x248] ;  /* 0x00024800010e7983 */ /* 0x001ea20000300800 */
[----:B------:R-:W2:Y:S11]  /*24fe0*/  LDL.LU R15, [R1+0x24c] ;  /* 0x00024c00010f7983 */ /* 0x000eb60000300800 */
[----:B------:R-:W-:Y:S04]  /*24ff0*/  @!UPT UIADD3 URZ, URZ, URZ, URZ ;  /* 0x0000003f3f3ff290 */ /* 0x000fe8000fffe03f */
[----:B------:R-:W-:Y:S02]  /*25000*/  STL.64 [R1+0x3e0], R4 ;  /* 0x0003e00401007387 */ /* 0x000fe40000100a00 */
[----:B------:R0:W-:Y:S02]  /*25010*/  STL.64 [R1+0x3e8], R6 ;  /* 0x0003e80601007387 */ /* 0x0001e40000100a00 */
[----:B0-----:R-:W4:Y:S01]  /*25020*/  LDL.LU.64 R6, [R1+0x3030] ;  /* 0x0030300001067983 */ /* 0x001f220000300a00 */
[----:B------:R0:W-:Y:S02]  /*25030*/  STL.64 [R1+0x2f68], R10 ;  /* 0x002f680a01007387 */ /* 0x0001e40000100a00 */
[----:B------:R-:W3:Y:S02]  /*25040*/  LDL.LU R8, [R1+0x200] ;  /* 0x0002000001087983 */ /* 0x000ee40000300800 */
[----:B------:R-:W3:Y:S01]  /*25050*/  LDL.LU R9, [R1+0x204] ;  /* 0x0002040001097983 */ /* 0x000ee20000300800 */
[----:B0-----:R-:W3:Y:S01]  /*25060*/  LDL.LU R10, [R1+0x208] ;  /* 0x00020800010a7983 */ /* 0x001ee20000300800 */
[----:B------:R-:W3:Y:S01]  /*25070*/  LDL.LU R11, [R1+0x20c] ;  /* 0x00020c00010b7983 */ /* 0x000ee20000300800 */
[----:B----4-:R-:W-:Y:S02]  /*25080*/  HMMA.16816.F32 R16, R16, R6, R24 ;  /* 0x000000061010723c */ /* 0x010fe40000001818 */
[----:B------:R-:W2:Y:S01]  /*25090*/  LDL.LU.64 R26, [R1+0x3028] ;  /* 0x00302800011a7983 */ /* 0x000ea20000300a00 */
[----:B------:R-:W2:Y:S02]  /*250a0*/  LDL.LU.64 R24, [R1+0x3020] ;  /* 0x0030200001187983 */ /* 0x000ea40000300a00 */
[----:B------:R-:W-:-:S02]  /*250b0*/  IMAD.MOV.U32 R3, RZ, RZ, R22 ;  /* 0x000000ffff037224 */ /* 0x000fc400078e0016 */
[----:B------:R-:W-:Y:S11]  /*250c0*/  IMAD.MOV.U32 R2, RZ, RZ, R23 ;  /* 0x000000ffff027224 */ /* 0x000ff600078e0017 */
[----:B------:R-:W-:Y:S05]  /*250d0*/  @!UPT UIADD3 URZ, URZ, URZ, URZ ;  /* 0x0000003f3f3ff290 */ /* 0x000fea000fffe03f */
[----:B------:R-:W-:Y:S01]  /*250e0*/  STL.64 [R1+0x3d0], R16 ;  /* 0x0003d01001007387 */ /* 0x000fe20000100a00 */
[----:B------:R0:W-:Y:S03]  /*250f0*/  STL.64 [R1+0x3d8], R18 ;  /* 0x0003d81201007387 */ /* 0x0001e60000100a00 */
[----:B0-----:R-:W4:Y:S01]  /*25100*/  LDL.64 R18, [R1+0x98] ;  /* 0x0000980001127983 */ /* 0x001f220000100a00 */
[----:B------:R0:W-:Y:S02]  /*25110*/  STL [R1+0x2f24], R6 ;  /* 0x002f240601007387 */ /* 0x0001e40000100800 */
[----:B------:R1:W-:Y:S02]  /*25120*/  STL [R1+0x2f20], R7 ;  /* 0x002f200701007387 */ /* 0x0003e40000100800 */
[----:B------:R-:W3:Y:S01]  /*25130*/  LDL.LU R4, [R1+0x230] ;  /* 0x0002300001047983 */ /* 0x000ee20000300800 */
[----:B------:R-:W3:Y:S04]  /*25140*/  LDL.LU R5, [R1+0x234] ;  /* 0x0002340001057983 */ /* 0x000ee80000300800 */
[----:B0-----:R-:W3:Y:S01]  /*25150*/  LDL.LU R6, [R1+0x238] ;  /* 0x0002380001067983 */ /* 0x001ee20000300800 */
[----:B-1----:R-:W3:Y:S01]  /*25160*/  LDL.LU R7, [R1+0x23c] ;  /* 0x00023c0001077983 */ /* 0x002ee20000300800 */
[C---:B--2---:R-:W-:Y:S11]  /*25170*/  HMMA.16816.F32 R12, R24.reuse, R22, R12 ;  /* 0x00000016180c723c */ /* 0x044ff6000000180c */
[----:B------:R-:W-:Y:S11]  /*25180*/  @!UPT UIADD3 URZ, URZ, URZ, URZ ;  /* 0x0000003f3f3ff290 */ /* 0x000ff6000fffe03f */
[----:B------:R-:W-:Y:S01]  /*25190*/  @!UPT UIADD3 URZ, URZ, URZ, URZ ;  /* 0x0000003f3f3ff290 */ /* 0x000fe2000fffe03f */
[----:B------:R-:W-:Y:S01]  /*251a0*/  STL.64 [R1+0xad0], R12 ;  /* 0x000ad00c01007387 */ /* 0x000fe20000100a00 */
[----:B------:R0:W-:Y:S03]  /*251b0*/  STL.64 [R1+0xad8], R14 ;  /* 0x000ad80e01007387 */ /* 0x0001e60000100a00 */
[----:B0-----:R-:W2:Y:S01]  /*251c0*/  LDL.LU.64 R14, [R1+0x3018] ;  /* 0x00301800010e7983 */ /* 0x001ea20000300a00 */
[----:B------:R-:W3:Y:S02]  /*251d0*/  LDL.LU.64 R22, [R1+0x3010] ;  /* 0x0030100001167983 */ /* 0x000ee40000300a00 */
[----:B------:R-:W-:Y:S02]  /*251e0*/  STL [R1+0x2f2c], R2 ;  /* 0x002f2c0201007387 */ /* 0x000fe40000100800 */
[----:B------:R-:W-:Y:S01]  /*251f0*/  STL [R1+0x2f28], R3 ;  /* 0x002f280301007387 */ /* 0x000fe20000100800 */
[C---:B---3--:R-:W-:Y:S11]  /*25200*/  HMMA.16816.F32 R4, R24.reuse, R22, R4 ;  /* 0x000000161804723c */ /* 0x048ff60000001804 */
[----:B------:R-:W-:Y:S11]  /*25210*/  @!UPT UIADD3 URZ, URZ, URZ, URZ ;  /* 0x0000003f3f3ff290 */ /* 0x000ff6000fffe03f */
[----:B------:R-:W-:Y:S01]  /*25220*/  @!UPT UIADD3 URZ, URZ, URZ, URZ ;  /* 0x0000003f3f3ff290 */ /* 0x000fe2000fffe03f */
[----:B------:R0:W-:Y:S01]  /*25230*/  STL.64 [R1+0xac0], R4 ;  /* 0x000ac00401007387 */ /* 0x0001e20000100a00 */
[----:B------:R-:W-:Y:S02]  /*25240*/  STL.64 [R1+0xac8], R6 ;  /* 0x000ac80601007387 */ /* 0x000fe40000100a00 */
[----:B0-----:R-:W-:Y:S02]  /*25250*/  IMAD.MOV.U32 R5, RZ, RZ, R22 ;  /* 0x000000ffff057224 */ /* 0x001fe400078e0016 */
[----:B------:R-:W-:Y:S02]  /*25260*/  IMAD.MOV.U32 R4, RZ, RZ, R23 ;  /* 0x000000ffff047224 */ /* 0x000fe400078e0017 */
[----:B------:R-:W2:Y:S01]  /*25270*/  LDL.LU.64 R22, [R1+0x3008] ;  /* 0x0030080001167983 */ /* 0x000ea20000300a00 */
[----:B------:R-:W2:Y:S02]  /*25280*/  LDL.LU.64 R20, [R1+0x3000] ;  /* 0x0030000001147983 */ /* 0x000ea40000300a00 */
[----:B------:R0:W-:Y:S02]  /*25290*/  STL [R1+0x2f34], R4 ;  /* 0x002f340401007387 */ /* 0x0001e40000100800 */
[----:B------:R1:W-:Y:S01]  /*252a0*/  STL [R1+0x2f30], R5 ;  /* 0x002f300501007387 */ /* 0x0003e20000100800 */
[----:B0-----:R-:W4:Y:S01]  /*252b0*/  LDL.LU R4, [R1+0x210] ;  /* 0x0002100001047983 */ /* 0x001f220000300800 */
[----:B-1----:R-:W4:Y:S02]  /*252c0*/  LDL.LU R5, [R1+0x214] ;  /* 0x0002140001057983 */ /* 0x002f240000300800 */
[----:B------:R-:W4:Y:S02]  /*252d0*/  LDL.LU R6, [R1+0x218] ;  /* 0x0002180001067983 */ /* 0x000f240000300800 */
[----:B------:R-:W4:Y:S01]  /*252e0*/  LDL.LU R7, [R1+0x21c] ;  /* 0x00021c0001077983 */ /* 0x000f220000300800 */
        /* <DEDUP_REMOVED lines=8> */
[----:B----4-:R-:W-:Y:S02]  /*25370*/  HMMA.16816.F32 R4, R24, R18, R4 ;  /* 0x000000121804723c */ /* 0x010fe40000001804 */
[----:B------:R-:W-:Y:S02]  /*25380*/  STL [R1+0x2f3c], R20 ;  /* 0x002f3c1401007387 */ /* 0x000fe40000100800 */
[----:B------:R-:W-:Y:S02]  /*25390*/  STL [R1+0x2f38], R21 ;  /* 0x002f381501007387 */ /* 0x000fe40000100800 */
[----:B-1----:R-:W-:-:S02]  /*253a0*/  IMAD.MOV.U32 R23, RZ, RZ, R18 ;  /* 0x000000ffff177224 */ /* 0x002fc400078e0012 */
[----:B------:R-:W-:Y:S11]  /*253b0*/  IMAD.MOV.U32 R22, RZ, RZ, R19 ;  /* 0x000000ffff167224 */ /* 0x000ff600078e0013 */
[----:B------:R-:W-:Y:S04]  /*253c0*/  @!UPT UIADD3 URZ, URZ, URZ, URZ ;  /* 0x0000003f3f3ff290 */ /* 0x000fe8000fffe03f */
[----:B------:R-:W-:Y:S01]  /*253d0*/  STL.64 [R1+0xaa0], R4 ;  /* 0x000aa00401007387 */ /* 0x000fe20000100a00 */
[----:B------:R2:W-:Y:S02]  /*253e0*/  STL.64 [R1+0xaa8], R6 ;  /* 0x000aa80601007387 */ /* 0x0005e40000100a00 */
[----:B------:R0:W-:Y:S01]  /*253f0*/  STL.64 [R1+0x2f80], R22 ;  /* 0x002f801601007387 */ /* 0x0001e20000100a00 */
[C---:B--2---:R-:W-:Y:S11]  /*25400*/  HMMA.16816.F32 R4, R24.reuse, R14, R8 ;  /* 0x0000000e1804723c */ /* 0x044ff60000001808 */
[----:B------:R-:W-:Y:S11]  /*25410*/  @!UPT UIADD3 URZ, URZ, URZ, URZ ;  /* 0x0000003f3f3ff290 */ /* 0x000ff6000fffe03f */
[----:B------:R-:W-:Y:S01]  /*25420*/  @!UPT UIADD3 URZ, URZ, URZ, URZ ;  /* 0x0000003f3f3ff290 */ /* 0x000fe2000fffe03f */
[----:B------:R-:W-:Y:S01]  /*25430*/  STL.64 [R1+0xa90], R4 ;  /* 0x000a900401007387 */ /* 0x000fe20000100a00 */
[----:B------:R-:W-:Y:S02]  /*25440*/  STL.64 [R1+0xa98], R6 ;  /* 0x000a980601007387 */ /* 0x000fe40000100a00 */
[----:B------:R-:W2:Y:S02]  /*25450*/  LDL.LU R8, [R1+0x360] ;  /* 0x0003600001087983 */ /* 0x000ea40000300800 */
[----:B------:R-:W2:Y:S01]  /*25460*/  LDL.LU R9, [R1+0x364] ;  /* 0x0003640001097983 */ /* 0x000ea20000300800 */
[----:B------:R-:W3:Y:S01]  /*25470*/  LDL.LU R10, [R1+0x368] ;  /* 0x00036800010a7983 */ /* 0x000ee20000300800 */
[----:B------:R-:W3:Y:S02]  /*25480*/  LDL.LU R11, [R1+0x36c] ;  /* 0x00036c00010b7983 */ /* 0x000ee40000300800 */
[----:B------:R-:W4:Y:S02]  /*25490*/  LDL.LU R20, [R1+0x370] ;  /* 0x0003700001147983 */ /* 0x000f240000300800 */
[----:B------:R-:W4:Y:S01]  /*254a0*/  LDL.LU R21, [R1+0x374] ;  /* 0x0003740001157983 */ /* 0x000f220000300800 */
[----:B0-----:R-:W2:Y:S01]  /*254b0*/  LDL.LU R22, [R1+0x378] ;  /* 0x0003780001167983 */ /* 0x001ea20000300800 */
[----:B------:R-:W2:Y:S03]  /*254c0*/  LDL.LU R23, [R1+0x37c] ;  /* 0x00037c0001177983 */ /* 0x000ea60000300800 */
[----:B--2---:R0:W-:Y:S01]  /*254d0*/  STL.64 [R1+0x2f90], R22 ;  /* 0x002f901601007387 */ /* 0x0041e20000100a00 */
[----:B----4-:R-:W-:Y:S03]  /*254e0*/  STL.64 [R1+0x2f88], R20 ;  /* 0x002f881401007387 */ /* 0x010fe60000100a00 */
[----:B0-----:R-:W2:Y:S04]  /*254f0*/  LDL.64 R22, [R1+0x28] ;  /* 0x0000280001167983 */ /* 0x001ea80000100a00 */
[----:B--2---:R0:W-:Y:S04]  /*25500*/  STL.64 [R1+0x2fa0], R22 ;  /* 0x002fa01601007387 */ /* 0x0041e80000100a00 */
[----:B0-----:R-:W2:Y:S04]  /*25510*/  LDL.64 R22, [R1+0x38] ;  /* 0x0000380001167983 */ /* 0x001ea80000100a00 */
[----:B--2---:R0:W-:Y:S04]  /*25520*/  STL.64 [R1+0x2fb8], R22 ;  /* 0x002fb81601007387 */ /* 0x0041e80000100a00 */
[----:B0-----:R-:W2:Y:S04]  /*25530*/  LDL.64 R22, [R1+0x48] ;  /* 0x0000480001167983 */ /* 0x001ea80000100a00 */
[----:B--2---:R0:W-:Y:S01]  /*25540*/  STL.64 [R1+0x2fd0], R22 ;  /* 0x002fd01601007387 */ /* 0x0041e20000100a00 */
[----:B------:R-:W2:Y:S02]  /*25550*/  LDL.LU R20, [R1+0x3b0] ;  /* 0x0003b00001147983 */ /* 0x000ea40000300800 */
[----:B------:R-:W2:Y:S01]  /*25560*/  LDL.LU R21, [R1+0x3b4] ;  /* 0x0003b40001157983 */ /* 0x000ea20000300800 */
[----:B0-----:R-:W4:Y:S01]  /*25570*/  LDL.LU R22, [R1+0x3b8] ;  /* 0x0003b80001167983 */ /* 0x001f220000300800 */
[----:B------:R-:W4:Y:S02]  /*25580*/  LDL.LU R23, [R1+0x3bc] ;  /* 0x0003bc0001177983 */ /* 0x000f240000300800 */
[----:B------:R-:W2:Y:S02]  /*25590*/  LDL.LU R4, [R1+0x1f0] ;  /* 0x0001f00001047983 */ /* 0x000ea40000300800 */
[----:B------:R-:W3:Y:S01]  /*255a0*/  LDL.LU R5, [R1+0x1f4] ;  /* 0x0001f40001057983 */ /* 0x000ee20000300800 */
[----:B------:R-:W3:Y:S01]  /*255b0*/  LDL.LU R6, [R1+0x1f8] ;  /* 0x0001f80001067983 */ /* 0x000ee20000300800 */
[----:B------:R-:W3:Y:S02]  /*255c0*/  LDL.LU R7, [R1+0x1fc] ;  /* 0x0001fc0001077983 */ /* 0x000ee40000300800 */
[----:B------:R-:W3:Y:S01]  /*255d0*/  LDL.64 R18, [R1+0x78] ;  /* 0x0000780001127983 */ /* 0x000ee20000100a00 */
[----:B----4-:R0:W-:Y:S01]  /*255e0*/  STL.64 [R1+0x2fe0], R22 ;  /* 0x002fe01601007387 */ /* 0x0101e20000100a00 */
[----:B--2---:R-:W-:Y:S03]  /*255f0*/  STL.64 [R1+0x2fd8], R20 ;  /* 0x002fd81401007387 */ /* 0x004fe60000100a00 */
[----:B0-----:R-:W2:Y:S01]  /*25600*/  LDL.64 R22, [R1+0x68] ;  /* 0x0000680001167983 */ /* 0x001ea20000100a00 */
[----:B---3--:R0:W-:Y:S02]  /*25610*/  STL.64 [R1+0x2f78], R10 ;  /* 0x002f780a01007387 */ /* 0x0081e40000100a00 */
[----:B------:R1:W-:Y:S01]  /*25620*/  STL.64 [R1+0x2f70], R8 ;  /* 0x002f700801007387 */ /* 0x0003e20000100a00 */
[----:B0-----:R-:W3:Y:S04]  /*25630*/  LDL.64 R10, [R1+0x18] ;  /* 0x00001800010a7983 */ /* 0x001ee80000100a00 */
[----:B---3--:R0:W-:Y:S01]  /*25640*/  STL.64 [R1+0x2f98], R10 ;  /* 0x002f980a01007387 */ /* 0x0081e20000100a00 */
[----:B-1----:R-:W3:Y:S02]  /*25650*/  LDL.LU R8, [R1+0x380] ;  /* 0x0003800001087983 */ /* 0x002ee40000300800 */
[----:B------:R-:W3:Y:S01]  /*25660*/  LDL.LU R9, [R1+0x384] ;  /* 0x0003840001097983 */ /* 0x000ee20000300800 */
[----:B0-----:R-:W4:Y:S01]  /*25670*/  LDL.LU R10, [R1+0x388] ;  /* 0x00038800010a7983 */ /* 0x001f220000300800 */
[----:B------:R-:W4:Y:S03]  /*25680*/  LDL.LU R11, [R1+0x38c] ;  /* 0x00038c00010b7983 */ /* 0x000f260000300800 */
[----:B----4-:R-:W-:Y:S01]  /*25690*/  STL.64 [R1+0x2fb0], R10 ;  /* 0x002fb00a01007387 */ /* 0x010fe20000100a00 */
[----:B---3--:R0:W-:Y:S03]  /*256a0*/  STL.64 [R1+0x2fa8], R8 ;  /* 0x002fa80801007387 */ /* 0x0081e60000100a00 */
[----:B0-----:R-:W3:Y:S01]  /*256b0*/  LDL.LU R8, [R1+0x390] ;  /* 0x0003900001087983 */ /* 0x001ee20000300800 */
[----:B------:R-:W3:Y:S02]  /*256c0*/  LDL.LU R9, [R1+0x394] ;  /* 0x0003940001097983 */ /* 0x000ee40000300800 */
[----:B------:R-:W4:Y:S02]  /*256d0*/  LDL.LU R10, [R1+0x398] ;  /* 0x00039800010a7983 */ /* 0x000f240000300800 */
[----:B------:R-:W4:Y:S02]  /*256e0*/  LDL.LU R11, [R1+0x39c] ;  /* 0x00039c00010b7983 */ /* 0x000f240000300800 */
[----:B----4-:R-:W-:Y:S01]  /*256f0*/  STL.64 [R1+0x2fc8], R10 ;  /* 0x002fc80a01007387 */ /* 0x010fe20000100a00 */
[----:B---3--:R0:W-:Y:S03]  /*25700*/  STL.64 [R1+0x2fc0], R8 ;  /* 0x002fc00801007387 */ /* 0x0081e60000100a00 */
[----:B0-----:R-:W3:Y:S01]  /*25710*/  LDL.LU R8, [R1+0x3a0] ;  /* 0x0003a00001087983 */ /* 0x001ee20000300800 */
[----:B------:R-:W3:Y:S02]  /*25720*/  LDL.LU R9, [R1+0x3a4] ;  /* 0x0003a40001097983 */ /* 0x000ee40000300800 */
[----:B------:R-:W4:Y:S02]  /*25730*/  LDL.LU R10, [R1+0x3a8] ;  /* 0x0003a800010a7983 */ /* 0x000f240000300800 */
[----:B------:R-:W4:Y:S01]  /*25740*/  LDL.LU R11, [R1+0x3ac] ;  /* 0x0003ac00010b7983 */ /* 0x000f220000300800 */
[----:B------:R-:W-:Y:S01]  /*25750*/  HMMA.16816.F32 R4, R24, R18, R4 ;  /* 0x000000121804723c */ /* 0x000fe20000001804 */
[----:B------:R-:W-:-:S02]  /*25760*/  IMAD.MOV.U32 R29, RZ, RZ, R14 ;  /* 0x000000ffff1d7224 */ /* 0x000fc400078e000e */
[----:B------:R-:W-:Y:S01]  /*25770*/  IMAD.MOV.U32 R28, RZ, RZ, R15 ;  /* 0x000000ffff1c7224 */ /* 0x000fe200078e000f */
[----:B----4-:R-:W-:Y:S01]  /*25780*/  STL.64 [R1+0x2ff0], R10 ;  /* 0x002ff00a01007387 */ /* 0x010fe20000100a00 */
[----:B---3--:R0:W-:Y:S03]  /*25790*/  STL.64 [R1+0x2fe8], R8 ;  /* 0x002fe80801007387 */ /* 0x0081e60000100a00 */
[----:B0-----:R-:W3:Y:S01]  /*257a0*/  LDL.LU R8, [R1+0x3c0] ;  /* 0x0003c00001087983 */ /* 0x001ee20000300800 */
[----:B------:R-:W3:Y:S02]  /*257b0*/  LDL.LU R9, [R1+0x3c4] ;  /* 0x0003c40001097983 */ /* 0x000ee40000300800 */
[----:B------:R-:W3:Y:S02]  /*257c0*/  LDL.LU R10, [R1+0x3c8] ;  /* 0x0003c800010a7983 */ /* 0x000ee40000300800 */
[----:B------:R-:W3:Y:S01]  /*257d0*/  LDL.LU R11, [R1+0x3cc] ;  /* 0x0003cc00010b7983 */ /* 0x000ee20000300800 */
[----:B------:R-:W4:Y:S09]  /*257e0*/  LDL.64 R14, [R1+0x8] ;  /* 0x00000800010e7983 */ /* 0x000f320000100a00 */
[----:B------:R-:W-:Y:S02]  /*257f0*/  STL.64 [R1+0xa80], R4 ;  /* 0x000a800401007387 */ /* 0x000fe40000100a00 */
[----:B------:R0:W-:Y:S02]  /*25800*/  STL.64 [R1+0xa88], R6 ;  /* 0x000a880601007387 */ /* 0x0001e40000100a00 */
[----:B0-----:R-:W-:-:S02]  /*25810*/  IMAD.MOV.U32 R6, RZ, RZ, R18 ;  /* 0x000000ffff067224 */ /* 0x001fc400078e0012 */
[----:B------:R-:W-:Y:S02]  /*25820*/  IMAD.MOV.U32 R7, RZ, RZ, R19 ;  /* 0x000000ffff077224 */ /* 0x000fe400078e0013 */
[----:B------:R-:W0:Y:S04]  /*25830*/  LDSM.16.MT88.4 R16, [R0+0x2000] ;  /* 0x002000000010783b */ /* 0x000e280000004200 */
[----:B0-----:R0:W-:Y:S01]  /*25840*/  STL.64 [R1+0x2de0], R18 ;  /* 0x002de01201007387 */ /* 0x0011e20000100a00 */
[----:B------:R2:W-:Y:S03]  /*25850*/  STL.64 [R1+0x2dd8], R16 ;  /* 0x002dd81001007387 */ /* 0x0005e60000100a00 */
[----:B0-----:R-:W4:Y:S04]  /*25860*/  LDL R18, [R1+0x58] ;  /* 0x0000580001127983 */ /* 0x001f280000100800 */
[----:B------:R-:W4:Y:S01]  /*25870*/  LDL R19, [R1+0x5c] ;  /* 0x00005c0001137983 */ /* 0x000f220000100800 */
[----:B--2---:R-:W-:-:S02]  /*25880*/  IMAD.MOV.U32 R17, RZ, RZ, R22 ;  /* 0x000000ffff117224 */ /* 0x004fc400078e0016 */
[----:B------:R-:W-:Y:S01]  /*25890*/  IMAD.MOV.U32 R16, RZ, RZ, R23 ;  /* 0x000000ffff107224 */ /* 0x000fe200078e0017 */
[C---:B---3--:R-:W-:Y:S11]  /*258a0*/  HMMA.16816.F32 R8, R24.reuse, R22, R8 ;  /* 0x000000161808723c */ /* 0x048ff60000001808 */
[----:B------:R-:W-:Y:S11]  /*258b0*/  @!UPT UIADD3 URZ, URZ, URZ, URZ ;  /* 0x0000003f3f3ff290 */ /* 0x000ff6000fffe03f */
[----:B------:R-:W-:Y:S01]  /*258c0*/  @!UPT UIADD3 URZ, URZ, URZ, URZ ;  /* 0x0000003f3f3ff290 */ /* 0x000fe2000fffe03f */
[----:B------:R-:W-:Y:S01]  /*258d0*/  STL.64 [R1+0xa70], R8 ;  /* 0x000a700801007387 */ /* 0x000fe20000100a00 */
[----:B------:R0:W-:Y:S03]  /*258e0*/  STL.64 [R1+0xa78], R10 ;  /* 0x000a780a01007387 */ /* 0x0001e60000100a00 */
[----:B0-----:R-:W2:Y:S01]  /*258f0*/  LDL.LU.64 R10, [R1+0x2ff0] ;  /* 0x002ff000010a7983 */ /* 0x001ea20000300a00 */
[----:B------:R-:W2:Y:S02]  /*25900*/  LDL.LU.64 R8, [R1+0x2fe8] ;  /* 0x002fe80001087983 */ /* 0x000ea40000300a00 */
[----:B------:R-:W4:Y:S02]  /*25910*/  LDL.LU.64 R22, [R1+0x2fe0] ;  /* 0x002fe00001167983 */ /* 0x000f240000300a00 */
[----:B------:R-:W4:Y:S02]  /*25920*/  LDL.LU.64 R20, [R1+0x2fd8] ;  /* 0x002fd80001147983 */ /* 0x000f240000300a00 */
[C---:B----4-:R-:W-:Y:S11]  /*25930*/  HMMA.16816.F32 R20, R24.reuse, R18, R20 ;  /* 0x000000121814723c */ /* 0x050ff60000001814 */
[----:B------:R-:W-:Y:S11]  /*25940*/  @!UPT UIADD3 URZ, URZ, URZ, URZ ;  /* 0x0000003f3f3ff290 */ /* 0x000ff6000fffe03f */
[----:B------:R-:W-:Y:S01]  /*25950*/  @!UPT UIADD3 URZ, URZ, URZ, URZ ;  /* 0x0000003f3f3ff290 */ /* 0x000fe2000fffe03f */
[----:B------:R-:W-:Y:S01]  /*25960*/  STL.64 [R1+0xa60], R20 ;  /* 0x000a601401007387 */ /* 0x000fe20000100a00 */
[----:B------:R0:W-:Y:S03]  /*25970*/  STL.64 [R1+0xa68], R22 ;  /* 0x000a681601007387 */ /* 0x0001e60000100a00 */
[----:B0-----:R-:W2:Y:S01]  /*25980*/  LDL.LU.64 R22, [R1+0x2fd0] ;  /* 0x002fd00001167983 */ /* 0x001ea20000300a00 */
[----:B------:R0:W-:Y:S01]  /*25990*/  STL.64 [R1+0x2e70], R18 ;  /* 0x002e701201007387 */ /* 0x0001e20000100a00 */
[C---:B--2---:R-:W-:Y:S01]  /*259a0*/  HMMA.16816.F32 R8, R24.reuse, R22, R8 ;  /* 0x000000161808723c */ /* 0x044fe20000001808 */
[----:B0-----:R-:W-:Y:S02]  /*259b0*/  IMAD.MOV.U32 R19, RZ, RZ, R22 ;  /* 0x000000ffff137224 */ /* 0x001fe400078e0016 */
[----:B------:R-:W-:Y:S11]  /*259c0*/  IMAD.MOV.U32 R18, RZ, RZ, R23 ;  /* 0x000000ffff127224 */ /* 0x000ff600078e0017 */
[----:B------:R-:W-:Y:S09]  /*259d0*/  @!UPT UIADD3 URZ, URZ, URZ, URZ ;  /* 0x0000003f3f3ff290 */ /* 0x000ff2000fffe03f */
[----:B------:R-:W-:Y:S01]  /*259e0*/  STL.64 [R1+0xa50], R8 ;  /* 0x000a500801007387 */ /* 0x000fe20000100a00 */
[----:B------:R0:W-:Y:S03]  /*259f0*/  STL.64 [R1+0xa58], R10 ;  /* 0x000a580a01007387 */ /* 0x0001e60000100a00 */
[----:B0-----:R-:W2:Y:S01]  /*25a00*/  LDL.LU.64 R10, [R1+0x2fc8] ;  /* 0x002fc800010a7983 */ /* 0x001ea20000300a00 */
[----:B------:R-:W2:Y:S02]  /*25a10*/  LDL.LU.64 R8, [R1+0x2fc0] ;  /* 0x002fc00001087983 */ /* 0x000ea40000300a00 */
[----:B------:R-:W2:Y:S02]  /*25a20*/  LDL.LU.64 R22, [R1+0x2fb8] ;  /* 0x002fb80001167983 */ /* 0x000ea40000300a00 */
[----:B------:R-:W-:Y:S01]  /*25a30*/  STL.64 [R1+0x2f50], R18 ;  /* 0x002f501201007387 */ /* 0x000fe20000100a00 */
[----:B------:R0:W-:Y:S04]  /*25a40*/  STL.64 [R1+0x2f48], R16 ;  /* 0x002f481001007387 */ /* 0x0001e80000100a00 */
[----:B0-----:R-:W3:Y:S01]  /*25a50*/  LDL.LU R16, [R1+0x350] ;  /* 0x0003500001107983 */ /* 0x001ee20000300800 */
[----:B------:R-:W3:Y:S02]  /*25a60*/  LDL.LU R17, [R1+0x354] ;  /* 0x0003540001117983 */ /* 0x000ee40000300800 */
[----:B------:R-:W3:Y:S02]  /*25a70*/  LDL.LU R18, [R1+0x358] ;  /* 0x0003580001127983 */ /* 0x000ee40000300800 */
[----:B------:R-:W3:Y:S01]  /*25a80*/  LDL.LU R19, [R1+0x35c] ;  /* 0x00035c0001137983 */ /* 0x000ee20000300800 */
        /* <DEDUP_REMOVED lines=18> */
[C---:B--2---:R-:W-:Y:S11]  /*25bb0*/  HMMA.16816.F32 R20, R24.reuse, R10, R20 ;  /* 0x0000000a1814723c */ /* 0x044ff60000001814 */
[----:B------:R-:W-:Y:S11]  /*25bc0*/  @!UPT UIADD3 URZ, URZ, URZ, URZ ;  /* 0x0000003f3f3ff290 */ /* 0x000ff6000fffe03f */
[----:B------:R-:W-:Y:S01]  /*25bd0*/  @!UPT UIADD3 URZ, URZ, URZ, URZ ;  /* 0x0000003f3f3ff290 */ /* 0x000fe2000fffe03f */
[----:B------:R0:W-:Y:S01]  /*25be0*/  STL.64 [R1+0xa20], R20 ;  /* 0x000a201401007387 */ /* 0x0001e20000100a00 */
[----:B------:R1:W-:Y:S02]  /*25bf0*/  STL.64 [R1+0xa28], R22 ;  /* 0x000a281601007387 */ /* 0x0003e40000100a00 */
[----:B0-----:R-:W-:Y:S01]  /*25c00*/  IMAD.MOV.U32 R20, RZ, RZ, R10 ;  /* 0x000000ffff147224 */ /* 0x001fe200078e000a */
[----:B-1----:R-:W2:Y:S01]  /*25c10*/  LDL.LU.64 R22, [R1+0x2f80] ;  /* 0x002f800001167983 */ /* 0x002ea20000300a00 */
[----:B------:R-:W-:Y:S02]  /*25c20*/  IMAD.MOV.U32 R21, RZ, RZ, R11 ;  /* 0x000000ffff157224 */ /* 0x000fe400078e000b */
[----:B------:R-:W4:Y:S02]  /*25c30*/  LDL.LU.64 R10, [R1+0x2f78] ;  /* 0x002f7800010a7983 */ /* 0x000f240000300a00 */
[----:B------:R-:W4:Y:S02]  /*25c40*/  LDL.LU.64 R8, [R1+0x2f70] ;  /* 0x002f700001087983 */ /* 0x000f240000300a00 */
[C---:B----4-:R-:W-:Y:S11]  /*25c50*/  HMMA.16816.F32 R8, R24.reuse, R14, R8 ;  /* 0x0000000e1808723c */ /* 0x050ff60000001808 */
[----:B------:R-:W-:Y:S11]  /*25c60*/  @!UPT UIADD3 URZ, URZ, URZ, URZ ;  /* 0x0000003f3f3ff290 */ /* 0x000ff6000fffe03f */
[----:B------:R-:W-:Y:S01]  /*25c70*/  @!UPT UIADD3 URZ, URZ, URZ, URZ ;  /* 0x0000003f3f3ff290 */ /* 0x000fe2000fffe03f */
[----:B------:R0:W-:Y:S01]  /*25c80*/  STL.64 [R1+0x3c0], R8 ;  /* 0x0003c00801007387 */ /* 0x0001e20000100a00 */
[----:B------:R1:W-:Y:S02]  /*25c90*/  STL.64 [R1+0x3c8], R10 ;  /* 0x0003c80a01007387 */ /* 0x0003e40000100a00 */
[----:B0-----:R-:W-:Y:S01]  /*25ca0*/  IMAD.MOV.U32 R8, RZ, RZ, R14 ;  /* 0x000000ffff087224 */ /* 0x001fe200078e000e */
[----:B-1----:R-:W4:Y:S01]  /*25cb0*/  LDL.LU.64 R10, [R1+0x2f68] ;  /* 0x002f6800010a7983 */ /* 0x002f220000300a00 */
[----:B------:R-:W-:Y:S02]  /*25cc0*/  IMAD.MOV.U32 R9, RZ, RZ, R15 ;  /* 0x000000ffff097224 */ /* 0x000fe400078e000f */
[----:B------:R-:W3:Y:S02]  /*25cd0*/  LDL.LU.64 R14, [R1+0x2f60] ;  /* 0x002f6000010e7983 */ /* 0x000ee40000300a00 */
[----:B------:R-:W2:Y:S01]  /*25ce0*/  LDL.LU.64 R12, [R1+0x2f58] ;  /* 0x002f5800010c7983 */ /* 0x000ea20000300a00 */
[----:B---3--:R-:W-:Y:S11]  /*25cf0*/  HMMA.16816.F32 R16, R24, R14, R16 ;  /* 0x0000000e1810723c */ /* 0x008ff60000001810 */
[----:B------:R-:W-:Y:S11]  /*25d00*/  @!UPT UIADD3 URZ, URZ, URZ, URZ ;  /* 0x0000003f3f3ff290 */ /* 0x000ff6000fffe03f */
[----:B------:R-:W-:Y:S01]  /*25d10*/  @!UPT UIADD3 URZ, URZ, URZ, URZ ;  /* 0x0000003f3f3ff290 */ /* 0x000fe2000fffe03f */
[----:B------:R-:W-:Y:S01]  /*25d20*/  STL.64 [R1+0x3b0], R16 ;  /* 0x0003b01001007387 */ /* 0x000fe20000100a00 */
[----:B------:R0:W-:Y:S03]  /*25d30*/  STL.64 [R1+0x3b8], R18 ;  /* 0x0003b81201007387 */ /* 0x0001e60000100a00 */
[----:B0-----:R-:W3:Y:S01]  /*25d40*/  LDL.LU.64 R18, [R1+0x2f50] ;  /* 0x002f500001127983 */ /* 0x001ee20000300a00 */
[----:B------:R-:W3:Y:S02]  /*25d50*/  LDL.LU.64 R16, [R1+0x2f48] ;  /* 0x002f480001107983 */ /* 0x000ee40000300a00 */
[----:B------:R0:W-:Y:S02]  /*25d60*/  STL.64 [R1+0x2df8], R14 ;  /* 0x002df80e01007387 */ /* 0x0001e40000100a00 */
[----:B--2---:R1:W-:Y:S02]  /*25d70*/  STL.64 [R1+0x2df0], R12 ;  /* 0x002df00c01007387 */ /* 0x0043e40000100a00 */
[----:B0-----:R-:W-:-:S02]  /*25d80*/  IMAD.MOV.U32 R14, RZ, RZ, R8 ;  /* 0x000000ffff0e7224 */ /* 0x001fc400078e0008 */
[----:B------:R-:W-:Y:S01]  /*25d90*/  IMAD.MOV.U32 R15, RZ, RZ, R9 ;  /* 0x000000ffff0f7224 */ /* 0x000fe200078e0009 */
[----:B------:R-:W2:Y:S01]  /*25da0*/  LDL.LU R8, [R1+0x2f44] ;  /* 0x002f440001087983 */ /* 0x000ea20000300800 */
[----:B------:R-:W2:Y:S03]  /*25db0*/  LDL.LU R9, [R1+0x2f40] ;  /* 0x002f400001097983 */ /* 0x000ea60000300800 */
[----:B------:R0:W-:Y:S01]  /*25dc0*/  STL.64 [R1+0x2e10], R14 ;  /* 0x002e100e01007387 */ /* 0x0001e20000100a00 */
[----:B-1----:R-:W4:Y:S02]  /*25dd0*/  LDL.LU R12, [R1+0x340] ;  /* 0x00034000010c7983 */ /* 0x002f240000300800 */
[----:B------:R-:W4:Y:S01]  /*25de0*/  LDL.LU R13, [R1+0x344] ;  /* 0x00034400010d7983 */ /* 0x000f220000300800 */
[----:B0-----:R-:W4:Y:S01]  /*25df0*/  LDL.LU R14, [R1+0x348] ;  /* 0x00034800010e7983 */ /* 0x001f220000300800 */
[----:B------:R-:W4:Y:S02]  /*25e00*/  LDL.LU R15, [R1+0x34c] ;  /* 0x00034c00010f7983 */ /* 0x000f240000300800 */
[----:B----4-:R-:W-:Y:S11]  /*25e10*/  HMMA.16816.F32 R12, R24, R10, R12 ;  /* 0x0000000a180c723c */ /* 0x010ff6000000180c */
[----:B------:R-:W-:Y:S11]  /*25e20*/  @!UPT UIADD3 URZ, URZ, URZ, URZ ;  /* 0x0000003f3f3ff290 */ /* 0x000ff6000fffe03f */
[----:B------:R-:W-:Y:S01]  /*25e30*/  @!UPT UIADD3 URZ, URZ, URZ, URZ ;  /* 0x0000003f3f3ff290 */ /* 0x000fe2000fffe03f */
[----:B------:R-:W-:Y:S01]  /*25e40*/  STL.64 [R1+0x3a0], R12 ;  /* 0x0003a00c01007387 */ /* 0x000fe20000100a00 */
[----:B------:R0:W-:Y:S02]  /*25e50*/  STL.64 [R1+0x3a8], R14 ;  /* 0x0003a80e01007387 */ /* 0x0001e40000100a00 */
[----:B0-----:R-:W-:Y:S02]  /*25e60*/  IMAD.MOV.U32 R14, RZ, RZ, R20 ;  /* 0x000000ffff0e7224 */ /* 0x001fe400078e0014 */
[----:B------:R-:W-:Y:S01]  /*25e70*/  IMAD.MOV.U32 R15, RZ, RZ, R21 ;  /* 0x000000ffff0f7224 */ /* 0x000fe200078e0015 */
[----:B------:R-:W4:Y:S01]  /*25e80*/  LDL.LU R20, [R1+0x2f3c] ;  /* 0x002f3c0001147983 */ /* 0x000f220000300800 */
[----:B------:R-:W4:Y:S03]  /*25e90*/  LDL.LU R21, [R1+0x2f38] ;  /* 0x002f380001157983 */ /* 0x000f260000300800 */
[----:B------:R-:W-:Y:S01]  /*25ea0*/  STL.64 [R1+0x2e28], R14 ;  /* 0x002e280e01007387 */ /* 0x000fe20000100a00 */
[----:B------:R-:W-:Y:S02]  /*25eb0*/  STL.64 [R1+0x2e08], R10 ;  /* 0x002e080a01007387 */ /* 0x000fe40000100a00 */
[----:B--2---:R0:W-:Y:S02]  /*25ec0*/  STL.64 [R1+0x2e00], R8 ;  /* 0x002e000801007387 */ /* 0x0041e40000100a00 */
[----:B0-----:R-:W2:Y:S01]  /*25ed0*/  LDL.LU R8, [R1+0xf0] ;  /* 0x0000f00001087983 */ /* 0x001ea20000300800 */
[----:B------:R-:W2:Y:S02]  /*25ee0*/  LDL.LU R9, [R1+0xf4] ;  /* 0x0000f40001097983 */ /* 0x000ea40000300800 */
[----:B------:R-:W2:Y:S02]  /*25ef0*/  LDL.LU R10, [R1+0xf8] ;  /* 0x0000f800010a7983 */ /* 0x000ea40000300800 */
[----:B------:R-:W2:Y:S02]  /*25f00*/  LDL.LU R11, [R1+0xfc] ;  /* 0x0000fc00010b7983 */ /* 0x000ea40000300800 */
[----:B------:R-:W-:-:S02]  /*25f10*/  IMAD.MOV.U32 R14, RZ, RZ, R4 ;  /* 0x000000ffff0e7224 */ /* 0x000fc400078e0004 */
[----:B------:R-:W-:Y:S01]  /*25f20*/  IMAD.MOV.U32 R15, RZ, RZ, R5 ;  /* 0x000000ffff0f7224 */ /* 0x000fe200078e0005 */
[----:B------:R-:W4:Y:S01]  /*25f30*/  LDL.LU R4, [R1+0x2f34] ;  /* 0x002f340001047983 */ /* 0x000f220000300800 */
[----:B------:R-:W4:Y:S03]  /*25f40*/  LDL.LU R5, [R1+0x2f30] ;  /* 0x002f300001057983 */ /* 0x000f260000300800 */
[----:B------:R0:W-:Y:S02]  /*25f50*/  STL.64 [R1+0x2e40], R14 ;  /* 0x002e400e01007387 */ /* 0x0001e40000100a00 */
[----:B0-----:R-:W-:Y:S02]  /*25f60*/  IMAD.MOV.U32 R14, RZ, RZ, R2 ;  /* 0x000000ffff0e7224 */ /* 0x001fe400078e0002 */
[----:B------:R-:W-:Y:S01]  /*25f70*/  IMAD.MOV.U32 R15, RZ, RZ, R3 ;  /* 0x000000ffff0f7224 */ /* 0x000fe200078e0003 */
[----:B------:R-:W4:Y:S01]  /*25f80*/  LDL.LU R2, [R1+0x2f2c] ;  /* 0x002f2c0001027983 */ /* 0x000f220000300800 */
[----:B------:R-:W4:Y:S03]  /*25f90*/  LDL.LU R3, [R1+0x2f28] ;  /* 0x002f280001037983 */ /* 0x000f260000300800 */
[----:B------:R3:W-:Y:S02]  /*25fa0*/  STL.64 [R1+0x2e58], R14 ;  /* 0x002e580e01007387 */ /* 0x0007e40000100a00 */
[----:B---3--:R-:W-:-:S02]  /*25fb0*/  IMAD.MOV.U32 R14, RZ, RZ, R19 ;  /* 0x000000ffff0e7224 */ /* 0x008fc400078e0013 */
[----:B------:R-:W-:Y:S02]  /*25fc0*/  IMAD.MOV.U32 R15, RZ, RZ, R18 ;  /* 0x000000ffff0f7224 */ /* 0x000fe400078e0012 */
[----:B------:R-:W-:Y:S02]  /*25fd0*/  IMAD.MOV.U32 R18, RZ, RZ, R17 ;  /* 0x000000ffff127224 */ /* 0x000fe400078e0011 */
[----:B------:R-:W-:Y:S01]  /*25fe0*/  IMAD.MOV.U32 R19, RZ, RZ, R16 ;  /* 0x000000ffff137224 */ /* 0x000fe200078e0010 */
[----:B--2---:R-:W-:Y:S01]  /*25ff0*/  STL.64 [R1+0x2e20], R10 ;  /* 0x002e200a01007387 */ /* 0x004fe20000100a00 */
[----:B------:R0:W-:Y:S03]  /*26000*/  STL.64 [R1+0x2e18], R8 ;  /* 0x002e180801007387 */ /* 0x0001e60000100a00 */
[----:B0-----:R-:W2:Y:S01]  /*26010*/  LDL.LU R8, [R1+0x100] ;  /* 0x0001000001087983 */ /* 0x001ea20000300800 */
[----:B------:R-:W2:Y:S02]  /*26020*/  LDL.LU R9, [R1+0x104] ;  /* 0x0001040001097983 */ /* 0x000ea40000300800 */
[----:B------:R-:W3:Y:S02]  /*26030*/  LDL.LU R10, [R1+0x108] ;  /* 0x00010800010a7983 */ /* 0x000ee40000300800 */
[----:B------:R-:W3:Y:S01]  /*26040*/  LDL.LU R11, [R1+0x10c] ;  /* 0x00010c00010b7983 */ /* 0x000ee20000300800 */
[----:B------:R0:W-:Y:S01]  /*26050*/  STL.64 [R1+0x2e78], R14 ;  /* 0x002e780e01007387 */ /* 0x0001e20000100a00 */
[----:B------:R1:W-:Y:S02]  /*26060*/  STL.64 [R1+0x2e80], R18 ;  /* 0x002e801201007387 */ /* 0x0003e40000100a00 */
[----:B------:R-:W2:Y:S02]  /*26070*/  LDL.LU R12, [R1+0x150] ;  /* 0x00015000010c7983 */ /* 0x000ea40000300800 */
[----:B------:R-:W2:Y:S01]  /*26080*/  LDL.LU R13, [R1+0x154] ;  /* 0x00015400010d7983 */ /* 0x000ea20000300800 */
[----:B0-----:R-:W2:Y:S01]  /*26090*/  LDL.LU R14, [R1+0x158] ;  /* 0x00015800010e7983 */ /* 0x001ea20000300800 */
[----:B------:R-:W2:Y:S02]  /*260a0*/  LDL.LU R15, [R1+0x15c] ;  /* 0x00015c00010f7983 */ /* 0x000ea40000300800 */
[----:B-1----:R-:W-:-:S02]  /*260b0*/  IMAD.MOV.U32 R18, RZ, RZ, R6 ;  /* 0x000000ffff127224 */ /* 0x002fc400078e0006 */
[----:B------:R-:W-:Y:S01]  /*260c0*/  IMAD.MOV.U32 R19, RZ, RZ, R7 ;  /* 0x000000ffff137224 */ /* 0x000fe200078e0007 */
[----:B--2---:R-:W-:Y:S01]  /*260d0*/  STL.64 [R1+0x2e90], R14 ;  /* 0x002e900e01007387 */ /* 0x004fe20000100a00 */
[----:B------:R0:W-:Y:S02]  /*260e0*/  STL.64 [R1+0x2e88], R12 ;  /* 0x002e880c01007387 */ /* 0x0001e40000100a00 */
[----:B------:R-:W2:Y:S02]  /*260f0*/  LDL.LU R6, [R1+0x2f24] ;  /* 0x002f240001067983 */ /* 0x000ea40000300800 */
[----:B------:R-:W2:Y:S01]  /*26100*/  LDL.LU R7, [R1+0x2f20] ;  /* 0x002f200001077983 */ /* 0x000ea20000300800 */
[----:B------:R1:W-:Y:S04]  /*26110*/  STL.64 [R1+0x2e98], R18 ;  /* 0x002e981201007387 */ /* 0x0003e80000100a00 */
[----:B0-----:R-:W2:Y:S01]  /*26120*/  LDL.LU R12, [R1+0x160] ;  /* 0x00016000010c7983 */ /* 0x001ea20000300800 */
[----:B------:R-:W2:Y:S02]  /*26130*/  LDL.LU R13, [R1+0x164] ;  /* 0x00016400010d7983 */ /* 0x000ea40000300800 */
[----:B------:R-:W2:Y:S02]  /*26140*/  LDL.LU R14, [R1+0x168] ;  /* 0x00016800010e7983 */ /* 0x000ea40000300800 */
[----:B------:R-:W2:Y:S02]  /*26150*/  LDL.LU R15, [R1+0x16c] ;  /* 0x00016c00010f7983 */ /* 0x000ea40000300800 */
[----:B-1----:R-:W-:-:S02]  /*26160*/  IMAD.MOV.U32 R18, RZ, RZ, R29 ;  /* 0x000000ffff127224 */ /* 0x002fc400078e001d */
[----:B------:R-:W-:Y:S01]  /*26170*/  IMAD.MOV.U32 R19, RZ, RZ, R28 ;  /* 0x000000ffff137224 */ /* 0x000fe200078e001c */
[----:B--2---:R-:W-:Y:S01]  /*26180*/  STL.64 [R1+0x2ea8], R14 ;  /* 0x002ea80e01007387 */ /* 0x004fe20000100a00 */
[----:B------:R0:W-:Y:S03]  /*26190*/  STL.64 [R1+0x2ea0], R12 ;  /* 0x002ea00c01007387 */ /* 0x0001e60000100a00 */
[----:B------:R1:W-:Y:S01]  /*261a0*/  STL.64 [R1+0x2eb0], R18 ;  /* 0x002eb01201007387 */ /* 0x0003e20000100a00 */
        /* <DEDUP_REMOVED lines=13> */
[----:B----4-:R-:W-:-:S02]  /*26280*/  IMAD.MOV.U32 R18, RZ, RZ, R21 ;  /* 0x000000ffff127224 */ /* 0x010fc400078e0015 */
[----:B------:R-:W-:Y:S01]  /*26290*/  IMAD.MOV.U32 R19, RZ, RZ, R20 ;  /* 0x000000ffff137224 */ /* 0x000fe200078e0014 */
[----:B--2---:R-:W-:Y:S01]  /*262a0*/  STL.64 [R1+0x2ed8], R14 ;  /* 0x002ed80e01007387 */ /* 0x004fe20000100a00 */
[----:B------:R-:W-:Y:S03]  /*262b0*/  STL.64 [R1+0x2ed0], R12 ;  /* 0x002ed00c01007387 */ /* 0x000fe60000100a00 */
[----:B------:R0:W-:Y:S02]  /*262c0*/  STL.64 [R1+0x2ee0], R18 ;  /* 0x002ee01201007387 */ /* 0x0001e40000100a00 */
[----:B0-----:R-:W-:Y:S02]  /*262d0*/  IMAD.MOV.U32 R18, RZ, RZ, R5 ;  /* 0x000000ffff127224 */ /* 0x001fe400078e0005 */
[----:B------:R-:W-:-:S05]  /*262e0*/  IMAD.MOV.U32 R19, RZ, RZ, R4 ;  /* 0x000000ffff137224 */ /* 0x000fca00078e0004 */
[----:B------:R-:W-:Y:S01]  /*262f0*/  STL.64 [R1+0x2ef8], R18 ;  /* 0x002ef81201007387 */ /* 0x000fe20000100a00 */
[----:B------:R-:W2:Y:S02]  /*26300*/  LDL.LU R12, [R1+0x190] ;  /* 0x00019000010c7983 */ /* 0x000ea40000300800 */
[----:B------:R-:W2:Y:S02]  /*26310*/  LDL.LU R13, [R1+0x194] ;  /* 0x00019400010d7983 */ /* 0x000ea40000300800 */
[----:B------:R-:W4:Y:S01]  /*26320*/  LDL.LU R14, [R1+0x198] ;  /* 0x00019800010e7983 */ /* 0x000f220000300800 */
[----:B------:R-:W4:Y:S01]  /*26330*/  LDL.LU R15, [R1+0x19c] ;  /* 0x00019c00010f7983 */ /* 0x000f220000300800 */
[----:B------:R-:W2:Y:S02]  /*26340*/  LDL.LU R20, [R1+0x1e0] ;  /* 0x0001e00001147983 */ /* 0x000ea40000300800 */
[----:B------:R-:W3:Y:S02]  /*26350*/  LDL.LU R21, [R1+0x1e4] ;  /* 0x0001e40001157983 */ /* 0x000ee40000300800 */
[----:B------:R-:W3:Y:S01]  /*26360*/  LDL.LU R22, [R1+0x1e8] ;  /* 0x0001e80001167983 */ /* 0x000ee20000300800 */
[----:B------:R-:W3:Y:S04]  /*26370*/  LDL.LU R23, [R1+0x1ec] ;  /* 0x0001ec0001177983 */ /* 0x000ee80000300800 */
[----:B----4-:R-:W-:Y:S01]  /*26380*/  STL.64 [R1+0x2ef0], R14 ;  /* 0x002ef00e01007387 */ /* 0x010fe20000100a00 */
[----:B--2---:R0:W-:Y:S03]  /*26390*/  STL.64 [R1+0x2ee8], R12 ;  /* 0x002ee80c01007387 */ /* 0x0041e60000100a00 */
[----:B0-----:R-:W2:Y:S01]  /*263a0*/  LDL.LU R12, [R1+0x1a0] ;  /* 0x0001a000010c7983 */ /* 0x001ea20000300800 */
[----:B------:R-:W2:Y:S02]  /*263b0*/  LDL.LU R13, [R1+0x1a4] ;  /* 0x0001a400010d7983 */ /* 0x000ea40000300800 */
[----:B------:R-:W4:Y:S02]  /*263c0*/  LDL.LU R14, [R1+0x1a8] ;  /* 0x0001a800010e7983 */ /* 0x000f240000300800 */
[----:B------:R-:W4:Y:S02]  /*263d0*/  LDL.LU R15, [R1+0x1ac] ;  /* 0x0001ac00010f7983 */ /* 0x000f240000300800 */
[----:B----4-:R-:W-:Y:S01]  /*263e0*/  STL.64 [R1+0x2f08], R14 ;  /* 0x002f080e01007387 */ /* 0x010fe20000100a00 */
[----:B--2---:R0:W-:Y:S03]  /*263f0*/  STL.64 [R1+0x2f00], R12 ;  /* 0x002f000c01007387 */ /* 0x0041e60000100a00 */
[----:B0-----:R-:W2:Y:S01]  /*26400*/  LDL.LU R12, [R1+0x1b0] ;  /* 0x0001b000010c7983 */ /* 0x001ea20000300800 */
[----:B------:R-:W2:Y:S02]  /*26410*/  LDL.LU R13, [R1+0x1b4] ;  /* 0x0001b400010d7983 */ /* 0x000ea40000300800 */
[----:B------:R-:W2:Y:S02]  /*26420*/  LDL.LU R14, [R1+0x1b8] ;  /* 0x0001b800010e7983 */ /* 0x000ea40000300800 */
[----:B------:R-:W2:Y:S01]  /*26430*/  LDL.LU R15, [R1+0x1bc] ;  /* 0x0001bc00010f7983 */ /* 0x000ea20000300800 */
[----:B---3--:R-:W-:Y:S01]  /*26440*/  STL.64 [R1+0x2e38], R10 ;  /* 0x002e380a01007387 */ /* 0x008fe20000100a00 */
[----:B------:R0:W-:Y:S03]  /*26450*/  STL.64 [R1+0x2e30], R8 ;  /* 0x002e300801007387 */ /* 0x0001e60000100a00 */
        /* <DEDUP_REMOVED lines=11> */
[----:B----4-:R-:W-:Y:S01]  /*26510*/  STL.64 [R1+0x2e68], R10 ;  /* 0x002e680a01007387 */ /* 0x010fe20000100a00 */
[----:B---3--:R0:W-:Y:S03]  /*26520*/  STL.64 [R1+0x2e60], R8 ;  /* 0x002e600801007387 */ /* 0x0081e60000100a00 */
[----:B0-----:R-:W3:Y:S01]  /*26530*/  LDL.LU R8, [R1+0x130] ;  /* 0x0001300001087983 */ /* 0x001ee20000300800 */
[----:B------:R-:W3:Y:S02]  /*26540*/  LDL.LU R9, [R1+0x134] ;  /* 0x0001340001097983 */ /* 0x000ee40000300800 */
[----:B------:R-:W3:Y:S02]  /*26550*/  LDL.LU R10, [R1+0x138] ;  /* 0x00013800010a7983 */ /* 0x000ee40000300800 */
[----:B------:R-:W3:Y:S01]  /*26560*/  LDL.LU R11, [R1+0x13c] ;  /* 0x00013c00010b7983 */ /* 0x000ee20000300800 */
[----:B------:R-:W2:Y:S01]  /*26570*/  LDL.LU.64 R22, [R1+0x2f18] ;  /* 0x002f180001167983 */ /* 0x000ea20000300a00 */
[----:B------:R-:W2:Y:S02]  /*26580*/  LDL.LU.64 R20, [R1+0x2f10] ;  /* 0x002f100001147983 */ /* 0x000ea40000300a00 */
[----:B------:R-:W-:-:S02]  /*26590*/  IMAD.MOV.U32 R18, RZ, RZ, R3 ;  /* 0x000000ffff127224 */ /* 0x000fc400078e0003 */
[----:B------:R-:W-:-:S07]  /*265a0*/  IMAD.MOV.U32 R19, RZ, RZ, R2 ;  /* 0x000000ffff137224 */ /* 0x000fce00078e0002 */
[----:B------:R0:W-:Y:S01]  /*265b0*/  STL.64 [R1+0x4c0], R24 ;  /* 0x0004c01801007387 */ /* 0x0001e20000100a00 */
[----:B------:R1:W-:Y:S03]  /*265c0*/  STL.64 [R1+0x4c8], R26 ;  /* 0x0004c81a01007387 */ /* 0x0003e60000100a00 */
[----:B0-----:R-:W4:Y:S01]  /*265d0*/  LDL.LU R24, [R1+0xe0] ;  /* 0x0000e00001187983 */ /* 0x001f220000300800 */
[----:B------:R-:W4:Y:S02]  /*265e0*/  LDL.LU R25, [R1+0xe4] ;  /* 0x0000e40001197983 */ /* 0x000f240000300800 */
[----:B-1----:R-:W4:Y:S02]  /*265f0*/  LDL.LU R26, [R1+0xe8] ;  /* 0x0000e800011a7983 */ /* 0x002f240000300800 */
[----:B------:R-:W4:Y:S01]  /*26600*/  LDL.LU R27, [R1+0xec] ;  /* 0x0000ec00011b7983 */ /* 0x000f220000300800 */
[----:B------:R0:W-:Y:S01]  /*26610*/  STL.64 [R1+0x2de8], R6 ;  /* 0x002de80601007387 */ /* 0x0001e20000100a00 */
[----:B------:R-:W3:Y:S02]  /*26620*/  LDL.LU R4, [R1+0x140] ;  /* 0x0001400001047983 */ /* 0x000ee40000300800 */
[----:B------:R-:W3:Y:S01]  /*26630*/  LDL.LU R5, [R1+0x144] ;  /* 0x0001440001057983 */ /* 0x000ee20000300800 */
[----:B0-----:R-:W3:Y:S01]  /*26640*/  LDL.LU R6, [R1+0x148] ;  /* 0x0001480001067983 */ /* 0x001ee20000300800 */
[----:B------:R-:W3:Y:S01]  /*26650*/  LDL.LU R7, [R1+0x14c] ;  /* 0x00014c0001077983 */ /* 0x000ee20000300800 */
[C---:B--2---:R-:W-:Y:S02]  /*26660*/  HMMA.16816.F32 R16, R20.reuse, R18, R12 ;  /* 0x000000121410723c */ /* 0x044fe4000000180c */
[----:B------:R-:W2:Y:S01]  /*26670*/  LDL.LU.64 R14, [R1+0x2f08] ;  /* 0x002f0800010e7983 */ /* 0x000ea20000300a00 */
[----:B------:R-:W2:Y:S11]  /*26680*/  LDL.LU.64 R12, [R1+0x2f00] ;  /* 0x002f0000010c7983 */ /* 0x000eb60000300a00 */
[----:B------:R-:W-:Y:S09]  /*26690*/  @!UPT UIADD3 URZ, URZ, URZ, URZ ;  /* 0x0000003f3f3ff290 */ /* 0x000ff2000fffe03f */
[----:B------:R-:W-:Y:S01]  /*266a0*/  STL.64 [R1+0x1b0], R16 ;  /* 0x0001b01001007387 */ /* 0x000fe20000100a00 */
        /* <DEDUP_REMOVED lines=38> */
[----:B------:R-:W3:Y:S11]  /*26910*/  LDL.LU.64 R14, [R1+0x2e78] ;  /* 0x002e7800010e7983 */ /* 0x000ef60000300a00 */
[----:B------:R-:W-:Y:S10]  /*26920*/  @!UPT UIADD3 URZ, URZ, URZ, URZ ;  /* 0x0000003f3f3ff290 */ /* 0x000ff4000fffe03f */
[----:B------:R-:W-:Y:S01]  /*26930*/  STL.64 [R1+0x150], R16 ;  /* 0x0001501001007387 */ /* 0x000fe20000100a00 */
[----:B------:R0:W-:Y:S03]  /*26940*/  STL.64 [R1+0x158], R18 ;  /* 0x0001581201007387 */ /* 0x0001e60000100a00 */
[----:B0-----:R-:W2:Y:S01]  /*26950*/  LDL.LU.64 R18, [R1+0x2e70] ;  /* 0x002e700001127983 */ /* 0x001ea20000300a00 */
[C---:B---3--:R-:W-:Y:S08]  /*26960*/  HMMA.16816.F32 R12, R20.reuse, R14, R8 ;  /* 0x0000000e140c723c */ /* 0x048ff00000001808 */
[C---:B--2---:R-:W-:Y:S01]  /*26970*/  HMMA.16816.F32 R16, R20.reuse, R18, R4 ;  /* 0x000000121410723c */ /* 0x044fe20000001804 */
[----:B------:R-:W2:Y:S11]  /*26980*/  LDL.LU R4, [R1+0x1d0] ;  /* 0x0001d00001047983 */ /* 0x000eb60000300800 */
[----:B------:R-:W-:Y:S11]  /*26990*/  @!UPT UIADD3 URZ, URZ, URZ, URZ ;  /* 0x0000003f3f3ff290 */ /* 0x000ff6000fffe03f */
[----:B------:R0:W-:Y:S01]  /*269a0*/  STL.64 [R1+0x140], R16 ;  /* 0x0001401001007387 */ /* 0x0001e20000100a00 */
[----:B------:R1:W-:Y:S02]  /*269b0*/  STL.64 [R1+0x148], R18 ;  /* 0x0001481201007387 */ /* 0x0003e40000100a00 */
[----:B------:R-:W2:Y:S02]  /*269c0*/  LDL.LU R5, [R1+0x1d4] ;  /* 0x0001d40001057983 */ /* 0x000ea40000300800 */
[----:B------:R-:W2:Y:S01]  /*269d0*/  LDL.LU R6, [R1+0x1d8] ;  /* 0x0001d80001067983 */ /* 0x000ea20000300800 */
[----:B------:R-:W2:Y:S04]  /*269e0*/  LDL.LU R7, [R1+0x1dc] ;  /* 0x0001dc0001077983 */ /* 0x000ea80000300800 */
[----:B0-----:R-:W3:Y:S01]  /*269f0*/  LDL.LU R16, [R1+0xd0] ;  /* 0x0000d00001107983 */ /* 0x001ee20000300800 */
[----:B------:R-:W3:Y:S02]  /*26a00*/  LDL.LU R17, [R1+0xd4] ;  /* 0x0000d40001117983 */ /* 0x000ee40000300800 */
[----:B-1----:R-:W3:Y:S02]  /*26a10*/  LDL.LU R18, [R1+0xd8] ;  /* 0x0000d80001127983 */ /* 0x002ee40000300800 */
[----:B------:R-:W3:Y:S01]  /*26a20*/  LDL.LU R19, [R1+0xdc] ;  /* 0x0000dc0001137983 */ /* 0x000ee20000300800 */
[----:B------:R-:W2:Y:S01]  /*26a30*/  LDL.LU.64 R10, [R1+0x2e68] ;  /* 0x002e6800010a7983 */ /* 0x000ea20000300a00 */
[----:B------:R-:W2:Y:S02]  /*26a40*/  LDL.LU.64 R8, [R1+0x2e60] ;  /* 0x002e600001087983 */ /* 0x000ea40000300a00 */
[----:B------:R-:W-:Y:S02]  /*26a50*/  STL.64 [R1+0x130], R12 ;  /* 0x0001300c01007387 */ /* 0x000fe40000100a00 */
[----:B------:R0:W-:Y:S02]  /*26a60*/  STL.64 [R1+0x138], R14 ;  /* 0x0001380e01007387 */ /* 0x0001e40000100a00 */
        /* <DEDUP_REMOVED lines=28> */
[----:B0-----:R-:W4:Y:S01]  /*26c30*/  LDL.LU.64 R14, [R1+0x2df8] ;  /* 0x002df800010e7983 */ /* 0x001f220000300a00 */
[----:B------:R-:W2:Y:S01]  /*26c40*/  LDL.LU.64 R12, [R1+0x2df0] ;  /* 0x002df000010c7983 */ /* 0x000ea20000300a00 */
[C---:B----4-:R-:W-:Y:S02]  /*26c50*/  HMMA.16816.F32 R24, R20.reuse, R14, R24 ;  /* 0x0000000e1418723c */ /* 0x050fe40000001818 */
[----:B------:R0:W-:Y:S01]  /*26c60*/  STL.64 [R1+0x2d20], R14 ;  /* 0x002d200e01007387 */ /* 0x0001e20000100a00 */
[----:B--2---:R1:W-:Y:S11]  /*26c70*/  STL.64 [R1+0x2d18], R12 ;  /* 0x002d180c01007387 */ /* 0x0043f60000100a00 */
[----:B------:R-:W-:Y:S09]  /*26c80*/  @!UPT UIADD3 URZ, URZ, URZ, URZ ;  /* 0x0000003f3f3ff290 */ /* 0x000ff2000fffe03f */
[----:B------:R-:W-:Y:S01]  /*26c90*/  STL.64 [R1+0xe0], R24 ;  /* 0x0000e01801007387 */ /* 0x000fe20000100a00 */
[----:B------:R-:W-:Y:S02]  /*26ca0*/  STL.64 [R1+0xe8], R26 ;  /* 0x0000e81a01007387 */ /* 0x000fe40000100a00 */
[----:B0-----:R-:W2:Y:S02]  /*26cb0*/  LDL.64 R14, [R1+0x98] ;  /* 0x00009800010e7983 */ /* 0x001ea40000100a00 */
[----:B------:R-:W0:Y:S01]  /*26cc0*/  LDSM.16.MT88.4 R24, [R0+0x2080] ;  /* 0x002080000018783b */ /* 0x000e220000004200 */
[C---:B------:R-:W-:Y:S01]  /*26cd0*/  HMMA.16816.F32 R4, R20.reuse, R10, R4 ;  /* 0x0000000a1404723c */ /* 0x040fe20000001804 */
[----:B--2---:R2:W-:Y:S02]  /*26ce0*/  STL.64 [R1+0x2dc0], R14 ;  /* 0x002dc00e01007387 */ /* 0x0045e40000100a00 */
[----:B-1----:R-:W4:Y:S02]  /*26cf0*/  LDL.LU R12, [R1+0x870] ;  /* 0x00087000010c7983 */ /* 0x002f240000300800 */
[----:B------:R-:W4:Y:S01]  /*26d00*/  LDL.LU R13, [R1+0x874] ;  /* 0x00087400010d7983 */ /* 0x000f220000300800 */
[----:B--2---:R-:W2:Y:S01]  /*26d10*/  LDL.LU R14, [R1+0x878] ;  /* 0x00087800010e7983 */ /* 0x004ea20000300800 */
[----:B------:R-:W2:Y:S03]  /*26d20*/  LDL.LU R15, [R1+0x87c] ;  /* 0x00087c00010f7983 */ /* 0x000ea60000300800 */
[----:B--2---:R1:W-:Y:S01]  /*26d30*/  STL.64 [R1+0x2dd0], R14 ;  /* 0x002dd00e01007387 */ /* 0x0043e20000100a00 */
[----:B----4-:R-:W-:Y:S03]  /*26d40*/  STL.64 [R1+0x2dc8], R12 ;  /* 0x002dc80c01007387 */ /* 0x010fe60000100a00 */
[----:B-1----:R-:W2:Y:S01]  /*26d50*/  LDL.64 R14, [R1+0xc8] ;  /* 0x0000c800010e7983 */ /* 0x002ea20000100a00 */
[----:B0-----:R0:W-:Y:S02]  /*26d60*/  STL [R1+0x2cd8], R24 ;  /* 0x002cd81801007387 */ /* 0x0011e40000100800 */
[----:B------:R1:W-:Y:S02]  /*26d70*/  STL [R1+0x2cd4], R25 ;  /* 0x002cd41901007387 */ /* 0x0003e40000100800 */
[----:B------:R4:W-:Y:S01]  /*26d80*/  STL [R1+0x2cd0], R26 ;  /* 0x002cd01a01007387 */ /* 0x0009e20000100800 */
[----:B------:R3:W-:Y:S04]  /*26d90*/  STL [R1+0x2ccc], R27 ;  /* 0x002ccc1b01007387 */ /* 0x0007e80000100800 */
[----:B0-----:R-:W2:Y:S01]  /*26da0*/  LDL.LU R24, [R1+0x850] ;  /* 0x0008500001187983 */ /* 0x001ea20000300800 */
[----:B-1----:R-:W2:Y:S02]  /*26db0*/  LDL.LU R25, [R1+0x854] ;  /* 0x0008540001197983 */ /* 0x002ea40000300800 */
[----:B----4-:R-:W4:Y:S02]  /*26dc0*/  LDL.LU R26, [R1+0x858] ;  /* 0x00085800011a7983 */ /* 0x010f240000300800 */
[----:B---3--:R-:W4:Y:S01]  /*26dd0*/  LDL.LU R27, [R1+0x85c] ;  /* 0x00085c00011b7983 */ /* 0x008f220000300800 */
[----:B------:R-:W-:Y:S01]  /*26de0*/  STL.64 [R1+0x390], R4 ;  /* 0x0003900401007387 */ /* 0x000fe20000100a00 */
[----:B------:R0:W-:Y:S03]  /*26df0*/  STL.64 [R1+0x398], R6 ;  /* 0x0003980601007387 */ /* 0x0001e60000100a00 */
[----:B0-----:R-:W3:Y:S01]  /*26e00*/  LDL.LU.64 R6, [R1+0x2de8] ;  /* 0x002de80001067983 */ /* 0x001ee20000300a00 */
[----:B------:R0:W-:Y:S02]  /*26e10*/  STL.64 [R1+0x2d10], R10 ;  /* 0x002d100a01007387 */ /* 0x0001e40000100a00 */
[----:B------:R-:W-:Y:S01]  /*26e20*/  STL.64 [R1+0x2d08], R8 ;  /* 0x002d080801007387 */ /* 0x000fe20000100a00 */
[----:B0-----:R-:W2:Y:S01]  /*26e30*/  LDL.64 R10, [R1+0xa8] ;  /* 0x0000a800010a7983 */ /* 0x001ea20000100a00 */
[----:B---3--:R-:W-:Y:S03]  /*26e40*/  HMMA.16816.F32 R20, R20, R6, R16 ;  /* 0x000000061414723c */ /* 0x008fe60000001810 */
[----:B------:R-:W3:Y:S01]  /*26e50*/  LDL.LU.64 R18, [R1+0x2de0] ;  /* 0x002de00001127983 */ /* 0x000ee20000300a00 */
[----:B------:R-:W3:Y:S11]  /*26e60*/  LDL.LU.64 R16, [R1+0x2dd8] ;  /* 0x002dd80001107983 */ /* 0x000ef60000300a00 */
[----:B------:R-:W-:Y:S08]  /*26e70*/  @!UPT UIADD3 URZ, URZ, URZ, URZ ;  /* 0x0000003f3f3ff290 */ /* 0x000ff0000fffe03f */
[----:B------:R0:W-:Y:S01]  /*26e80*/  STL.64 [R1+0xd0], R20 ;  /* 0x0000d01401007387 */ /* 0x0001e20000100a00 */
[----:B------:R1:W-:Y:S03]  /*26e90*/  STL.64 [R1+0xd8], R22 ;  /* 0x0000d81601007387 */ /* 0x0003e60000100a00 */
[----:B0-----:R-:W3:Y:S01]  /*26ea0*/  LDL.LU R20, [R1+0x860] ;  /* 0x0008600001147983 */ /* 0x001ee20000300800 */
[----:B------:R-:W3:Y:S02]  /*26eb0*/  LDL.LU R21, [R1+0x864] ;  /* 0x0008640001157983 */ /* 0x000ee40000300800 */
[----:B-1----:R-:W3:Y:S02]  /*26ec0*/  LDL.LU R22, [R1+0x868] ;  /* 0x0008680001167983 */ /* 0x002ee40000300800 */
[----:B------:R-:W3:Y:S01]  /*26ed0*/  LDL.LU R23, [R1+0x86c] ;  /* 0x00086c0001177983 */ /* 0x000ee20000300800 */
[----:B------:R0:W-:Y:S01]  /*26ee0*/  STL [R1+0x2ce0], R6 ;  /* 0x002ce00601007387 */ /* 0x0001e20000100800 */
[----:B------:R1:W-:Y:S02]  /*26ef0*/  STL [R1+0x2cdc], R7 ;  /* 0x002cdc0701007387 */ /* 0x0003e40000100800 */
[----:B------:R-:W3:Y:S02]  /*26f00*/  LDL.LU R4, [R1+0x880] ;  /* 0x0008800001047983 */ /* 0x000ee40000300800 */
[----:B------:R-:W3:Y:S01]  /*26f10*/  LDL.LU R5, [R1+0x884] ;  /* 0x0008840001057983 */ /* 0x000ee20000300800 */
[----:B0-----:R-:W3:Y:S01]  /*26f20*/  LDL.LU R6, [R1+0x888] ;  /* 0x0008880001067983 */ /* 0x001ee20000300800 */
[----:B-1----:R-:W3:Y:S02]  /*26f30*/  LDL.LU R7, [R1+0x88c] ;  /* 0x00088c0001077983 */ /* 0x002ee40000300800 */
[----:B--2---:R-:W-:Y:S01]  /*26f40*/  IMAD.MOV.U32 R2, RZ, RZ, R15 ;  /* 0x000000ffff027224 */ /* 0x004fe200078e000f */
[C---:B---3--:R-:W-:Y:S11]  /*26f50*/  HMMA.16816.F32 R4, R16.reuse, R14, R4 ;  /* 0x0000000e1004723c */ /* 0x048ff60000001804 */
[----:B------:R-:W-:Y:S11]  /*26f60*/  @!UPT UIADD3 URZ, URZ, URZ, URZ ;  /* 0x0000003f3f3ff290 */ /* 0x000ff6000fffe03f */
[----:B------:R-:W-:Y:S01]  /*26f70*/  @!UPT UIADD3 URZ, URZ, URZ, URZ ;  /* 0x0000003f3f3ff290 */ /* 0x000fe2000fffe03f */
[----:B------:R0:W-:Y:S01]  /*26f80*/  STL.64 [R1+0xb40], R4 ;  /* 0x000b400401007387 */ /* 0x0001e20000100a00 */
[----:B------:R1:W-:Y:S02]  /*26f90*/  STL.64 [R1+0xb48], R6 ;  /* 0x000b480601007387 */ /* 0x0003e40000100a00 */
[----:B0-----:R-:W-:Y:S02]  /*26fa0*/  IMAD.MOV.U32 R4, RZ, RZ, R14 ;  /* 0x000000ffff047224 */ /* 0x001fe400078e000e */
[----:B------:R-:W2:Y:S01]  /*26fb0*/  LDL.LU.64 R14, [R1+0x2dd0] ;  /* 0x002dd000010e7983 */ /* 0x000ea20000300a00 */
[----:B------:R-:W2:Y:S02]  /*26fc0*/  LDL.LU.64 R12, [R1+0x2dc8] ;  /* 0x002dc800010c7983 */ /* 0x000ea40000300a00 */
[----:B------:R-:W-:Y:S02]  /*26fd0*/  STL [R1+0x2ce8], R2 ;  /* 0x002ce80201007387 */ /* 0x000fe40000100800 */
[----:B------:R-:W-:Y:S01]  /*26fe0*/  STL [R1+0x2ce4], R4 ;  /* 0x002ce40401007387 */ /* 0x000fe20000100800 */
[----:B-1----:R-:W2:Y:S02]  /*26ff0*/  LDL.64 R6, [R1+0xb8] ;  /* 0x0000b80001067983 */ /* 0x002ea40000100a00 */
[----:B--2---:R-:W-:Y:S11]  /*27000*/  HMMA.16816.F32 R12, R16, R6, R12 ;  /* 0x00000006100c723c */ /* 0x004ff6000000180c */
[----:B------:R-:W-:Y:S11]  /*27010*/  @!UPT UIADD3 URZ, URZ, URZ, URZ ;  /* 0x0000003f3f3ff290 */ /* 0x000ff6000fffe03f */
[----:B------:R-:W-:Y:S01]  /*27020*/  @!UPT UIADD3 URZ, URZ, URZ, URZ ;  /* 0x0000003f3f3ff290 */ /* 0x000fe2000fffe03f */
[----:B------:R-:W-:Y:S01]  /*27030*/  STL.64 [R1+0xb30], R12 ;  /* 0x000b300c01007387 */ /* 0x000fe20000100a00 */
[----:B------:R0:W-:Y:S03]  /*27040*/  STL.64 [R1+0xb38], R14 ;  /* 0x000b380e01007387 */ /* 0x0001e60000100a00 */
[----:B0-----:R-:W4:Y:S01]  /*27050*/  LDL.LU.64 R14, [R1+0x2dc0] ;  /* 0x002dc000010e7983 */ /* 0x001f220000300a00 */
[----:B------:R-:W-:Y:S02]  /*27060*/  IMAD.MOV.U32 R5, RZ, RZ, R7 ;  /* 0x000000ffff057224 */ /* 0x000fe400078e0007 */
[----:B------:R-:W-:-:S03]  /*27070*/  IMAD.MOV.U32 R28, RZ, RZ, R6 ;  /* 0x000000ffff1c7224 */ /* 0x000fc600078e0006 */
[----:B------:R0:W-:Y:S02]  /*27080*/  STL [R1+0x2cf0], R5 ;  /* 0x002cf00501007387 */ /* 0x0001e40000100800 */
[C---:B0-----:R-:W-:Y:S02]  /*27090*/  HMMA.16816.F32 R4, R16.reuse, R10, R20 ;  /* 0x0000000a1004723c */ /* 0x041fe40000001814 */
[----:B------:R-:W-:Y:S01]  /*270a0*/  STL [R1+0x2cec], R28 ;  /* 0x002cec1c01007387 */ /* 0x000fe20000100800 */
[----:B------:R-:W-:Y:S02]  /*270b0*/  IMAD.MOV.U32 R29, RZ, RZ, R11 ;  /* 0x000000ffff1d7224 */ /* 0x000fe400078e000b */
[----:B------:R-:W-:Y:S11]  /*270c0*/  IMAD.MOV.U32 R3, RZ, RZ, R10 ;  /* 0x000000ffff037224 */ /* 0x000ff600078e000a */
[----:B------:R-:W-:Y:S07]  /*270d0*/  @!UPT UIADD3 URZ, URZ, URZ, URZ ;  /* 0x0000003f3f3ff290 */ /* 0x000fee000fffe03f */
[----:B------:R-:W-:Y:S01]  /*270e0*/  STL.64 [R1+0xb20], R4 ;  /* 0x000b200401007387 */ /* 0x000fe20000100a00 */
[----:B------:R4:W-:Y:S02]  /*270f0*/  STL.64 [R1+0xb28], R6 ;  /* 0x000b280601007387 */ /* 0x0009e40000100a00 */
[----:B------:R-:W-:Y:S02]  /*27100*/  STL [R1+0x2cf8], R29 ;  /* 0x002cf81d01007387 */ /* 0x000fe40000100800 */
[----:B------:R-:W-:Y:S01]  /*27110*/  STL [R1+0x2cf4], R3 ;  /* 0x002cf40301007387 */ /* 0x000fe20000100800 */
[----:B----4-:R-:W-:Y:S07]  /*27120*/  HMMA.16816.F32 R4, R16, R14, R24 ;  /* 0x0000000e1004723c */ /* 0x010fee0000001818 */
[----:B------:R-:W-:-:S02]  /*27130*/  IMAD.MOV.U32 R26, RZ, RZ, R14 ;  /* 0x000000ffff1a7224 */ /* 0x000fc400078e000e */
[----:B------:R-:W-:Y:S11]  /*27140*/  IMAD.MOV.U32 R27, RZ, RZ, R15 ;  /* 0x000000ffff1b7224 */ /* 0x000ff600078e000f */
[----:B------:R-:W-:Y:S03]  /*27150*/  @!UPT UIADD3 URZ, URZ, URZ, URZ ;  /* 0x0000003f3f3ff290 */ /* 0x000fe6000fffe03f */
[----:B------:R-:W-:Y:S01]  /*27160*/  STL.64 [R1+0xb10], R4 ;  /* 0x000b100401007387 */ /* 0x000fe20000100a00 */
[----:B------:R-:W-:Y:S02]  /*27170*/  STL.64 [R1+0xb18], R6 ;  /* 0x000b180601007387 */ /* 0x000fe40000100a00 */
[----:B------:R-:W2:Y:S02]  /*27180*/  LDL R14, [R1+0x8] ;  /* 0x00000800010e7983 */ /* 0x000ea40000100800 */
[----:B------:R-:W2:Y:S02]  /*27190*/  LDL R15, [R1+0xc] ;  /* 0x00000c00010f7983 */ /* 0x000ea40000100800 */
[----:B--2---:R0:W-:Y:S01]  /*271a0*/  STL.64 [R1+0x2d38], R14 ;  /* 0x002d380e01007387 */ /* 0x0041e20000100a00 */
[----:B------:R-:W2:Y:S02]  /*271b0*/  LDL.LU R8, [R1+0x760] ;  /* 0x0007600001087983 */ /* 0x000ea40000300800 */
[----:B------:R-:W2:Y:S02]  /*271c0*/  LDL.LU R9, [R1+0x764] ;  /* 0x0007640001097983 */ /* 0x000ea40000300800 */
[----:B------:R-:W3:Y:S01]  /*271d0*/  LDL.LU R10, [R1+0x768] ;  /* 0x00076800010a7983 */ /* 0x000ee20000300800 */
[----:B------:R-:W3:Y:S04]  /*271e0*/  LDL.LU R11, [R1+0x76c] ;  /* 0x00076c00010b7983 */ /* 0x000ee80000300800 */
[----:B0-----:R-:W4:Y:S04]  /*271f0*/  LDL.64 R14, [R1+0x18] ;  /* 0x00001800010e7983 */ /* 0x001f280000100a00 */
[----:B----4-:R0:W-:Y:S04]  /*27200*/  STL.64 [R1+0x2d50], R14 ;  /* 0x002d500e01007387 */ /* 0x0101e80000100a00 */
[----:B0-----:R-:W4:Y:S04]  /*27210*/  LDL.64 R14, [R1+0x28] ;  /* 0x00002800010e7983 */ /* 0x001f280000100a00 */
[----:B----4-:R-:W-:Y:S01]  /*27220*/  STL.64 [R1+0x2d68], R14 ;  /* 0x002d680e01007387 */ /* 0x010fe20000100a00 */
[----:B---3--:R-:W-:Y:S02]  /*27230*/  STL.64 [R1+0x2d30], R10 ;  /* 0x002d300a01007387 */ /* 0x008fe40000100a00 */
[----:B--2---:R0:W-:Y:S02]  /*27240*/  STL.64 [R1+0x2d28], R8 ;  /* 0x002d280801007387 */ /* 0x0041e40000100a00 */
[----:B0-----:R-:W2:Y:S01]  /*27250*/  LDL.LU R8, [R1+0x800] ;  /* 0x0008000001087983 */ /* 0x001ea20000300800 */
[----:B------:R-:W2:Y:S02]  /*27260*/  LDL.LU R9, [R1+0x804] ;  /* 0x0008040001097983 */ /* 0x000ea40000300800 */
[----:B------:R-:W3:Y:S02]  /*27270*/  LDL.LU R10, [R1+0x808] ;  /* 0x00080800010a7983 */ /* 0x000ee40000300800 */
[----:B------:R-:W3:Y:S01]  /*27280*/  LDL.LU R11, [R1+0x80c] ;  /* 0x00080c00010b7983 */ /* 0x000ee20000300800 */
[----:B------:R-:W4:Y:S01]  /*27290*/  LDL.LU R4, [R1+0x830] ;  /* 0x0008300001047983 */ /* 0x000f220000300800 */
[----:B------:R-:W4:Y:S02]  /*272a0*/  LDL.LU R5, [R1+0x834] ;  /* 0x0008340001057983 */ /* 0x000f240000300800 */
[----:B------:R-:W2:Y:S02]  /*272b0*/  LDL.LU R6, [R1+0x838] ;  /* 0x0008380001067983 */ /* 0x000ea40000300800 */
[----:B------:R-:W2:Y:S02]  /*272c0*/  LDL.LU R7, [R1+0x83c] ;  /* 0x00083c0001077983 */ /* 0x000ea40000300800 */
[----:B--2---:R0:W-:Y:S01]  /*272d0*/  STL.64 [R1+0x2db8], R6 ;  /* 0x002db80601007387 */ /* 0x0041e20000100a00 */
[----:B----4-:R-:W-:Y:S02]  /*272e0*/  STL.64 [R1+0x2db0], R4 ;  /* 0x002db00401007387 */ /* 0x010fe40000100a00 */
[----:B------:R-:W2:Y:S01]  /*272f0*/  LDL.64 R22, [R1+0x68] ;  /* 0x0000680001167983 */ /* 0x000ea20000100a00 */
[----:B0-----:R-:W4:Y:S04]  /*27300*/  LDL.64 R6, [R1+0x88] ;  /* 0x0000880001067983 */ /* 0x001f280000100a00 */
[----:B--2---:R0:W-:Y:S01]  /*27310*/  STL.64 [R1+0x2da8], R22 ;  /* 0x002da81601007387 */ /* 0x0041e20000100a00 */
[----:B------:R-:W2:Y:S03]  /*27320*/  LDL.64 R14, [R1+0x38] ;  /* 0x00003800010e7983 */ /* 0x000ea60000100a00 */
[----:B0-----:R-:W3:Y:S04]  /*27330*/  LDL.64 R22, [R1+0x78] ;  /* 0x0000780001167983 */ /* 0x001ee80000100a00 */
[----:B--2---:R0:W-:Y:S04]  /*27340*/  STL.64 [R1+0x2d80], R14 ;  /* 0x002d800e01007387 */ /* 0x0041e80000100a00 */
[----:B0-----:R-:W2:Y:S04]  /*27350*/  LDL.64 R14, [R1+0x48] ;  /* 0x00004800010e7983 */ /* 0x001ea80000100a00 */
[----:B--2---:R-:W-:Y:S01]  /*27360*/  STL.64 [R1+0x2d98], R14 ;  /* 0x002d980e01007387 */ /* 0x004fe20000100a00 */
[----:B---3--:R-:W-:Y:S02]  /*27370*/  STL.64 [R1+0x2d48], R10 ;  /* 0x002d480a01007387 */ /* 0x008fe40000100a00 */
[----:B------:R0:W-:Y:S02]  /*27380*/  STL.64 [R1+0x2d40], R8 ;  /* 0x002d400801007387 */ /* 0x0001e40000100a00 */
[----:B0-----:R-:W2:Y:S01]  /*27390*/  LDL.LU R8, [R1+0x810] ;  /* 0x0008100001087983 */ /* 0x001ea20000300800 */
[----:B------:R-:W2:Y:S02]  /*273a0*/  LDL.LU R9, [R1+0x814] ;  /* 0x0008140001097983 */ /* 0x000ea40000300800 */
[----:B------:R-:W3:Y:S02]  /*273b0*/  LDL.LU R10, [R1+0x818] ;  /* 0x00081800010a7983 */ /* 0x000ee40000300800 */
[----:B------:R-:W3:Y:S01]  /*273c0*/  LDL.LU R11, [R1+0x81c] ;  /* 0x00081c00010b7983 */ /* 0x000ee20000300800 */
[----:B------:R-:W2:Y:S04]  /*273d0*/  LDL.64 R14, [R1+0x58] ;  /* 0x00005800010e7983 */ /* 0x000ea80000100a00 */
[----:B--2---:R0:W-:Y:S01]  /*273e0*/  STL.64 [R1+0x2da0], R14 ;  /* 0x002da00e01007387 */ /* 0x0041e20000100a00 */
[----:B------:R-:W2:Y:S02]  /*273f0*/  LDL.LU R12, [R1+0x820] ;  /* 0x00082000010c7983 */ /* 0x000ea40000300800 */
[----:B------:R-:W2:Y:S01]  /*27400*/  LDL.LU R13, [R1+0x824] ;  /* 0x00082400010d7983 */ /* 0x000ea20000300800 */
[----:B0-----:R-:W2:Y:S01]  /*27410*/  LDL.LU R14, [R1+0x828] ;  /* 0x00082800010e7983 */ /* 0x001ea20000300800 */
[----:B------:R-:W2:Y:S02]  /*27420*/  LDL.LU R15, [R1+0x82c] ;  /* 0x00082c00010f7983 */ /* 0x000ea40000300800 */
[----:B---3--:R-:W-:Y:S02]  /*27430*/  STL.64 [R1+0x2d60], R10 ;  /* 0x002d600a01007387 */ /* 0x008fe40000100a00 */
[----:B------:R0:W-:Y:S02]  /*27440*/  STL.64 [R1+0x2d58], R8 ;  /* 0x002d580801007387 */ /* 0x0001e40000100a00 */
[----:B0-----:R-:W3:Y:S01]  /*27450*/  LDL.LU R8, [R1+0x890] ;  /* 0x0008900001087983 */ /* 0x001ee20000300800 */
[----:B------:R-:W3:Y:S02]  /*27460*/  LDL.LU R9, [R1+0x894] ;  /* 0x0008940001097983 */ /* 0x000ee40000300800 */
[----:B------:R-:W2:Y:S02]  /*27470*/  LDL.LU R10, [R1+0x898] ;  /* 0x00089800010a7983 */ /* 0x000ea40000300800 */
[----:B------:R-:W2:Y:S02]  /*27480*/  LDL.LU R11, [R1+0x89c] ;  /* 0x00089c00010b7983 */ /* 0x000ea40000300800 */
[----:B--2---:R-:W-:Y:S01]  /*27490*/  STL.64 [R1+0x2d78], R10 ;  /* 0x002d780a01007387 */ /* 0x004fe20000100a00 */
[----:B---3--:R0:W-:Y:S03]  /*274a0*/  STL.64 [R1+0x2d70], R8 ;  /* 0x002d700801007387 */ /* 0x0081e60000100a00 */
[----:B0-----:R-:W2:Y:S01]  /*274b0*/  LDL.LU R8, [R1+0x8a0] ;  /* 0x0008a00001087983 */ /* 0x001ea20000300800 */
[----:B------:R-:W2:Y:S02]  /*274c0*/  LDL.LU R9, [R1+0x8a4] ;  /* 0x0008a40001097983 */ /* 0x000ea40000300800 */
[----:B------:R-:W3:Y:S02]  /*274d0*/  LDL.LU R10, [R1+0x8a8] ;  /* 0x0008a800010a7983 */ /* 0x000ee40000300800 */
[----:B------:R-:W3:Y:S02]  /*274e0*/  LDL.LU R11, [R1+0x8ac] ;  /* 0x0008ac00010b7983 */ /* 0x000ee40000300800 */
[----:B---3--:R-:W-:Y:S01]  /*274f0*/  STL.64 [R1+0x2d90], R10 ;  /* 0x002d900a01007387 */ /* 0x008fe20000100a00 */
[----:B--2---:R0:W-:Y:S03]  /*27500*/  STL.64 [R1+0x2d88], R8 ;  /* 0x002d880801007387 */ /* 0x0041e60000100a00 */
[----:B0-----:R-:W2:Y:S01]  /*27510*/  LDL.LU R8, [R1+0x8b0] ;  /* 0x0008b00001087983 */ /* 0x001ea20000300800 */
[----:B------:R-:W2:Y:S02]  /*27520*/  LDL.LU R9, [R1+0x8b4] ;  /* 0x0008b40001097983 */ /* 0x000ea40000300800 */
[----:B------:R-:W2:Y:S02]  /*27530*/  LDL.LU R10, [R1+0x8b8] ;  /* 0x0008b800010a7983 */ /* 0x000ea40000300800 */
[----:B------:R-:W2:Y:S01]  /*27540*/  LDL.LU R11, [R1+0x8bc] ;  /* 0x0008bc00010b7983 */ /* 0x000ea20000300800 */
[----:B------:R-:W-:Y:S01]  /*27550*/  STL [R1+0x2d00], R27 ;  /* 0x002d001b01007387 */ /* 0x000fe20000100800 */
[----:B------:R0:W-:Y:S02]  /*27560*/  STL [R1+0x2cfc], R26 ;  /* 0x002cfc1a01007387 */ /* 0x0001e40000100800 */
[----:B------:R-:W4:Y:S02]  /*27570*/  LDL.LU R24, [R1+0x840] ;  /* 0x0008400001187983 */ /* 0x000f240000300800 */
[----:B------:R-:W4:Y:S01]  /*27580*/  LDL.LU R25, [R1+0x844] ;  /* 0x0008440001197983 */ /* 0x000f220000300800 */
[----:B0-----:R-:W4:Y:S01]  /*27590*/  LDL.LU R26, [R1+0x848] ;  /* 0x00084800011a7983 */ /* 0x001f220000300800 */
[----:B------:R-:W4:Y:S02]  /*275a0*/  LDL.LU R27, [R1+0x84c] ;  /* 0x00084c00011b7983 */ /* 0x000f240000300800 */
[C---:B----4-:R-:W-:Y:S11]  /*275b0*/  HMMA.16816.F32 R24, R16.reuse, R6, R24 ;  /* 0x000000061018723c */ /* 0x050ff60000001818 */
[----:B------:R-:W-:Y:S11]  /*275c0*/  @!UPT UIADD3 URZ, URZ, URZ, URZ ;  /* 0x0000003f3f3ff290 */ /* 0x000ff6000fffe03f */
[----:B------:R-:W-:Y:S01]  /*275d0*/  @!UPT UIADD3 URZ, URZ, URZ, URZ ;  /* 0x0000003f3f3ff290 */ /* 0x000fe2000fffe03f */
[----:B------:R0:W-:Y:S01]  /*275e0*/  STL.64 [R1+0xb00], R24 ;  /* 0x000b001801007387 */ /* 0x0001e20000100a00 */
[----:B------:R-:W-:Y:S02]  /*275f0*/  STL.64 [R1+0xb08], R26 ;  /* 0x000b081a01007387 */ /* 0x000fe40000100a00 */
[----:B0-----:R-:W-:Y:S02]  /*27600*/  IMAD.MOV.U32 R24, RZ, RZ, R6 ;  /* 0x000000ffff187224 */ /* 0x001fe400078e0006 */
[----:B------:R-:W-:Y:S02]  /*27610*/  IMAD.MOV.U32 R25, RZ, RZ, R7 ;  /* 0x000000ffff197224 */ /* 0x000fe400078e0007 */
[----:B------:R-:W3:Y:S01]  /*27620*/  LDL.LU.64 R6, [R1+0x2db8] ;  /* 0x002db80001067983 */ /* 0x000ee20000300a00 */
[----:B------:R-:W3:Y:S02]  /*27630*/  LDL.LU.64 R4, [R1+0x2db0] ;  /* 0x002db00001047983 */ /* 0x000ee40000300a00 */
[C---:B---3--:R-:W-:Y:S11]  /*27640*/  HMMA.16816.F32 R4, R16.reuse, R22, R4 ;  /* 0x000000161004723c */ /* 0x048ff60000001804 */
[----:B------:R-:W-:Y:S11]  /*27650*/  @!UPT UIADD3 URZ, URZ, URZ, URZ ;  /* 0x0000003f3f3ff290 */ /* 0x000ff6000fffe03f */
[----:B------:R-:W-:Y:S01]  /*27660*/  @!UPT UIADD3 URZ, URZ, URZ, URZ ;  /* 0x0000003f3f3ff290 */ /* 0x000fe2000fffe03f */
[----:B------:R-:W-:Y:S01]  /*27670*/  STL.64 [R1+0xaf0], R4 ;  /* 0x000af00401007387 */ /* 0x000fe20000100a00 */
[----:B------:R0:W-:Y:S02]  /*27680*/  STL.64 [R1+0xaf8], R6 ;  /* 0x000af80601007387 */ /* 0x0001e40000100a00 */
[----:B0-----:R-:W-:Y:S02]  /*27690*/  IMAD.MOV.U32 R6, RZ, RZ, R22 ;  /* 0x000000ffff067224 */ /* 0x001fe400078e0016 */
[----:B------:R-:W-:Y:S02]  /*276a0*/  IMAD.MOV.U32 R7, RZ, RZ, R23 ;  /* 0x000000ffff077224 */ /* 0x000fe400078e0017 */
[----:B------:R-:W3:Y:S02]  /*276b0*/  LDL.LU.64 R22, [R1+0x2da8] ;  /* 0x002da80001167983 */ /* 0x000ee40000300a00 */
[----:B---3--:R-:W-:Y:S01]  /*276c0*/  HMMA.16816.F32 R12, R16, R22, R12 ;  /* 0x00000016100c723c */ /* 0x008fe2000000180c */
[----:B------:R-:W-:-:S02]  /*276d0*/  IMAD.MOV.U32 R2, RZ, RZ, R22 ;  /* 0x000000ffff027224 */ /* 0x000fc400078e0016 */
[----:B------:R-:W-:Y:S02]  /*276e0*/  IMAD.MOV.U32 R4, RZ, RZ, R23 ;  /* 0x000000ffff047224 */ /* 0x000fe400078e0017 */
[----:B------:R-:W0:Y:S11]  /*276f0*/  LDSM.16.MT88.4 R20, [R0+0x2100] ;  /* 0x002100000014783b */ /* 0x000e360000004200 */
[----:B------:R-:W-:Y:S07]  /*27700*/  @!UPT UIADD3 URZ, URZ, URZ, URZ ;  /* 0x0000003f3f3ff290 */ /* 0x000fee000fffe03f */
[----:B------:R-:W-:Y:S01]  /*27710*/  STL.64 [R1+0xae0], R12 ;  /* 0x000ae00c01007387 */ /* 0x000fe20000100a00 */
[----:B------:R1:W-:Y:S03]  /*27720*/  STL.64 [R1+0xae8], R14 ;  /* 0x000ae80e01007387 */ /* 0x0003e60000100a00 */
[----:B-1----:R-:W3:Y:S04]  /*27730*/  LDL.LU.64 R14, [R1+0x2da0] ;  /* 0x002da000010e7983 */ /* 0x002ee80000300a00 */
[----:B0-----:R-:W-:Y:S01]  /*27740*/  STL.64 [R1+0x2b70], R22 ;  /* 0x002b701601007387 */ /* 0x001fe20000100a00 */
[----:B------:R0:W-:Y:S03]  /*27750*/  STL.64 [R1+0x2b68], R20 ;  /* 0x002b681401007387 */ /* 0x0001e60000100a00 */
[----:B0-----:R-:W3:Y:S01]  /*27760*/  LDL.LU R20, [R1+0x8c0] ;  /* 0x0008c00001147983 */ /* 0x001ee20000300800 */
[----:B------:R-:W3:Y:S02]  /*27770*/  LDL.LU R21, [R1+0x8c4] ;  /* 0x0008c40001157983 */ /* 0x000ee40000300800 */
[----:B------:R-:W3:Y:S02]  /*27780*/  LDL.LU R22, [R1+0x8c8] ;  /* 0x0008c80001167983 */ /* 0x000ee40000300800 */
[----:B------:R-:W3:Y:S02]  /*27790*/  LDL.LU R23, [R1+0x8cc] ;  /* 0x0008cc0001177983 */ /* 0x000ee40000300800 */
[C---:B---3--:R-:W-:Y:S11]  /*277a0*/  HMMA.16816.F32 R20, R16.reuse, R14, R20 ;  /* 0x0000000e1014723c */ /* 0x048ff60000001814 */
[----:B------:R-:W-:Y:S11]  /*277b0*/  @!UPT UIADD3 URZ, URZ, URZ, URZ ;  /* 0x0000003f3f3ff290 */ /* 0x000ff6000fffe03f */
[----:B------:R-:W-:Y:S01]  /*277c0*/  @!UPT UIADD3 URZ, URZ, URZ, URZ ;  /* 0x0000003f3f3ff290 */ /* 0x000fe2000fffe03f */
[----:B------:R0:W-:Y:S01]  /*277d0*/  STL.64 [R1+0x880], R20 ;  /* 0x0008801401007387 */ /* 0x0001e20000100a00 */
[----:B------:R1:W-:Y:S02]  /*277e0*/  STL.64 [R1+0x888], R22 ;  /* 0x0008881601007387 */ /* 0x0003e40000100a00 */
[----:B0-----:R-:W-:Y:S02]  /*277f0*/  IMAD.MOV.U32 R21, RZ, RZ, R14 ;  /* 0x000000ffff157224 */ /* 0x001fe400078e000e */
[----:B------:R-:W-:Y:S02]  /*27800*/  IMAD.MOV.U32 R20, RZ, RZ, R15 ;  /* 0x000000ffff147224 */ /* 0x000fe400078e000f */
[----:B------:R-:W2:Y:S02]  /*27810*/  LDL.LU.64 R14, [R1+0x2d98] ;  /* 0x002d9800010e7983 */ /* 0x000ea40000300a00 */
[----:B--2---:R-:W-:Y:S01]  /*27820*/  HMMA.16816.F32 R8, R16, R14, R8 ;  /* 0x0000000e1008723c */ /* 0x004fe20000001808 */
[----:B-1----:R-:W-:-:S02]  /*27830*/  IMAD.MOV.U32 R23, RZ, RZ, R14 ;  /* 0x000000ffff177224 */ /* 0x002fc400078e000e */
        /* <DEDUP_REMOVED lines=38> */
[----:B------:R-:W-:Y:S01]  /*27aa0*/  STL.64 [R1+0x830], R12 ;  /* 0x0008300c01007387 */ /* 0x000fe20000100a00 */
[----:B------:R0:W-:Y:S03]  /*27ab0*/  STL.64 [R1+0x838], R14 ;  /* 0x0008380e01007387 */ /* 0x0001e60000100a00 */
[----:B0-----:R-:W2:Y:S01]  /*27ac0*/  LDL.LU.64 R14, [R1+0x2d20] ;  /* 0x002d2000010e7983 */ /* 0x001ea20000300a00 */
[----:B------:R-:W3:Y:S01]  /*27ad0*/  LDL.LU.64 R12, [R1+0x2d18] ;  /* 0x002d1800010c7983 */ /* 0x000ee20000300a00 */
[C---:B--2---:R-:W-:Y:S11]  /*27ae0*/  HMMA.16816.F32 R8, R16.reuse, R14, R8 ;  /* 0x0000000e1008723c */ /* 0x044ff60000001808 */
[----:B------:R-:W-:Y:S11]  /*27af0*/  @!UPT UIADD3 URZ, URZ, URZ, URZ ;  /* 0x0000003f3f3ff290 */ /* 0x000ff6000fffe03f */
[----:B------:R-:W-:Y:S01]  /*27b00*/  @!UPT UIADD3 URZ, URZ, URZ, URZ ;  /* 0x0000003f3f3ff290 */ /* 0x000fe2000fffe03f */
[----:B------:R-:W-:Y:S01]  /*27b10*/  STL.64 [R1+0x820], R8 ;  /* 0x0008200801007387 */ /* 0x000fe20000100a00 */
[----:B------:R0:W-:Y:S03]  /*27b20*/  STL.64 [R1+0x828], R10 ;  /* 0x0008280a01007387 */ /* 0x0001e60000100a00 */
[----:B0-----:R-:W2:Y:S01]  /*27b30*/  LDL.LU.64 R10, [R1+0x2d10] ;  /* 0x002d1000010a7983 */ /* 0x001ea20000300a00 */
[----:B------:R-:W4:Y:S02]  /*27b40*/  LDL.LU.64 R8, [R1+0x2d08] ;  /* 0x002d080001087983 */ /* 0x000f240000300a00 */
[----:B------:R-:W-:Y:S02]  /*27b50*/  STL.64 [R1+0x2b90], R14 ;  /* 0x002b900e01007387 */ /* 0x000fe40000100a00 */
[----:B---3--:R0:W-:Y:S02]  /*27b60*/  STL.64 [R1+0x2b88], R12 ;  /* 0x002b880c01007387 */ /* 0x0081e40000100a00 */
[----:B0-----:R-:W2:Y:S01]  /*27b70*/  LDL.LU R12, [R1+0x6e0] ;  /* 0x0006e000010c7983 */ /* 0x001ea20000300800 */
[----:B------:R-:W2:Y:S02]  /*27b80*/  LDL.LU R13, [R1+0x6e4] ;  /* 0x0006e400010d7983 */ /* 0x000ea40000300800 */
[----:B------:R-:W2:Y:S02]  /*27b90*/  LDL.LU R14, [R1+0x6e8] ;  /* 0x0006e800010e7983 */ /* 0x000ea40000300800 */
[----:B------:R-:W2:Y:S02]  /*27ba0*/  LDL.LU R15, [R1+0x6ec] ;  /* 0x0006ec00010f7983 */ /* 0x000ea40000300800 */
[----:B--2---:R-:W-:Y:S11]  /*27bb0*/  HMMA.16816.F32 R12, R16, R10, R12 ;  /* 0x0000000a100c723c */ /* 0x004ff6000000180c */
[----:B------:R-:W-:Y:S11]  /*27bc0*/  @!UPT UIADD3 URZ, URZ, URZ, URZ ;  /* 0x0000003f3f3ff290 */ /* 0x000ff6000fffe03f */
[----:B------:R-:W-:Y:S01]  /*27bd0*/  @!UPT UIADD3 URZ, URZ, URZ, URZ ;  /* 0x0000003f3f3ff290 */ /* 0x000fe2000fffe03f */
[----:B------:R-:W-:Y:S01]  /*27be0*/  STL.64 [R1+0x810], R12 ;  /* 0x0008100c01007387 */ /* 0x000fe20000100a00 */
[----:B------:R0:W-:Y:S03]  /*27bf0*/  STL.64 [R1+0x818], R14 ;  /* 0x0008180e01007387 */ /* 0x0001e60000100a00 */
[----:B0-----:R-:W2:Y:S04]  /*27c00*/  LDL.LU.64 R14, [R1+0x8] ;  /* 0x00000800010e7983 */ /* 0x001ea80000300a00 */
[----:B--2---:R0:W-:Y:S02]  /*27c10*/  STL.64 [R1+0x2ba8], R14 ;  /* 0x002ba80e01007387 */ /* 0x0041e40000100a00 */
[----:B0-----:R-:W-:-:S02]  /*27c20*/  IMAD.MOV.U32 R14, RZ, RZ, R27 ;  /* 0x000000ffff0e7224 */ /* 0x001fc400078e001b */
[----:B------:R-:W-:Y:S01]  /*27c30*/  IMAD.MOV.U32 R15, RZ, RZ, R26 ;  /* 0x000000ffff0f7224 */ /* 0x000fe200078e001a */
[----:B------:R-:W2:Y:S01]  /*27c40*/  LDL.LU R27, [R1+0x2d00] ;  /* 0x002d0000011b7983 */ /* 0x000ea20000300800 */
[----:B------:R-:W3:Y:S03]  /*27c50*/  LDL.LU R26, [R1+0x2cfc] ;  /* 0x002cfc00011a7983 */ /* 0x000ee60000300800 */
[----:B------:R-:W-:Y:S01]  /*27c60*/  STL.64 [R1+0x2bc0], R14 ;  /* 0x002bc00e01007387 */ /* 0x000fe20000100a00 */
[----:B------:R-:W-:Y:S02]  /*27c70*/  STL.64 [R1+0x2b80], R10 ;  /* 0x002b800a01007387 */ /* 0x000fe40000100a00 */
[----:B----4-:R0:W-:Y:S02]  /*27c80*/  STL.64 [R1+0x2b78], R8 ;  /* 0x002b780801007387 */ /* 0x0101e40000100a00 */
[----:B0-----:R-:W4:Y:S01]  /*27c90*/  LDL.LU R8, [R1+0x5f0] ;  /* 0x0005f00001087983 */ /* 0x001f220000300800 */
[----:B------:R-:W4:Y:S02]  /*27ca0*/  LDL.LU R9, [R1+0x5f4] ;  /* 0x0005f40001097983 */ /* 0x000f240000300800 */
[----:B------:R-:W2:Y:S02]  /*27cb0*/  LDL.LU R10, [R1+0x5f8] ;  /* 0x0005f800010a7983 */ /* 0x000ea40000300800 */
[----:B------:R-:W2:Y:S02]  /*27cc0*/  LDL.LU R11, [R1+0x5fc] ;  /* 0x0005fc00010b7983 */ /* 0x000ea40000300800 */
[----:B------:R-:W-:-:S02]  /*27cd0*/  IMAD.MOV.U32 R14, RZ, RZ, R29 ;  /* 0x000000ffff0e7224 */ /* 0x000fc400078e001d */
[----:B------:R-:W-:Y:S01]  /*27ce0*/  IMAD.MOV.U32 R15, RZ, RZ, R3 ;  /* 0x000000ffff0f7224 */ /* 0x000fe200078e0003 */
[----:B------:R-:W3:Y:S01]  /*27cf0*/  LDL.LU R29, [R1+0x2cf8] ;  /* 0x002cf800011d7983 */ /* 0x000ee20000300800 */
[----:B------:R-:W3:Y:S03]  /*27d00*/  LDL.LU R3, [R1+0x2cf4] ;  /* 0x002cf40001037983 */ /* 0x000ee60000300800 */
[----:B------:R-:W-:Y:S04]  /*27d10*/  STL.64 [R1+0x2bd8], R14 ;  /* 0x002bd80e01007387 */ /* 0x000fe80000100a00 */
[----:B--2---:R-:W-:Y:S01]  /*27d20*/  STL.64 [R1+0x2ba0], R10 ;  /* 0x002ba00a01007387 */ /* 0x004fe20000100a00 */
[----:B----4-:R0:W-:Y:S03]  /*27d30*/  STL.64 [R1+0x2b98], R8 ;  /* 0x002b980801007387 */ /* 0x0101e60000100a00 */
[----:B0-----:R-:W2:Y:S01]  /*27d40*/  LDL.LU R8, [R1+0x600] ;  /* 0x0006000001087983 */ /* 0x001ea20000300800 */
[----:B------:R-:W2:Y:S02]  /*27d50*/  LDL.LU R9, [R1+0x604] ;  /* 0x0006040001097983 */ /* 0x000ea40000300800 */
[----:B------:R-:W4:Y:S02]  /*27d60*/  LDL.LU R10, [R1+0x608] ;  /* 0x00060800010a7983 */ /* 0x000f240000300800 */
[----:B------:R-:W4:Y:S02]  /*27d70*/  LDL.LU R11, [R1+0x60c] ;  /* 0x00060c00010b7983 */ /* 0x000f240000300800 */
[----:B------:R-:W-:-:S02]  /*27d80*/  IMAD.MOV.U32 R14, RZ, RZ, R5 ;  /* 0x000000ffff0e7224 */ /* 0x000fc400078e0005 */
[----:B------:R-:W-:Y:S01]  /*27d90*/  IMAD.MOV.U32 R15, RZ, RZ, R28 ;  /* 0x000000ffff0f7224 */ /* 0x000fe200078e001c */
[----:B------:R-:W3:Y:S01]  /*27da0*/  LDL.LU R5, [R1+0x2cf0] ;  /* 0x002cf00001057983 */ /* 0x000ee20000300800 */
[----:B------:R-:W3:Y:S03]  /*27db0*/  LDL.LU R28, [R1+0x2cec] ;  /* 0x002cec00011c7983 */ /* 0x000ee60000300800 */
[----:B------:R-:W-:Y:S04]  /*27dc0*/  STL.64 [R1+0x2bf0], R14 ;  /* 0x002bf00e01007387 */ /* 0x000fe80000100a00 */
[----:B----4-:R-:W-:Y:S01]  /*27dd0*/  STL.64 [R1+0x2bb8], R10 ;  /* 0x002bb80a01007387 */ /* 0x010fe20000100a00 */
[----:B--2---:R0:W-:Y:S03]  /*27de0*/  STL.64 [R1+0x2bb0], R8 ;  /* 0x002bb00801007387 */ /* 0x0041e60000100a00 */
[----:B0-----:R-:W2:Y:S01]  /*27df0*/  LDL.LU R8, [R1+0x610] ;  /* 0x0006100001087983 */ /* 0x001ea20000300800 */
[----:B------:R-:W2:Y:S02]  /*27e00*/  LDL.LU R9, [R1+0x614] ;  /* 0x0006140001097983 */ /* 0x000ea40000300800 */
[----:B------:R-:W4:Y:S02]  /*27e10*/  LDL.LU R10, [R1+0x618] ;  /* 0x00061800010a7983 */ /* 0x000f240000300800 */
[----:B------:R-:W4:Y:S02]  /*27e20*/  LDL.LU R11, [R1+0x61c] ;  /* 0x00061c00010b7983 */ /* 0x000f240000300800 */
[----:B------:R-:W-:-:S02]  /*27e30*/  IMAD.MOV.U32 R14, RZ, RZ, R23 ;  /* 0x000000ffff0e7224 */ /* 0x000fc400078e0017 */
[----:B------:R-:W-:-:S05]  /*27e40*/  IMAD.MOV.U32 R15, RZ, RZ, R22 ;  /* 0x000000ffff0f7224 */ /* 0x000fca00078e0016 */
        /* <DEDUP_REMOVED lines=20> */
[----:B------:R0:W-:Y:S02]  /*27f90*/  STL.64 [R1+0x2c38], R14 ;  /* 0x002c380e01007387 */ /* 0x0001e40000100a00 */
[----:B0-----:R-:W-:Y:S02]  /*27fa0*/  IMAD.MOV.U32 R14, RZ, RZ, R6 ;  /* 0x000000ffff0e7224 */ /* 0x001fe400078e0006 */
        /* <DEDUP_REMOVED lines=21> */
[----:B---3--:R-:W-:-:S02]  /*28100*/  IMAD.MOV.U32 R14, RZ, RZ, R26 ;  /* 0x000000ffff0e7224 */ /* 0x008fc400078e001a */
        /* <DEDUP_REMOVED lines=12> */
[----:B------:R-:W3:Y:S04]  /*281d0*/  LDL.LU R3, [R1+0x2cc8] ;  /* 0x002cc80001037983 */ /* 0x000ee80000300800 */
        /* <DEDUP_REMOVED lines=10> */
[----:B------:R-:W3:Y:S02]  /*28280*/  LDL.LU R21, [R1+0x6d4] ;  /* 0x0006d40001157983 */ /* 0x000ee40000300800 */
[----:B------:R-:W3:Y:S02]  /*28290*/  LDL.LU R22, [R1+0x6d8] ;  /* 0x0006d80001167983 */ /* 0x000ee40000300800 */
[----:B------:R-:W3:Y:S01]  /*282a0*/  LDL.LU R23, [R1+0x6dc] ;  /* 0x0006dc0001177983 */ /* 0x000ee20000300800 */
[----:B------:R-:W-:Y:S04]  /*282b0*/  STL.64 [R1+0x2cb0], R14 ;  /* 0x002cb00e01007387 */ /* 0x000fe80000100a00 */
        /* <DEDUP_REMOVED lines=23> */
[----:B------:R-:W4:Y:S01]  /*28430*/  LDL.LU R11, [R1+0x6bc] ;  /* 0x0006bc00010b7983 */ /* 0x000f220000300800 */
[----:B---3--:R-:W-:Y:S01]  /*28440*/  HMMA.16816.F32 R20, R16, R6, R20 ;  /* 0x000000061014723c */ /* 0x008fe20000001814 */
[----:B------:R-:W0:Y:S04]  /*28450*/  LDSM.16.MT88.4 R16, [R0+0x2180] ;  /* 0x002180000010783b */ /* 0x000e280000004200 */
[----:B----4-:R-:W-:Y:S01]  /*28460*/  STL.64 [R1+0x2cc0], R10 ;  /* 0x002cc00a01007387 */ /* 0x010fe20000100a00 */
[----:B--2---:R1:W-:Y:S03]  /*28470*/  STL.64 [R1+0x2cb8], R8 ;  /* 0x002cb80801007387 */ /* 0x0043e60000100a00 */
[----:B-1----:R-:W2:Y:S01]  /*28480*/  LDL.LU R8, [R1+0x6c0] ;  /* 0x0006c00001087983 */ /* 0x002ea20000300800 */
[----:B------:R-:W2:Y:S02]  /*28490*/  LDL.LU R9, [R1+0x6c4] ;  /* 0x0006c40001097983 */ /* 0x000ea40000300800 */
[----:B------:R-:W2:Y:S02]  /*284a0*/  LDL.LU R10, [R1+0x6c8] ;  /* 0x0006c800010a7983 */ /* 0x000ea40000300800 */
[----:B------:R-:W2:Y:S02]  /*284b0*/  LDL.LU R11, [R1+0x6cc] ;  /* 0x0006cc00010b7983 */ /* 0x000ea40000300800 */
[----:B------:R-:W-:-:S02]  /*284c0*/  IMAD.MOV.U32 R14, RZ, RZ, R4 ;  /* 0x000000ffff0e7224 */ /* 0x000fc400078e0004 */
[----:B------:R-:W-:-:S05]  /*284d0*/  IMAD.MOV.U32 R15, RZ, RZ, R2 ;  /* 0x000000ffff0f7224 */ /* 0x000fca00078e0002 */
[----:B------:R1:W-:Y:S01]  /*284e0*/  STL.64 [R1+0x800], R20 ;  /* 0x0008001401007387 */ /* 0x0003e20000100a00 */
[----:B------:R3:W-:Y:S03]  /*284f0*/  STL.64 [R1+0x808], R22 ;  /* 0x0008081601007387 */ /* 0x0007e60000100a00 */
[----:B-1----:R-:W4:Y:S01]  /*28500*/  LDL.LU R20, [R1+0x5e0] ;  /* 0x0005e00001147983 */ /* 0x002f220000300800 */
[----:B------:R-:W4:Y:S02]  /*28510*/  LDL.LU R21, [R1+0x5e4] ;  /* 0x0005e40001157983 */ /* 0x000f240000300800 */
[----:B---3--:R-:W4:Y:S02]  /*28520*/  LDL.LU R22, [R1+0x5e8] ;  /* 0x0005e80001167983 */ /* 0x008f240000300800 */
[----:B------:R-:W4:Y:S01]  /*28530*/  LDL.LU R23, [R1+0x5ec] ;  /* 0x0005ec0001177983 */ /* 0x000f220000300800 */
[----:B0-----:R-:W-:Y:S01]  /*28540*/  STL.64 [R1+0x2a38], R18 ;  /* 0x002a381201007387 */ /* 0x001fe20000100a00 */
[----:B------:R0:W-:Y:S03]  /*28550*/  STL.64 [R1+0x2a30], R16 ;  /* 0x002a301001007387 */ /* 0x0001e60000100a00 */
[----:B0-----:R-:W3:Y:S01]  /*28560*/  LDL.LU R16, [R1+0x5d0] ;  /* 0x0005d00001107983 */ /* 0x001ee20000300800 */
[----:B------:R-:W3:Y:S02]  /*28570*/  LDL.LU R17, [R1+0x5d4] ;  /* 0x0005d40001117983 */ /* 0x000ee40000300800 */
[----:B------:R-:W3:Y:S02]  /*28580*/  LDL.LU R18, [R1+0x5d8] ;  /* 0x0005d80001127983 */ /* 0x000ee40000300800 */
[----:B------:R-:W3:Y:S01]  /*28590*/  LDL.LU R19, [R1+0x5dc] ;  /* 0x0005dc0001137983 */ /* 0x000ee20000300800 */
[C---:B--2---:R-:W-:Y:S01]  /*285a0*/  HMMA.16816.F32 R12, R24.reuse, R14, R8 ;  /* 0x0000000e180c723c */ /* 0x044fe20000001808 */
[----:B------:R-:W2:Y:S01]  /*285b0*/  LDL.LU.64 R10, [R1+0x2cc0] ;  /* 0x002cc000010a7983 */ /* 0x000ea20000300a00 */
[----:B------:R-:W2:Y:S11]  /*285c0*/  LDL.LU.64 R8, [R1+0x2cb8] ;  /* 0x002cb80001087983 */ /* 0x000eb60000300a00 */
[----:B------:R-:W-:Y:S10]  /*285d0*/  @!UPT UIADD3 URZ, URZ, URZ, URZ ;  /* 0x0000003f3f3ff290 */ /* 0x000ff4000fffe03f */
        /* <DEDUP_REMOVED lines=89> */
[----:B------:R-:W3:Y:S01]  /*28b70*/  LDL.LU.64 R12, [R1+0x2b88] ;  /* 0x002b8800010c7983 */ /* 0x000ee20000300a00 */
[C---:B--2---:R-:W-:Y:S11]  /*28b80*/  HMMA.16816.F32 R8, R24.reuse, R14, R8 ;  /* 0x0000000e1808723c */ /* 0x044ff60000001808 */
[----:B------:R-:W-:Y:S11]  /*28b90*/  @!UPT UIADD3 URZ, URZ, URZ, URZ ;  /* 0x0000003f3f3ff290 */ /* 0x000ff6000fffe03f */
[----:B------:R-:W-:Y:S01]  /*28ba0*/  @!UPT UIADD3 URZ, URZ, URZ, URZ ;  /* 0x0000003f3f3ff290 */ /* 0x000fe2000fffe03f */
[----:B------:R-:W-:Y:S01]  /*28bb0*/  STL.64 [R1+0x6f0], R8 ;  /* 0x0006f00801007387 */ /* 0x000fe20000100a00 */
[----:B------:R0:W-:Y:S03]  /*28bc0*/  STL.64 [R1+0x6f8], R10 ;  /* 0x0006f80a01007387 */ /* 0x0001e60000100a00 */
[----:B0-----:R-:W4:Y:S01]  /*28bd0*/  LDL.LU.64 R10, [R1+0x2b80] ;  /* 0x002b8000010a7983 */ /* 0x001f220000300a00 */
[----:B------:R-:W2:Y:S02]  /*28be0*/  LDL.LU.64 R8, [R1+0x2b78] ;  /* 0x002b780001087983 */ /* 0x000ea40000300a00 */
[----:B------:R-:W-:Y:S02]  /*28bf0*/  STL.64 [R1+0x2ad8], R14 ;  /* 0x002ad80e01007387 */ /* 0x000fe40000100a00 */
[----:B---3--:R0:W-:Y:S02]  /*28c00*/  STL.64 [R1+0x2b50], R12 ;  /* 0x002b500c01007387 */ /* 0x0081e40000100a00 */
[----:B0-----:R-:W3:Y:S01]  /*28c10*/  LDL.LU R12, [R1+0x5b0] ;  /* 0x0005b000010c7983 */ /* 0x001ee20000300800 */
[----:B------:R-:W3:Y:S02]  /*28c20*/  LDL.LU R13, [R1+0x5b4] ;  /* 0x0005b400010d7983 */ /* 0x000ee40000300800 */
[----:B------:R-:W2:Y:S02]  /*28c30*/  LDL.LU R14, [R1+0x5b8] ;  /* 0x0005b800010e7983 */ /* 0x000ea40000300800 */
[----:B------:R-:W2:Y:S01]  /*28c40*/  LDL.LU R15, [R1+0x5bc] ;  /* 0x0005bc00010f7983 */ /* 0x000ea20000300800 */
[C---:B----4-:R-:W-:Y:S08]  /*28c50*/  HMMA.16816.F32 R20, R24.reuse, R10, R20 ;  /* 0x0000000a1814723c */ /* 0x050ff00000001814 */
[----:B------:R-:W-:Y:S01]  /*28c60*/  HMMA.16816.F32 R24, R24, R6, R16 ;  /* 0x000000061818723c */ /* 0x000fe20000001810 */
[----:B--2---:R0:W-:Y:S01]  /*28c70*/  STL.64 [R1+0x2b60], R14 ;  /* 0x002b600e01007387 */ /* 0x0041e20000100a00 */
[----:B---3--:R-:W-:Y:S03]  /*28c80*/  STL.64 [R1+0x2b58], R12 ;  /* 0x002b580c01007387 */ /* 0x008fe60000100a00 */
[----:B0-----:R-:W2:Y:S10]  /*28c90*/  LDL.LU.64 R14, [R1+0xc8] ;  /* 0x0000c800010e7983 */ /* 0x001eb40000300a00 */
[----:B------:R-:W-:Y:S02]  /*28ca0*/  STL.64 [R1+0x6e0], R20 ;  /* 0x0006e01401007387 */ /* 0x000fe40000100a00 */
[----:B------:R0:W-:Y:S02]  /*28cb0*/  STL.64 [R1+0x6e8], R22 ;  /* 0x0006e81601007387 */ /* 0x0001e40000100a00 */
[----:B0-----:R-:W2:Y:S01]  /*28cc0*/  LDL.LU.64 R22, [R1+0x2b70] ;  /* 0x002b700001167983 */ /* 0x001ea20000300a00 */
[----:B------:R-:W2:Y:S02]  /*28cd0*/  LDL.LU.64 R20, [R1+0x2b68] ;  /* 0x002b680001147983 */ /* 0x000ea40000300a00 */
[----:B------:R-:W-:Y:S02]  /*28ce0*/  STL [R1+0x2a78], R10 ;  /* 0x002a780a01007387 */ /* 0x000fe40000100800 */
[----:B------:R0:W-:Y:S01]  /*28cf0*/  STL [R1+0x2a64], R11 ;  /* 0x002a640b01007387 */ /* 0x0001e20000100800 */
[----:B------:R-:W3:Y:S01]  /*28d00*/  LDL.LU R16, [R1+0x5a0] ;  /* 0x0005a00001107983 */ /* 0x000ee20000300800 */
[----:B------:R-:W3:Y:S02]  /*28d10*/  LDL.LU R17, [R1+0x5a4] ;  /* 0x0005a40001117983 */ /* 0x000ee40000300800 */
[----:B------:R-:W3:Y:S02]  /*28d20*/  LDL.LU R18, [R1+0x5a8] ;  /* 0x0005a80001127983 */ /* 0x000ee40000300800 */
[----:B------:R-:W3:Y:S01]  /*28d30*/  LDL.LU R19, [R1+0x5ac] ;  /* 0x0005ac0001137983 */ /* 0x000ee20000300800 */
[----:B0-----:R-:W4:Y:S01]  /*28d40*/  LDL.LU.64 R10, [R1+0x98] ;  /* 0x00009800010a7983 */ /* 0x001f220000300a00 */
[----:B------:R0:W-:Y:S02]  /*28d50*/  STL.64 [R1+0x2a40], R6 ;  /* 0x002a400601007387 */ /* 0x0001e40000100a00 */
[----:B------:R-:W2:Y:S02]  /*28d60*/  LDL.LU R4, [R1+0x5c0] ;  /* 0x0005c00001047983 */ /* 0x000ea40000300800 */
[----:B------:R-:W2:Y:S01]  /*28d70*/  LDL.LU R5, [R1+0x5c4] ;  /* 0x0005c40001057983 */ /* 0x000ea20000300800 */
[----:B0-----:R-:W2:Y:S01]  /*28d80*/  LDL.LU R6, [R1+0x5c8] ;  /* 0x0005c80001067983 */ /* 0x001ea20000300800 */
[----:B------:R-:W2:Y:S02]  /*28d90*/  LDL.LU R7, [R1+0x5cc] ;  /* 0x0005cc0001077983 */ /* 0x000ea40000300800 */
[----:B------:R-:W-:Y:S02]  /*28da0*/  STL [R1+0x21f4], R24 ;  /* 0x0021f41801007387 */ /* 0x000fe40000100800 */
[----:B------:R-:W-:Y:S01]  /*28db0*/  STL [R1+0x21f0], R25 ;  /* 0x0021f01901007387 */ /* 0x000fe20000100800 */
[----:B------:R-:W-:Y:S01]  /*28dc0*/  STL [R1+0x21ec], R26 ;  /* 0x0021ec1a01007387 */ /* 0x000fe20000100800 */
[----:B------:R0:W-:Y:S03]  /*28dd0*/  STL [R1+0x21e8], R27 ;  /* 0x0021e81b01007387 */ /* 0x0001e60000100800 */
[----:B0-----:R-:W3:Y:S01]  /*28de0*/  LDL.LU.64 R26, [R1+0xb8] ;  /* 0x0000b800011a7983 */ /* 0x001ee20000300a00 */
[C---:B--2---:R-:W-:Y:S11]  /*28df0*/  HMMA.16816.F32 R4, R20.reuse, R14, R4 ;  /* 0x0000000e1404723c */ /* 0x044ff60000001804 */
[----:B------:R-:W-:Y:S11]  /*28e00*/  @!UPT UIADD3 URZ, URZ, URZ, URZ ;  /* 0x0000003f3f3ff290 */ /* 0x000ff6000fffe03f */
[----:B------:R-:W-:Y:S01]  /*28e10*/  @!UPT UIADD3 URZ, URZ, URZ, URZ ;  /* 0x0000003f3f3ff290 */ /* 0x000fe2000fffe03f */
[----:B------:R0:W-:Y:S01]  /*28e20*/  STL.64 [R1+0xa10], R4 ;  /* 0x000a100401007387 */ /* 0x0001e20000100a00 */
[----:B------:R1:W-:Y:S02]  /*28e30*/  STL.64 [R1+0xa18], R6 ;  /* 0x000a180601007387 */ /* 0x0003e40000100a00 */
[----:B0-----:R-:W-:Y:S02]  /*28e40*/  IMAD.MOV.U32 R5, RZ, RZ, R14 ;  /* 0x000000ffff057224 */ /* 0x001fe400078e000e */
[----:B------:R-:W-:Y:S02]  /*28e50*/  IMAD.MOV.U32 R4, RZ, RZ, R15 ;  /* 0x000000ffff047224 */ /* 0x000fe400078e000f */
[----:B------:R-:W3:Y:S01]  /*28e60*/  LDL.LU.64 R14, [R1+0x2b60] ;  /* 0x002b6000010e7983 */ /* 0x000ee20000300a00 */
[----:B------:R-:W3:Y:S02]  /*28e70*/  LDL.LU.64 R12, [R1+0x2b58] ;  /* 0x002b5800010c7983 */ /* 0x000ee40000300a00 */
[----:B---3--:R-:W-:Y:S11]  /*28e80*/  HMMA.16816.F32 R12, R20, R26, R12 ;  /* 0x0000001a140c723c */ /* 0x008ff6000000180c */
[----:B------:R-:W-:Y:S11]  /*28e90*/  @!UPT UIADD3 URZ, URZ, URZ, URZ ;  /* 0x0000003f3f3ff290 */ /* 0x000ff6000fffe03f */
[----:B------:R-:W-:Y:S02]  /*28ea0*/  @!UPT UIADD3 URZ, URZ, URZ, URZ ;  /* 0x0000003f3f3ff290 */ /* 0x000fe4000fffe03f */
[----:B------:R-:W-:Y:S02]  /*28eb0*/  IMAD.MOV.U32 R24, RZ, RZ, R12 ;  /* 0x000000ffff187224 */ /* 0x000fe400078e000c */
[----:B------:R-:W-:Y:S02]  /*28ec0*/  IMAD.MOV.U32 R25, RZ, RZ, R13 ;  /* 0x000000ffff197224 */ /* 0x000fe400078e000d */
[----:B------:R-:W2:Y:S01]  /*28ed0*/  LDL.LU.64 R12, [R1+0x2b50] ;  /* 0x002b5000010c7983 */ /* 0x000ea20000300a00 */
[----:B-1----:R-:W-:Y:S02]  /*28ee0*/  IMAD.MOV.U32 R7, RZ, RZ, R26 ;  /* 0x000000ffff077224 */ /* 0x002fe400078e001a */
[----:B------:R-:W-:Y:S02]  /*28ef0*/  IMAD.MOV.U32 R6, RZ, RZ, R27 ;  /* 0x000000ffff067224 */ /* 0x000fe400078e001b */
[----:B------:R-:W-:Y:S02]  /*28f00*/  IMAD.MOV.U32 R26, RZ, RZ, R14 ;  /* 0x000000ffff1a7224 */ /* 0x000fe400078e000e */
[----:B------:R-:W-:Y:S01]  /*28f10*/  IMAD.MOV.U32 R27, RZ, RZ, R15 ;  /* 0x000000ffff1b7224 */ /* 0x000fe200078e000f */
[----:B------:R-:W-:Y:S01]  /*28f20*/  STL.64 [R1+0x2a70], R6 ;  /* 0x002a700601007387 */ /* 0x000fe20000100a00 */
[----:B------:R0:W-:Y:S03]  /*28f30*/  STL.64 [R1+0x2a68], R4 ;  /* 0x002a680401007387 */ /* 0x0001e60000100a00 */
[----:B0-----:R-:W4:Y:S01]  /*28f40*/  LDL.LU R4, [R1+0x590] ;  /* 0x0005900001047983 */ /* 0x001f220000300800 */
[----:B------:R-:W4:Y:S02]  /*28f50*/  LDL.LU R5, [R1+0x594] ;  /* 0x0005940001057983 */ /* 0x000f240000300800 */
[----:B------:R-:W4:Y:S02]  /*28f60*/  LDL.LU R6, [R1+0x598] ;  /* 0x0005980001067983 */ /* 0x000f240000300800 */
[----:B------:R-:W4:Y:S01]  /*28f70*/  LDL.LU R7, [R1+0x59c] ;  /* 0x00059c0001077983 */ /* 0x000f220000300800 */
[----:B------:R0:W-:Y:S01]  /*28f80*/  STL.64 [R1+0x2200], R26 ;  /* 0x0022001a01007387 */ /* 0x0001e20000100a00 */
[----:B------:R1:W-:Y:S02]  /*28f90*/  STL.64 [R1+0x21f8], R24 ;  /* 0x0021f81801007387 */ /* 0x0003e40000100a00 */
[----:B0-----:R-:W-:-:S02]  /*28fa0*/  IMAD.MOV.U32 R26, RZ, RZ, R8 ;  /* 0x000000ffff1a7224 */ /* 0x001fc400078e0008 */
[----:B------:R-:W-:Y:S02]  /*28fb0*/  IMAD.MOV.U32 R27, RZ, RZ, R3 ;  /* 0x000000ffff1b7224 */ /* 0x000fe400078e0003 */
[----:B-1----:R-:W-:Y:S02]  /*28fc0*/  IMAD.MOV.U32 R25, RZ, RZ, R9 ;  /* 0x000000ffff197224 */ /* 0x002fe400078e0009 */
[----:B--2---:R-:W-:Y:S02]  /*28fd0*/  IMAD.MOV.U32 R24, RZ, RZ, R13 ;  /* 0x000000ffff187224 */ /* 0x004fe400078e000d */
[----:B------:R-:W2:Y:S01]  /*28fe0*/  LDL.LU R13, [R1+0x2b48] ;  /* 0x002b4800010d7983 */ /* 0x000ea20000300800 */
[----:B------:R0:W-:Y:S02]  /*28ff0*/  STL.64 [R1+0x28f0], R26 ;  /* 0x0028f01a01007387 */ /* 0x0001e40000100a00 */
[----:B------:R-:W-:Y:S01]  /*29000*/  STL.64 [R1+0x28e8], R24 ;  /* 0x0028e81801007387 */ /* 0x000fe20000100a00 */
[----:B0-----:R-:W3:Y:S01]  /*29010*/  LDL.LU.64 R26, [R1+0xa8] ;  /* 0x0000a800011a7983 */ /* 0x001ee20000300a00 */
[C---:B----4-:R-:W-:Y:S08]  /*29020*/  HMMA.16816.F32 R4, R20.reuse, R10, R4 ;  /* 0x0000000a1404723c */ /* 0x050ff00000001804 */
[----:B---3--:R-:W-:Y:S11]  /*29030*/  HMMA.16816.F32 R16, R20, R26, R16 ;  /* 0x0000001a1410723c */ /* 0x008ff60000001810 */
[----:B------:R-:W-:Y:S11]  /*29040*/  @!UPT UIADD3 URZ, URZ, URZ, URZ ;  /* 0x0000003f3f3ff290 */ /* 0x000ff6000fffe03f */
[----:B------:R-:W-:Y:S01]  /*29050*/  @!UPT UIADD3 URZ, URZ, URZ, URZ ;  /* 0x0000003f3f3ff290 */ /* 0x000fe2000fffe03f */
[----:B------:R0:W-:Y:S01]  /*29060*/  STL.64 [R1+0x9f0], R16 ;  /* 0x0009f01001007387 */ /* 0x0001e20000100a00 */
[----:B------:R1:W-:Y:S02]  /*29070*/  STL.64 [R1+0x9f8], R18 ;  /* 0x0009f81201007387 */ /* 0x0003e40000100a00 */
[----:B0-----:R-:W-:Y:S02]  /*29080*/  IMAD.MOV.U32 R16, RZ, RZ, R27 ;  /* 0x000000ffff107224 */ /* 0x001fe400078e001b */
[----:B------:R-:W-:Y:S02]  /*29090*/  IMAD.MOV.U32 R17, RZ, RZ, R26 ;  /* 0x000000ffff117224 */ /* 0x000fe400078e001a */
[----:B-1----:R-:W-:Y:S02]  /*290a0*/  IMAD.MOV.U32 R19, RZ, RZ, R10 ;  /* 0x000000ffff137224 */ /* 0x002fe400078e000a */
[----:B------:R-:W-:Y:S01]  /*290b0*/  IMAD.MOV.U32 R18, RZ, RZ, R11 ;  /* 0x000000ffff127224 */ /* 0x000fe200078e000b */
[----:B------:R-:W-:Y:S01]  /*290c0*/  STL [R1+0x2a80], R16 ;  /* 0x002a801001007387 */ /* 0x000fe20000100800 */
[----:B------:R-:W-:Y:S02]  /*290d0*/  STL [R1+0x2a7c], R17 ;  /* 0x002a7c1101007387 */ /* 0x000fe40000100800 */
[----:B------:R0:W-:Y:S02]  /*290e0*/  STL.64 [R1+0x9e0], R4 ;  /* 0x0009e00401007387 */ /* 0x0001e40000100a00 */
[----:B------:R1:W-:Y:S01]  /*290f0*/  STL.64 [R1+0x9e8], R6 ;  /* 0x0009e80601007387 */ /* 0x0003e20000100a00 */
[----:B------:R-:W-:Y:S01]  /*29100*/  STL [R1+0x2a84], R19 ;  /* 0x002a841301007387 */ /* 0x000fe20000100800 */
[----:B------:R-:W-:Y:S02]  /*29110*/  STL [R1+0x2ac0], R18 ;  /* 0x002ac01201007387 */ /* 0x000fe40000100800 */
[----:B------:R-:W3:Y:S02]  /*29120*/  LDL.LU R24, [R1+0x260] ;  /* 0x0002600001187983 */ /* 0x000ee40000300800 */
[----:B------:R-:W3:Y:S01]  /*29130*/  LDL.LU R25, [R1+0x264] ;  /* 0x0002640001197983 */ /* 0x000ee20000300800 */
[----:B0-----:R-:W4:Y:S01]  /*29140*/  LDL.LU R4, [R1+0x4f0] ;  /* 0x0004f00001047983 */ /* 0x001f220000300800 */
[----:B------:R-:W4:Y:S02]  /*29150*/  LDL.LU R5, [R1+0x4f4] ;  /* 0x0004f40001057983 */ /* 0x000f240000300800 */
[----:B-1----:R-:W3:Y:S02]  /*29160*/  LDL.LU R6, [R1+0x4f8] ;  /* 0x0004f80001067983 */ /* 0x002ee40000300800 */
[----:B------:R-:W3:Y:S02]  /*29170*/  LDL.LU R7, [R1+0x4fc] ;  /* 0x0004fc0001077983 */ /* 0x000ee40000300800 */
[----:B------:R-:W-:-:S02]  /*29180*/  IMAD.MOV.U32 R27, RZ, RZ, R12 ;  /* 0x000000ffff1b7224 */ /* 0x000fc400078e000c */
[----:B--2---:R-:W-:Y:S01]  /*29190*/  IMAD.MOV.U32 R26, RZ, RZ, R13 ;  /* 0x000000ffff1a7224 */ /* 0x004fe200078e000d */
[----:B---3--:R-:W-:Y:S01]  /*291a0*/  STL.64 [R1+0x2a90], R6 ;  /* 0x002a900601007387 */ /* 0x008fe20000100a00 */
[----:B----4-:R0:W-:Y:S03]  /*291b0*/  STL.64 [R1+0x2a88], R4 ;  /* 0x002a880401007387 */ /* 0x0101e60000100a00 */
[----:B0-----:R-:W2:Y:S01]  /*291c0*/  LDL.LU R4, [R1+0x500] ;  /* 0x0005000001047983 */ /* 0x001ea20000300800 */
[----:B------:R-:W2:Y:S02]  /*291d0*/  LDL.LU R5, [R1+0x504] ;  /* 0x0005040001057983 */ /* 0x000ea40000300800 */
[----:B------:R-:W3:Y:S02]  /*291e0*/  LDL.LU R6, [R1+0x508] ;  /* 0x0005080001067983 */ /* 0x000ee40000300800 */
[----:B------:R-:W3:Y:S01]  /*291f0*/  LDL.LU R7, [R1+0x50c] ;  /* 0x00050c0001077983 */ /* 0x000ee20000300800 */
[----:B------:R-:W4:Y:S01]  /*29200*/  LDL.LU R16, [R1+0x520] ;  /* 0x0005200001107983 */ /* 0x000f220000300800 */
[----:B------:R-:W4:Y:S02]  /*29210*/  LDL.LU R17, [R1+0x524] ;  /* 0x0005240001117983 */ /* 0x000f240000300800 */
[----:B------:R-:W2:Y:S02]  /*29220*/  LDL.LU R18, [R1+0x528] ;  /* 0x0005280001127983 */ /* 0x000ea40000300800 */
[----:B------:R-:W2:Y:S01]  /*29230*/  LDL.LU R19, [R1+0x52c] ;  /* 0x00052c0001137983 */ /* 0x000ea20000300800 */
[----:B------:R-:W2:Y:S01]  /*29240*/  LDL.LU R12, [R1+0x530] ;  /* 0x00053000010c7983 */ /* 0x000ea20000300800 */
[----:B------:R-:W2:Y:S02]  /*29250*/  LDL.LU R13, [R1+0x534] ;  /* 0x00053400010d7983 */ /* 0x000ea40000300800 */
[----:B------:R-:W2:Y:S02]  /*29260*/  LDL.LU R14, [R1+0x538] ;  /* 0x00053800010e7983 */ /* 0x000ea40000300800 */
[----:B------:R-:W2:Y:S02]  /*29270*/  LDL.LU R15, [R1+0x53c] ;  /* 0x00053c00010f7983 */ /* 0x000ea40000300800 */
[----:B--2---:R0:W-:Y:S01]  /*29280*/  STL.64 [R1+0x2ae8], R14 ;  /* 0x002ae80e01007387 */ /* 0x0041e20000100a00 */
[----:B------:R-:W-:Y:S03]  /*29290*/  STL.64 [R1+0x2ae0], R12 ;  /* 0x002ae00c01007387 */ /* 0x000fe60000100a00 */
[----:B0-----:R-:W2:Y:S04]  /*292a0*/  LDL.LU.64 R14, [R1+0x48] ;  /* 0x00004800010e7983 */ /* 0x001ea80000300a00 */
[----:B--2---:R0:W-:Y:S04]  /*292b0*/  STL.64 [R1+0x2af8], R14 ;  /* 0x002af80e01007387 */ /* 0x0041e80000100a00 */
[----:B0-----:R-:W2:Y:S04]  /*292c0*/  LDL.LU.64 R14, [R1+0x58] ;  /* 0x00005800010e7983 */ /* 0x001ea80000300a00 */
[----:B--2---:R0:W-:Y:S04]  /*292d0*/  STL.64 [R1+0x2b10], R14 ;  /* 0x002b100e01007387 */ /* 0x0041e80000100a00 */
[----:B0-----:R-:W2:Y:S04]  /*292e0*/  LDL.LU.64 R14, [R1+0x68] ;  /* 0x00006800010e7983 */ /* 0x001ea80000300a00 */
[----:B--2---:R-:W-:Y:S01]  /*292f0*/  STL.64 [R1+0x2b28], R14 ;  /* 0x002b280e01007387 */ /* 0x004fe20000100a00 */
[----:B------:R0:W-:Y:S02]  /*29300*/  STL.64 [R1+0x2ad0], R18 ;  /* 0x002ad01201007387 */ /* 0x0001e40000100a00 */
[----:B----4-:R1:W-:Y:S01]  /*29310*/  STL.64 [R1+0x2ac8], R16 ;  /* 0x002ac81001007387 */ /* 0x0103e20000100a00 */
[----:B0-----:R-:W2:Y:S04]  /*29320*/  LDL.LU.64 R18, [R1+0x38] ;  /* 0x0000380001127983 */ /* 0x001ea80000300a00 */
[----:B--2---:R0:W-:Y:S01]  /*29330*/  STL.64 [R1+0x2af0], R18 ;  /* 0x002af01201007387 */ /* 0x0041e20000100a00 */
[----:B-1----:R-:W2:Y:S02]  /*29340*/  LDL.LU R16, [R1+0x540] ;  /* 0x0005400001107983 */ /* 0x002ea40000300800 */
[----:B------:R-:W2:Y:S01]  /*29350*/  LDL.LU R17, [R1+0x544] ;  /* 0x0005440001117983 */ /* 0x000ea20000300800 */
[----:B0-----:R-:W4:Y:S01]  /*29360*/  LDL.LU R18, [R1+0x548] ;  /* 0x0005480001127983 */ /* 0x001f220000300800 */
[----:B------:R-:W4:Y:S02]  /*29370*/  LDL.LU R19, [R1+0x54c] ;  /* 0x00054c0001137983 */ /* 0x000f240000300800 */
[----:B------:R-:W2:Y:S02]  /*29380*/  LDL.LU R8, [R1+0x570] ;  /* 0x0005700001087983 */ /* 0x000ea40000300800 */
[----:B------:R-:W2:Y:S01]  /*29390*/  LDL.LU R9, [R1+0x574] ;  /* 0x0005740001097983 */ /* 0x000ea20000300800 */
[----:B------:R-:W2:Y:S01]  /*293a0*/  LDL.LU R10, [R1+0x578] ;  /* 0x00057800010a7983 */ /* 0x000ea20000300800 */
[----:B------:R-:W2:Y:S03]  /*293b0*/  LDL.LU R11, [R1+0x57c] ;  /* 0x00057c00010b7983 */ /* 0x000ea60000300800 */
[----:B--2---:R0:W-:Y:S01]  /*293c0*/  STL.64 [R1+0x2b38], R10 ;  /* 0x002b380a01007387 */ /* 0x0041e20000100a00 */
[----:B------:R-:W-:Y:S03]  /*293d0*/  STL.64 [R1+0x2b30], R8 ;  /* 0x002b300801007387 */ /* 0x000fe60000100a00 */
[----:B0-----:R-:W2:Y:S01]  /*293e0*/  LDL.LU.64 R10, [R1+0x88] ;  /* 0x00008800010a7983 */ /* 0x001ea20000300a00 */
[----:B------:R-:W2:Y:S03]  /*293f0*/  LDL.LU.64 R14, [R1+0x78] ;  /* 0x00007800010e7983 */ /* 0x000ea60000300a00 */
[----:B--2---:R0:W-:Y:S01]  /*29400*/  STL.64 [R1+0x2b40], R14 ;  /* 0x002b400e01007387 */ /* 0x0041e20000100a00 */
[----:B------:R-:W2:Y:S02]  /*29410*/  LDL.LU R12, [R1+0x580] ;  /* 0x00058000010c7983 */ /* 0x000ea40000300800 */
[----:B------:R-:W2:Y:S01]  /*29420*/  LDL.LU R13, [R1+0x584] ;  /* 0x00058400010d7983 */ /* 0x000ea20000300800 */
[----:B0-----:R-:W2:Y:S01]  /*29430*/  LDL.LU R14, [R1+0x588] ;  /* 0x00058800010e7983 */ /* 0x001ea20000300800 */
[----:B------:R-:W2:Y:S02]  /*29440*/  LDL.LU R15, [R1+0x58c] ;  /* 0x00058c00010f7983 */ /* 0x000ea40000300800 */
[----:B----4-:R-:W-:Y:S02]  /*29450*/  STL.64 [R1+0x2b08], R18 ;  /* 0x002b081201007387 */ /* 0x010fe40000100a00 */
[----:B------:R0:W-:Y:S02]  /*29460*/  STL.64 [R1+0x2b00], R16 ;  /* 0x002b001001007387 */ /* 0x0001e40000100a00 */
[----:B0-----:R-:W4:Y:S01]  /*29470*/  LDL.LU R16, [R1+0x550] ;  /* 0x0005500001107983 */ /* 0x001f220000300800 */
[----:B------:R-:W4:Y:S02]  /*29480*/  LDL.LU R17, [R1+0x554] ;  /* 0x0005540001117983 */ /* 0x000f240000300800 */
[----:B------:R-:W2:Y:S02]  /*29490*/  LDL.LU R18, [R1+0x558] ;  /* 0x0005580001127983 */ /* 0x000ea40000300800 */
[----:B------:R-:W2:Y:S02]  /*294a0*/  LDL.LU R19, [R1+0x55c] ;  /* 0x00055c0001137983 */ /* 0x000ea40000300800 */
[----:B--2---:R-:W-:Y:S01]  /*294b0*/  STL.64 [R1+0x2b20], R18 ;  /* 0x002b201201007387 */ /* 0x004fe20000100a00 */
[----:B----4-:R0:W-:Y:S03]  /*294c0*/  STL.64 [R1+0x2b18], R16 ;  /* 0x002b181001007387 */ /* 0x0101e60000100a00 */
[----:B0-----:R-:W2:Y:S01]  /*294d0*/  LDL.LU R16, [R1+0x560] ;  /* 0x0005600001107983 */ /* 0x001ea20000300800 */
[----:B------:R-:W2:Y:S02]  /*294e0*/  LDL.LU R17, [R1+0x564] ;  /* 0x0005640001117983 */ /* 0x000ea40000300800 */
[----:B------:R-:W2:Y:S02]  /*294f0*/  LDL.LU R18, [R1+0x568] ;  /* 0x0005680001127983 */ /* 0x000ea40000300800 */
[----:B------:R-:W2:Y:S01]  /*29500*/  LDL.LU R19, [R1+0x56c] ;  /* 0x00056c0001137983 */ /* 0x000ea20000300800 */
[----:B---3--:R0:W-:Y:S01]  /*29510*/  STL.64 [R1+0x2aa0], R6 ;  /* 0x002aa00601007387 */ /* 0x0081e20000100a00 */
[----:B------:R-:W-:Y:S03]  /*29520*/  STL.64 [R1+0x2a98], R4 ;  /* 0x002a980401007387 */ /* 0x000fe60000100a00 */
[----:B0-----:R-:W3:Y:S01]  /*29530*/  LDL.LU.64 R6, [R1+0x18] ;  /* 0x0000180001067983 */ /* 0x001ee20000300a00 */
[----:B------:R-:W-:Y:S03]  /*29540*/  HMMA.16816.F32 R12, R20, R10, R12 ;  /* 0x0000000a140c723c */ /* 0x000fe6000000180c */
[----:B---3--:R0:W-:Y:S04]  /*29550*/  STL.64 [R1+0x2ab8], R6 ;  /* 0x002ab80601007387 */ /* 0x0081e80000100a00 */
[----:B0-----:R-:W3:Y:S01]  /*29560*/  LDL.LU.64 R6, [R1+0x28] ;  /* 0x0000280001067983 */ /* 0x001ee20000300a00 */
[----:B------:R-:W-:Y:S02]  /*29570*/  STL.64 [R1+0x2900], R26 ;  /* 0x0029001a01007387 */ /* 0x000fe40000100a00 */
[----:B------:R0:W-:Y:S11]  /*29580*/  STL.64 [R1+0x28f8], R24 ;  /* 0x0028f81801007387 */ /* 0x0001f60000100a00 */
[----:B------:R-:W-:Y:S02]  /*29590*/  @!UPT UIADD3 URZ, URZ, URZ, URZ ;  /* 0x0000003f3f3ff290 */ /* 0x000fe4000fffe03f */
[----:B------:R-:W-:Y:S01]  /*295a0*/  STL.64 [R1+0x9d0], R12 ;  /* 0x0009d00c01007387 */ /* 0x000fe20000100a00 */
[----:B------:R1:W-:Y:S01]  /*295b0*/  STL.64 [R1+0x9d8], R14 ;  /* 0x0009d80e01007387 */ /* 0x0003e20000100a00 */
[----:B0-----:R-:W-:Y:S02]  /*295c0*/  IMAD.MOV.U32 R25, RZ, RZ, R10 ;  /* 0x000000ffff197224 */ /* 0x001fe400078e000a */
[----:B------:R-:W-:Y:S01]  /*295d0*/  IMAD.MOV.U32 R24, RZ, RZ, R11 ;  /* 0x000000ffff187224 */ /* 0x000fe200078e000b */
[----:B-1----:R-:W4:Y:S01]  /*295e0*/  LDL.LU.64 R14, [R1+0x2b40] ;  /* 0x002b4000010e7983 */ /* 0x002f220000300a00 */
[----:B------:R-:W4:Y:S02]  /*295f0*/  LDL.LU.64 R10, [R1+0x2b38] ;  /* 0x002b3800010a7983 */ /* 0x000f240000300a00 */
[----:B------:R-:W4:Y:S02]  /*29600*/  LDL.LU.64 R8, [R1+0x2b30] ;  /* 0x002b300001087983 */ /* 0x000f240000300a00 */
[----:B------:R-:W-:-:S02]  /*29610*/  IMAD.MOV.U32 R26, RZ, RZ, R2 ;  /* 0x000000ffff1a7224 */ /* 0x000fc400078e0002 */
[----:B------:R-:W-:-:S05]  /*29620*/  IMAD.MOV.U32 R27, RZ, RZ, R0 ;  /* 0x000000ffff1b7224 */ /* 0x000fca00078e0000 */
[----:B------:R-:W-:Y:S01]  /*29630*/  STL.64 [R1+0x2ab0], R26 ;  /* 0x002ab01a01007387 */ /* 0x000fe20000100a00 */
[----:B------:R0:W-:Y:S03]  /*29640*/  STL.64 [R1+0x2aa8], R24 ;  /* 0x002aa81801007387 */ /* 0x0001e60000100a00 */
[----:B0-----:R-:W2:Y:S01]  /*29650*/  LDL.LU R24, [R1+0x510] ;  /* 0x0005100001187983 */ /* 0x001ea20000300800 */
[----:B------:R-:W2:Y:S02]  /*29660*/  LDL.LU R25, [R1+0x514] ;  /* 0x0005140001197983 */ /* 0x000ea40000300800 */
[----:B------:R-:W2:Y:S02]  /*29670*/  LDL.LU R26, [R1+0x518] ;  /* 0x00051800011a7983 */ /* 0x000ea40000300800 */
[----:B------:R-:W2:Y:S01]  /*29680*/  LDL.LU R27, [R1+0x51c] ;  /* 0x00051c00011b7983 */ /* 0x000ea20000300800 */
[C---:B----4-:R-:W-:Y:S11]  /*29690*/  HMMA.16816.F32 R8, R20.reuse, R14, R8 ;  /* 0x0000000e1408723c */ /* 0x050ff60000001808 */
[----:B------:R-:W-:Y:S11]  /*296a0*/  @!UPT UIADD3 URZ, URZ, URZ, URZ ;  /* 0x0000003f3f3ff290 */ /* 0x000ff6000fffe03f */
[----:B------:R-:W-:Y:S01]  /*296b0*/  @!UPT UIADD3 URZ, URZ, URZ, URZ ;  /* 0x0000003f3f3ff290 */ /* 0x000fe2000fffe03f */
[----:B------:R0:W-:Y:S01]  /*296c0*/  STL.64 [R1+0x9c0], R8 ;  /* 0x0009c00801007387 */ /* 0x0001e20000100a00 */
[----:B------:R-:W-:Y:S02]  /*296d0*/  STL.64 [R1+0x9c8], R10 ;  /* 0x0009c80a01007387 */ /* 0x000fe40000100a00 */
[----:B0-----:R-:W-:Y:S02]  /*296e0*/  IMAD.MOV.U32 R8, RZ, RZ, R14 ;  /* 0x000000ffff087224 */ /* 0x001fe400078e000e */
[----:B------:R-:W-:Y:S02]  /*296f0*/  IMAD.MOV.U32 R9, RZ, RZ, R15 ;  /* 0x000000ffff097224 */ /* 0x000fe400078e000f */
        /* <DEDUP_REMOVED lines=38> */
[----:B---3--:R-:W-:Y:S01]  /*29960*/  IMAD.MOV.U32 R10, RZ, RZ, R7 ;  /* 0x000000ffff0a7224 */ /* 0x008fe200078e0007 */
[C---:B----4-:R-:W-:Y:S11]  /*29970*/  HMMA.16816.F32 R16, R20.reuse, R6, R16 ;  /* 0x000000061410723c */ /* 0x050ff60000001810 */
[----:B------:R-:W-:Y:S11]  /*29980*/  @!UPT UIADD3 URZ, URZ, URZ, URZ ;  /* 0x0000003f3f3ff290 */ /* 0x000ff6000fffe03f */
[----:B------:R-:W-:Y:S01]  /*29990*/  @!UPT UIADD3 URZ, URZ, URZ, URZ ;  /* 0x0000003f3f3ff290 */ /* 0x000fe2000fffe03f */
[----:B------:R0:W-:Y:S01]  /*299a0*/  STL.64 [R1+0x970], R16 ;  /* 0x0009701001007387 */ /* 0x0001e20000100a00 */
[----:B------:R1:W-:Y:S02]  /*299b0*/  STL.64 [R1+0x978], R18 ;  /* 0x0009781201007387 */ /* 0x0003e40000100a00 */
[----:B0-----:R-:W-:Y:S01]  /*299c0*/  IMAD.MOV.U32 R17, RZ, RZ, R6 ;  /* 0x000000ffff117224 */ /* 0x001fe200078e0006 */
[----:B-1----:R-:W3:Y:S01]  /*299d0*/  LDL.LU R18, [R1+0x2ac0] ;  /* 0x002ac00001127983 */ /* 0x002ee20000300800 */
[----:B------:R-:W4:Y:S02]  /*299e0*/  LDL.LU.64 R6, [R1+0x2ab8] ;  /* 0x002ab80001067983 */ /* 0x000f240000300a00 */
[C---:B----4-:R-:W-:Y:S01]  /*299f0*/  HMMA.16816.F32 R24, R20.reuse, R6, R24 ;  /* 0x000000061418723c */ /* 0x050fe20000001818 */
[----:B------:R-:W-:Y:S02]  /*29a00*/  IMAD.MOV.U32 R19, RZ, RZ, R6 ;  /* 0x000000ffff137224 */ /* 0x000fe400078e0006 */
[----:B------:R-:W-:Y:S11]  /*29a10*/  IMAD.MOV.U32 R16, RZ, RZ, R7 ;  /* 0x000000ffff107224 */ /* 0x000ff600078e0007 */
[----:B------:R-:W-:Y:S09]  /*29a20*/  @!UPT UIADD3 URZ, URZ, URZ, URZ ;  /* 0x0000003f3f3ff290 */ /* 0x000ff2000fffe03f */
[----:B------:R-:W-:Y:S01]  /*29a30*/  STL.64 [R1+0x960], R24 ;  /* 0x0009601801007387 */ /* 0x000fe20000100a00 */
[----:B------:R0:W-:Y:S03]  /*29a40*/  STL.64 [R1+0x968], R26 ;  /* 0x0009681a01007387 */ /* 0x0001e60000100a00 */
[----:B0-----:R-:W4:Y:S01]  /*29a50*/  LDL.LU.64 R26, [R1+0x2ab0] ;  /* 0x002ab000011a7983 */ /* 0x001f220000300a00 */
[----:B------:R-:W2:Y:S02]  /*29a60*/  LDL.LU.64 R24, [R1+0x2aa8] ;  /* 0x002aa80001187983 */ /* 0x000ea40000300a00 */
[----:B------:R-:W4:Y:S02]  /*29a70*/  LDL.LU.64 R6, [R1+0x2aa0] ;  /* 0x002aa00001067983 */ /* 0x000f240000300a00 */
[----:B------:R-:W4:Y:S02]  /*29a80*/  LDL.LU.64 R4, [R1+0x2a98] ;  /* 0x002a980001047983 */ /* 0x000f240000300a00 */
[----:B----4-:R-:W-:Y:S11]  /*29a90*/  HMMA.16816.F32 R4, R20, R26, R4 ;  /* 0x0000001a1404723c */ /* 0x010ff60000001804 */
[----:B------:R-:W-:Y:S11]  /*29aa0*/  @!UPT UIADD3 URZ, URZ, URZ, URZ ;  /* 0x0000003f3f3ff290 */ /* 0x000ff6000fffe03f */
[----:B------:R-:W-:Y:S01]  /*29ab0*/  @!UPT UIADD3 URZ, URZ, URZ, URZ ;  /* 0x0000003f3f3ff290 */ /* 0x000fe2000fffe03f */
[----:B------:R-:W-:Y:S01]  /*29ac0*/  STL.64 [R1+0x950], R4 ;  /* 0x0009500401007387 */ /* 0x000fe20000100a00 */
[----:B------:R0:W-:Y:S03]  /*29ad0*/  STL.64 [R1+0x958], R6 ;  /* 0x0009580601007387 */ /* 0x0001e60000100a00 */
[----:B0-----:R-:W2:Y:S01]  /*29ae0*/  LDL.LU.64 R6, [R1+0x2a90] ;  /* 0x002a900001067983 */ /* 0x001ea20000300a00 */
[----:B------:R-:W2:Y:S02]  /*29af0*/  LDL.LU.64 R4, [R1+0x2a88] ;  /* 0x002a880001047983 */ /* 0x000ea40000300a00 */
[----:B------:R0:W-:Y:S02]  /*29b00*/  STL.64 [R1+0x2910], R26 ;  /* 0x0029101a01007387 */ /* 0x0001e40000100a00 */
[----:B0-----:R-:W-:Y:S02]  /*29b10*/  IMAD.MOV.U32 R26, RZ, RZ, R19 ;  /* 0x000000ffff1a7224 */ /* 0x001fe400078e0013 */
[----:B------:R-:W-:Y:S01]  /*29b20*/  IMAD.MOV.U32 R27, RZ, RZ, R16 ;  /* 0x000000ffff1b7224 */ /* 0x000fe200078e0010 */
[----:B------:R-:W4:Y:S01]  /*29b30*/  LDL.LU R19, [R1+0x2a84] ;  /* 0x002a840001137983 */ /* 0x000f220000300800 */
[----:B------:R-:W3:Y:S03]  /*29b40*/  LDL.LU R16, [R1+0x2a80] ;  /* 0x002a800001107983 */ /* 0x000ee60000300800 */
[----:B------:R0:W-:Y:S02]  /*29b50*/  STL.64 [R1+0x2928], R26 ;  /* 0x0029281a01007387 */ /* 0x0001e40000100a00 */
[----:B0-----:R-:W-:-:S02]  /*29b60*/  IMAD.MOV.U32 R26, RZ, RZ, R17 ;  /* 0x000000ffff1a7224 */ /* 0x001fc400078e0011 */
[----:B------:R-:W-:Y:S01]  /*29b70*/  IMAD.MOV.U32 R27, RZ, RZ, R10 ;  /* 0x000000ffff1b7224 */ /* 0x000fe200078e000a */
[----:B------:R-:W3:Y:S01]  /*29b80*/  LDL.LU R17, [R1+0x2a7c] ;  /* 0x002a7c0001117983 */ /* 0x000ee20000300800 */
[----:B------:R-:W3:Y:S03]  /*29b90*/  LDL.LU R10, [R1+0x2a78] ;  /* 0x002a7800010a7983 */ /* 0x000ee60000300800 */
[----:B------:R0:W-:Y:S02]  /*29ba0*/  STL.64 [R1+0x2940], R26 ;  /* 0x0029401a01007387 */ /* 0x0001e40000100a00 */
[----:B0-----:R-:W-:Y:S02]  /*29bb0*/  IMAD.MOV.U32 R26, RZ, RZ, R13 ;  /* 0x000000ffff1a7224 */ /* 0x001fe400078e000d */
[----:B------:R-:W-:Y:S01]  /*29bc0*/  IMAD.MOV.U32 R27, RZ, RZ, R12 ;  /* 0x000000ffff1b7224 */ /* 0x000fe200078e000c */
        /* <DEDUP_REMOVED lines=8> */
[----:B------:R0:W-:Y:S01]  /*29c50*/  STL.64 [R1+0x2908], R14 ;  /* 0x0029080e01007387 */ /* 0x0001e20000100a00 */
[----:B------:R-:W2:Y:S01]  /*29c60*/  LDL.LU R12, [R1+0x270] ;  /* 0x00027000010c7983 */ /* 0x000ea20000300800 */
[----:B------:R-:W2:Y:S03]  /*29c70*/  LDL.LU R13, [R1+0x274] ;  /* 0x00027400010d7983 */ /* 0x000ea60000300800 */
[----:B0-----:R-:W2:Y:S01]  /*29c80*/  LDL.LU R14, [R1+0x278] ;  /* 0x00027800010e7983 */ /* 0x001ea20000300800 */
[----:B------:R-:W2:Y:S02]  /*29c90*/  LDL.LU R15, [R1+0x27c] ;  /* 0x00027c00010f7983 */ /* 0x000ea40000300800 */
[----:B------:R-:W-:-:S02]  /*29ca0*/  IMAD.MOV.U32 R26, RZ, RZ, R11 ;  /* 0x000000ffff1a7224 */ /* 0x000fc400078e000b */
[----:B------:R-:W-:Y:S01]  /*29cb0*/  IMAD.MOV.U32 R27, RZ, RZ, R28 ;  /* 0x000000ffff1b7224 */ /* 0x000fe200078e001c */
[----:B------:R-:W3:Y:S01]  /*29cc0*/  LDL.LU R11, [R1+0x2a64] ;  /* 0x002a6400010b7983 */ /* 0x000ee20000300800 */
[----:B------:R-:W3:Y:S03]  /*29cd0*/  LDL.LU R28, [R1+0x2a60] ;  /* 0x002a6000011c7983 */ /* 0x000ee60000300800 */
[----:B------:R-:W-:Y:S04]  /*29ce0*/  STL.64 [R1+0x2970], R26 ;  /* 0x0029701a01007387 */ /* 0x000fe80000100a00 */
[----:B--2---:R-:W-:Y:S01]  /*29cf0*/  STL.64 [R1+0x2920], R14 ;  /* 0x0029200e01007387 */ /* 0x004fe20000100a00 */
[----:B------:R0:W-:Y:S03]  /*29d00*/  STL.64 [R1+0x2918], R12 ;  /* 0x0029180c01007387 */ /* 0x0001e60000100a00 */
[----:B0-----:R-:W2:Y:S01]  /*29d10*/  LDL.LU R12, [R1+0x280] ;  /* 0x00028000010c7983 */ /* 0x001ea20000300800 */
[----:B------:R-:W2:Y:S02]  /*29d20*/  LDL.LU R13, [R1+0x284] ;  /* 0x00028400010d7983 */ /* 0x000ea40000300800 */
        /* <DEDUP_REMOVED lines=30> */
[----:B------:R-:W-:-:S05]  /*29f10*/  IMAD.MOV.U32 R27, RZ, RZ, R24 ;  /* 0x000000ffff1b7224 */ /* 0x000fca00078e0018 */
[----:B------:R-:W-:Y:S04]  /*29f20*/  STL.64 [R1+0x29d0], R26 ;  /* 0x0029d01a01007387 */ /* 0x000fe80000100a00 */
[----:B--2---:R-:W-:Y:S01]  /*29f30*/  STL.64 [R1+0x2968], R14 ;  /* 0x0029680e01007387 */ /* 0x004fe20000100a00 */
[----:B------:R0:W-:Y:S03]  /*29f40*/  STL.64 [R1+0x2960], R12 ;  /* 0x0029600c01007387 */ /* 0x0001e60000100a00 */
[----:B0-----:R-:W2:Y:S01]  /*29f50*/  LDL.LU R12, [R1+0x2b0] ;  /* 0x0002b000010c7983 */ /* 0x001ea20000300800 */
[----:B------:R-:W2:Y:S02]  /*29f60*/  LDL.LU R13, [R1+0x2b4] ;  /* 0x0002b400010d7983 */ /* 0x000ea40000300800 */
[----:B------:R-:W2:Y:S02]  /*29f70*/  LDL.LU R14, [R1+0x2b8] ;  /* 0x0002b800010e7983 */ /* 0x000ea40000300800 */
[----:B------:R-:W2:Y:S02]  /*29f80*/  LDL.LU R15, [R1+0x2bc] ;  /* 0x0002bc00010f7983 */ /* 0x000ea40000300800 */
[----:B----4-:R-:W-:-:S02]  /*29f90*/  IMAD.MOV.U32 R26, RZ, RZ, R19 ;  /* 0x000000ffff1a7224 */ /* 0x010fc400078e0013 */
[----:B---3--:R-:W-:-:S05]  /*29fa0*/  IMAD.MOV.U32 R27, RZ, RZ, R18 ;  /* 0x000000ffff1b7224 */ /* 0x008fca00078e0012 */
[----:B------:R-:W-:Y:S04]  /*29fb0*/  STL.64 [R1+0x29e8], R26 ;  /* 0x0029e81a01007387 */ /* 0x000fe80000100a00 */
[----:B--2---:R-:W-:Y:S01]  /*29fc0*/  STL.64 [R1+0x2980], R14 ;  /* 0x0029800e01007387 */ /* 0x004fe20000100a00 */
[----:B------:R0:W-:Y:S03]  /*29fd0*/  STL.64 [R1+0x2978], R12 ;  /* 0x0029780c01007387 */ /* 0x0001e60000100a00 */
[----:B0-----:R-:W2:Y:S01]  /*29fe0*/  LDL.LU R12, [R1+0x2c0] ;  /* 0x0002c000010c7983 */ /* 0x001ea20000300800 */
[----:B------:R-:W2:Y:S02]  /*29ff0*/  LDL.LU R13, [R1+0x2c4] ;  /* 0x0002c400010d7983 */ /* 0x000ea40000300800 */
[----:B------:R-:W3:Y:S02]  /*2a000*/  LDL.LU R14, [R1+0x2c8] ;  /* 0x0002c800010e7983 */ /* 0x000ee40000300800 */
[----:B------:R-:W3:Y:S02]  /*2a010*/  LDL.LU R15, [R1+0x2cc] ;  /* 0x0002cc00010f7983 */ /* 0x000ee40000300800 */
[----:B------:R-:W-:-:S02]  /*2a020*/  IMAD.MOV.U32 R26, RZ, RZ, R17 ;  /* 0x000000ffff1a7224 */ /* 0x000fc400078e0011 */
[----:B------:R-:W-:-:S05]  /*2a030*/  IMAD.MOV.U32 R27, RZ, RZ, R16 ;  /* 0x000000ffff1b7224 */ /* 0x000fca00078e0010 */
[----:B------:R-:W-:Y:S04]  /*2a040*/  STL.64 [R1+0x2a00], R26 ;  /* 0x002a001a01007387 */ /* 0x000fe80000100a00 */
[----:B---3--:R-:W-:Y:S01]  /*2a050*/  STL.64 [R1+0x2998], R14 ;  /* 0x0029980e01007387 */ /* 0x008fe20000100a00 */
[----:B--2---:R0:W-:Y:S03]  /*2a060*/  STL.64 [R1+0x2990], R12 ;  /* 0x0029900c01007387 */ /* 0x0041e60000100a00 */
        /* <DEDUP_REMOVED lines=12> */
[----:B------:R-:W3:Y:S01]  /*2a130*/  LDL.LU R15, [R1+0x2ec] ;  /* 0x0002ec00010f7983 */ /* 0x000ee20000300800 */
[----:B------:R-:W4:Y:S01]  /*2a140*/  LDL.LU R16, [R1+0x440] ;  /* 0x0004400001107983 */ /* 0x000f220000300800 */
[----:B------:R-:W4:Y:S02]  /*2a150*/  LDL.LU R17, [R1+0x444] ;  /* 0x0004440001117983 */ /* 0x000f240000300800 */
[----:B------:R-:W4:Y:S02]  /*2a160*/  LDL.LU R18, [R1+0x448] ;  /* 0x0004480001127983 */ /* 0x000f240000300800 */
[----:B------:R-:W-:Y:S01]  /*2a170*/  IMAD.MOV.U32 R27, RZ, RZ, R4 ;  /* 0x000000ffff1b7224 */ /* 0x000fe200078e0004 */
[----:B------:R-:W4:Y:S01]  /*2a180*/  LDL.LU R19, [R1+0x44c] ;  /* 0x00044c0001137983 */ /* 0x000f220000300800 */
[----:B------:R-:W-:-:S02]  /*2a190*/  IMAD.MOV.U32 R26, RZ, RZ, R5 ;  /* 0x000000ffff1a7224 */ /* 0x000fc400078e0005 */
[----:B------:R-:W4:Y:S02]  /*2a1a0*/  LDL.LU R4, [R1+0x4e0] ;  /* 0x0004e00001047983 */ /* 0x000f240000300800 */
[----:B------:R-:W4:Y:S01]  /*2a1b0*/  LDL.LU R5, [R1+0x4e4] ;  /* 0x0004e40001057983 */ /* 0x000f220000300800 */
[----:B------:R-:W4:Y:S01]  /*2a1c0*/  LDL.LU R6, [R1+0x4e8] ;  /* 0x0004e80001067983 */ /* 0x000f220000300800 */
[----:B------:R-:W4:Y:S03]  /*2a1d0*/  LDL.LU R7, [R1+0x4ec] ;  /* 0x0004ec0001077983 */ /* 0x000f260000300800 */
[----:B---3--:R-:W-:Y:S01]  /*2a1e0*/  STL.64 [R1+0x29c8], R14 ;  /* 0x0029c80e01007387 */ /* 0x008fe20000100a00 */
[----:B--2---:R0:W-:Y:S03]  /*2a1f0*/  STL.64 [R1+0x29c0], R12 ;  /* 0x0029c00c01007387 */ /* 0x0041e60000100a00 */
        /* <DEDUP_REMOVED lines=15> */
[----:B------:R-:W3:Y:S01]  /*2a2f0*/  LDL.LU R15, [R1+0x31c] ;  /* 0x00031c00010f7983 */ /* 0x000ee20000300800 */
[C---:B----4-:R-:W-:Y:S01]  /*2a300*/  HMMA.16816.F32 R4, R20.reuse, R10, R4 ;  /* 0x0000000a1404723c */ /* 0x050fe20000001804 */
        /* <DEDUP_REMOVED lines=11> */
[----:B------:R-:W2:Y:S02]  /*2a3c0*/  LDL.LU R15, [R1+0x33c] ;  /* 0x00033c00010f7983 */ /* 0x000ea40000300800 */
[----:B------:R-:W-:Y:S01]  /*2a3d0*/  STL.64 [R1+0x930], R4 ;  /* 0x0009300401007387 */ /* 0x000fe20000100a00 */
[----:B------:R0:W-:Y:S03]  /*2a3e0*/  STL.64 [R1+0x938], R6 ;  /* 0x0009380601007387 */ /* 0x0001e60000100a00 */
[----:B0-----:R-:W3:Y:S02]  /*2a3f0*/  LDL.LU.64 R6, [R1+0x2a40] ;  /* 0x002a400001067983 */ /* 0x001ee40000300a00 */
[----:B---3--:R-:W-:Y:S02]  /*2a400*/  HMMA.16816.F32 R20, R20, R6, R16 ;  /* 0x000000061414723c */ /* 0x008fe40000001810 */
[----:B------:R-:W2:Y:S01]  /*2a410*/  LDL.LU.64 R18, [R1+0x2a38] ;  /* 0x002a380001127983 */ /* 0x000ea20000300a00 */
[----:B------:R-:W2:Y:S11]  /*2a420*/  LDL.LU.64 R16, [R1+0x2a30] ;  /* 0x002a300001107983 */ /* 0x000eb60000300a00 */
[----:B------:R-:W-:Y:S09]  /*2a430*/  @!UPT UIADD3 URZ, URZ, URZ, URZ ;  /* 0x0000003f3f3ff290 */ /* 0x000ff2000fffe03f */
[----:B------:R-:W-:Y:S01]  /*2a440*/  STL.64 [R1+0x6b0], R20 ;  /* 0x0006b01401007387 */ /* 0x000fe20000100a00 */
[----:B------:R-:W-:Y:S01]  /*2a450*/  STL.64 [R1+0x6b8], R22 ;  /* 0x0006b81601007387 */ /* 0x000fe20000100a00 */
        /* <DEDUP_REMOVED lines=42> */
[----:B------:R-:W3:Y:S01]  /*2a700*/  LDL R4, [R1+0xce4] ;  /* 0x000ce40001047983 */ /* 0x000ee20000100800 */
        /* <DEDUP_REMOVED lines=42> */
[----:B--2---:R-:W-:Y:S02]  /*2a9b0*/  HMMA.16816.F32 R24, R16, R26, R12 ;  /* 0x0000001a1018723c */ /* 0x004fe4000000180c */
[----:B------:R-:W2:Y:S11]  /*2a9c0*/  LDL.LU.64 R14, [R1+0x2908] ;  /* 0x00290800010e7983 */ /* 0x000eb60000300a00 */
[----:B------:R-:W-:Y:S10]  /*2a9d0*/  @!UPT UIADD3 URZ, URZ, URZ, URZ ;  /* 0x0000003f3f3ff290 */ /* 0x000ff4000fffe03f */
[----:B------:R-:W-:Y:S01]  /*2a9e0*/  STL.64 [R1+0x5e0], R24 ;  /* 0x0005e01801007387 */ /* 0x000fe20000100a00 */
[----:B------:R0:W-:Y:S03]  /*2a9f0*/  STL.64 [R1+0x5e8], R26 ;  /* 0x0005e81a01007387 */ /* 0x0001e60000100a00 */
[----:B0-----:R-:W2:Y:S01]  /*2aa00*/  LDL.LU.64 R26, [R1+0x2900] ;  /* 0x00290000011a7983 */ /* 0x001ea20000300a00 */
[----:B------:R-:W2:Y:S02]  /*2aa10*/  LDL.LU.64 R24, [R1+0x28f8] ;  /* 0x0028f80001187983 */ /* 0x000ea40000300a00 */
[----:B------:R-:W-:Y:S02]  /*2aa20*/  IMAD.MOV.U32 R20, RZ, RZ, R9 ;  /* 0x000000ffff147224 */ /* 0x000fe400078e0009 */
[----:B------:R-:W-:Y:S02]  /*2aa30*/  IMAD.MOV.U32 R21, RZ, RZ, R8 ;  /* 0x000000ffff157224 */ /* 0x000fe400078e0008 */
[----:B------:R-:W-:-:S02]  /*2aa40*/  IMAD.MOV.U32 R22, RZ, RZ, R3 ;  /* 0x000000ffff167224 */ /* 0x000fc400078e0003 */
[----:B------:R-:W-:Y:S01]  /*2aa50*/  IMAD.MOV.U32 R23, RZ, RZ, R0 ;  /* 0x000000ffff177224 */ /* 0x000fe200078e0000 */
[C---:B--2---:R-:W-:Y:S01]  /*2aa60*/  HMMA.16816.F32 R12, R16.reuse, R14, R24 ;  /* 0x0000000e100c723c */ /* 0x044fe20000001818 */
[----:B------:R-:W2:Y:S01]  /*2aa70*/  LDL.LU.64 R26, [R1+0x28f0] ;  /* 0x0028f000011a7983 */ /* 0x000ea20000300a00 */
[----:B------:R-:W2:Y:S06]  /*2aa80*/  LDL.LU.64 R24, [R1+0x28e8] ;  /* 0x0028e80001187983 */ /* 0x000eac0000300a00 */
[C---:B------:R-:W-:Y:S01]  /*2aa90*/  HMMA.16816.F32 R8, R16.reuse, R10, R20 ;  /* 0x0000000a1008723c */ /* 0x040fe20000001814 */
[----:B---3--:R-:W-:Y:S11]  /*2aaa0*/  LDSM.16.M88.4 R20, [R4+0xa800] ;  /* 0x00a800000414783b */ /* 0x008ff60000000200 */
[----:B------:R-:W-:Y:S03]  /*2aab0*/  @!UPT UIADD3 URZ, URZ, URZ, URZ ;  /* 0x0000003f3f3ff290 */ /* 0x000fe6000fffe03f */
[----:B------:R-:W-:Y:S01]  /*2aac0*/  STL.64 [R1+0x5c0], R12 ;  /* 0x0005c00c01007387 */ /* 0x000fe20000100a00 */
[----:B------:R2:W-:Y:S07]  /*2aad0*/  STL.64 [R1+0x5c8], R14 ;  /* 0x0005c80e01007387 */ /* 0x0005ee0000100a00 */
[----:B------:R-:W-:Y:S02]  /*2aae0*/  STL.64 [R1+0x5b0], R8 ;  /* 0x0005b00801007387 */ /* 0x000fe40000100a00 */
[----:B------:R-:W-:Y:S02]  /*2aaf0*/  STL.64 [R1+0x5b8], R10 ;  /* 0x0005b80a01007387 */ /* 0x000fe40000100a00 */
[----:B------:R-:W0:Y:S01]  /*2ab00*/  LDSM.16.M88.4 R8, [R4+0x8800] ;  /* 0x008800000408783b */ /* 0x000e220000000200 */
[----:B--2---:R-:W-:Y:S03]  /*2ab10*/  HMMA.16816.F32 R12, R16, R6, R24 ;  /* 0x00000006100c723c */ /* 0x004fe60000001818 */
[----:B------:R-:W-:Y:S04]  /*2ab20*/  LDSM.16.M88.4 R24, [R4+0xa000] ;  /* 0x00a000000418783b */ /* 0x000fe80000000200 */
[----:B------:R-:W-:Y:S11]  /*2ab30*/  LDSM.16.MT88.4 R16, [R28+0x4000] ;  /* 0x004000001c10783b */ /* 0x000ff60000004200 */
[----:B------:R-:W-:Y:S05]  /*2ab40*/  @!UPT UIADD3 URZ, URZ, URZ, URZ ;  /* 0x0000003f3f3ff290 */ /* 0x000fea000fffe03f */
[----:B------:R-:W-:Y:S01]  /*2ab50*/  STL.64 [R1+0x380], R12 ;  /* 0x0003800c01007387 */ /* 0x000fe20000100a00 */
[----:B------:R-:W-:Y:S02]  /*2ab60*/  IMAD.MOV.U32 R3, RZ, RZ, R14 ;  /* 0x000000ffff037224 */ /* 0x000fe400078e000e */
[----:B------:R-:W-:Y:S02]  /*2ab70*/  IMAD.MOV.U32 R0, RZ, RZ, R15 ;  /* 0x000000ffff007224 */ /* 0x000fe400078e000f */
[----:B------:R-:W1:Y:S04]  /*2ab80*/  LDSM.16.M88.4 R12, [R4+0x8000] ;  /* 0x00800000040c783b */ /* 0x000e680000000200 */
[----:B------:R0:W-:Y:S01]  /*2ab90*/  STL [R1+0x1fe4], R0 ;  /* 0x001fe40001007387 */ /* 0x0001e20000100800 */
[----:B------:R2:W-:Y:S02]  /*2aba0*/  STL [R1+0x1fe0], R3 ;  /* 0x001fe00301007387 */ /* 0x0005e40000100800 */
[----:B0-----:R-:W-:-:S02]  /*2abb0*/  IMAD.MOV.U32 R0, RZ, RZ, R9 ;  /* 0x000000ffff007224 */ /* 0x001fc400078e0009 */
[----:B--2---:R-:W-:Y:S01]  /*2abc0*/  IMAD.MOV.U32 R3, RZ, RZ, R8 ;  /* 0x000000ffff037224 */ /* 0x004fe200078e0008 */
[----:B-1----:R-:W-:Y:S01]  /*2abd0*/  STL.64 [R1+0xc0], R12 ;  /* 0x0000c00c01007387 */ /* 0x002fe20000100a00 */
[----:B------:R-:W-:Y:S02]  /*2abe0*/  STL.64 [R1+0xc8], R14 ;  /* 0x0000c80e01007387 */ /* 0x000fe40000100a00 */
[----:B------:R-:W0:Y:S04]  /*2abf0*/  LDSM.16.M88.4 R12, [R4+0x9000] ;  /* 0x00900000040c783b */ /* 0x000e280000000200 */
[----:B------:R-:W-:Y:S01]  /*2ac00*/  STL.64 [R1+0xb0], R8 ;  /* 0x0000b00801007387 */ /* 0x000fe20000100a00 */
[----:B------:R-:W-:Y:S02]  /*2ac10*/  STL.64 [R1+0xb8], R10 ;  /* 0x0000b80a01007387 */ /* 0x000fe40000100a00 */
[----:B------:R-:W1:Y:S02]  /*2ac20*/  LDSM.16.M88.4 R8, [R4+0x9800] ;  /* 0x009800000408783b */ /* 0x000e640000000200 */
[----:B0-----:R-:W-:Y:S02]  /*2ac30*/  STL.64 [R1+0xa0], R12 ;  /* 0x0000a00c01007387 */ /* 0x001fe40000100a00 */
[----:B------:R-:W-:Y:S02]  /*2ac40*/  STL.64 [R1+0xa8], R14 ;  /* 0x0000a80e01007387 */ /* 0x000fe40000100a00 */
[----:B------:R-:W0:Y:S04]  /*2ac50*/  LDSM.16.M88.4 R12, [R4+0xb000] ;  /* 0x00b00000040c783b */ /* 0x000e280000000200 */
[----:B-1----:R-:W-:Y:S01]  /*2ac60*/  STL.64 [R1+0x90], R8 ;  /* 0x0000900801007387 */ /* 0x002fe20000100a00 */
[----:B------:R-:W-:Y:S02]  /*2ac70*/  STL.64 [R1+0x98], R10 ;  /* 0x0000980a01007387 */ /* 0x000fe40000100a00 */
[----:B------:R-:W1:Y:S04]  /*2ac80*/  LDSM.16.M88.4 R8, [R4+0xb800] ;  /* 0x00b800000408783b */ /* 0x000e680000000200 */
[----:B------:R-:W-:Y:S02]  /*2ac90*/  STL.64 [R1+0x70], R20 ;  /* 0x0000701401007387 */ /* 0x000fe40000100a00 */
[----:B------:R-:W-:Y:S01]  /*2aca0*/  STL.64 [R1+0x78], R22 ;  /* 0x0000781601007387 */ /* 0x000fe20000100a00 */
[----:B------:R-:W-:Y:S04]  /*2acb0*/  STL.64 [R1+0x80], R24 ;  /* 0x0000801801007387 */ /* 0x000fe80000100a00 */
[----:B------:R-:W-:Y:S04]  /*2acc0*/  LDSM.16.M88.4 R20, [R4+0xd000] ;  /* 0x00d000000414783b */ /* 0x000fe80000000200 */
[----:B0-----:R-:W-:Y:S01]  /*2acd0*/  STL.64 [R1+0x60], R12 ;  /* 0x0000600c01007387 */ /* 0x001fe20000100a00 */
[----:B------:R-:W-:Y:S02]  /*2ace0*/  STL.64 [R1+0x68], R14 ;  /* 0x0000680e01007387 */ /* 0x000fe40000100a00 */
[----:B------:R-:W-:Y:S02]  /*2acf0*/  STL.64 [R1+0x88], R26 ;  /* 0x0000881a01007387 */ /* 0x000fe40000100a00 */
[----:B-1----:R-:W-:Y:S01]  /*2ad00*/  STL.64 [R1+0x50], R8 ;  /* 0x0000500801007387 */ /* 0x002fe20000100a00 */
[----:B------:R-:W0:Y:S04]  /*2ad10*/  LDSM.16.M88.4 R12, [R4+0xc000] ;  /* 0x00c00000040c783b */ /* 0x000e280000000200 */
[----:B------:R-:W-:Y:S02]  /*2ad20*/  STL.64 [R1+0x58], R10 ;  /* 0x0000580a01007387 */ /* 0x000fe40000100a00 */
[----:B------:R-:W1:Y:S02]  /*2ad30*/  LDSM.16.M88.4 R8, [R4+0xc800] ;  /* 0x00c800000408783b */ /* 0x000e640000000200 */
[----:B0-----:R-:W-:Y:S02]  /*2ad40*/  STL.64 [R1+0x40], R12 ;  /* 0x0000400c01007387 */ /* 0x001fe40000100a00 */
[----:B------:R-:W-:Y:S02]  /*2ad50*/  STL.64 [R1+0x48], R14 ;  /* 0x0000480e01007387 */ /* 0x000fe40000100a00 */
[----:B-1----:R-:W-:Y:S02]  /*2ad60*/  STL.64 [R1+0x30], R8 ;  /* 0x0000300801007387 */ /* 0x002fe40000100a00 */
[----:B------:R-:W-:Y:S02]  /*2ad70*/  STL.64 [R1+0x38], R10 ;  /* 0x0000380a01007387 */ /* 0x000fe40000100a00 */
[----:B------:R-:W0:Y:S04]  /*2ad80*/  LDSM.16.M88.4 R8, [R4+0xe000] ;  /* 0x00e000000408783b */ /* 0x000e280000000200 */
[----:B------:R-:W1:Y:S04]  /*2ad90*/  LDSM.16.M88.4 R12, [R4+0xd800] ;  /* 0x00d80000040c783b */ /* 0x000e680000000200 */
[----:B------:R-:W-:Y:S01]  /*2ada0*/  STL.64 [R1+0x20], R20 ;  /* 0x0000201401007387 */ /* 0x000fe20000100a00 */
[----:B------:R-:W-:Y:S02]  /*2adb0*/  STL.64 [R1+0x28], R22 ;  /* 0x0000281601007387 */ /* 0x000fe40000100a00 */
[----:B------:R-:W-:Y:S01]  /*2adc0*/  LDSM.16.MT88.4 R20, [R28+0x4080] ;  /* 0x004080001c14783b */ /* 0x000fe20000004200 */
[----:B0-----:R-:W-:Y:S03]  /*2add0*/  STL.64 [R1], R8 ;  /* 0x0000000801007387 */ /* 0x001fe60000100a00 */
[----:B-1----:R-:W-:Y:S02]  /*2ade0*/  STL.64 [R1+0x10], R12 ;  /* 0x0000100c01007387 */ /* 0x002fe40000100a00 */
[----:B------:R-:W-:Y:S02]  /*2adf0*/  STL.64 [R1+0x18], R14 ;  /* 0x0000180e01007387 */ /* 0x000fe40000100a00 */
[----:B------:R-:W0:Y:S04]  /*2ae00*/  LDSM.16.M88.4 R12, [R4+0xe800] ;  /* 0x00e80000040c783b */ /* 0x000e280000000200 */
[----:B------:R-:W-:Y:S01]  /*2ae10*/  STL.64 [R1+0x8], R10 ;  /* 0x0000080a01007387 */ /* 0x000fe20000100a00 */
[----:B------:R-:W-:-:S02]  /*2ae20*/  IMAD.MOV.U32 R26, RZ, RZ, R9 ;  /* 0x000000ffff1a7224 */ /* 0x000fc400078e0009 */
[----:B------:R-:W1:Y:S02]  /*2ae30*/  LDSM.16.M88.4 R8, [R4+0xf000] ;  /* 0x00f000000408783b */ /* 0x000e640000000200 */
[----:B------:R-:W2:Y:S04]  /*2ae40*/  LDSM.16.M88.4 R4, [R4+0xf800] ;  /* 0x00f800000404783b */ /* 0x000ea80000000200 */
[----:B------:R-:W-:Y:S01]  /*2ae50*/  STL [R1+0x2890], R26 ;  /* 0x0028901a01007387 */ /* 0x000fe20000100800 */
[----:B------:R3:W-:Y:S03]  /*2ae60*/  STL.64 [R1+0x2888], R24 ;  /* 0x0028881801007387 */ /* 0x0007e60000100a00 */
[----:B0-----:R-:W-:Y:S01]  /*2ae70*/  STL [R1+0x1efc], R14 ;  /* 0x001efc0e01007387 */ /* 0x001fe20000100800 */
[----:B------:R-:W-:Y:S02]  /*2ae80*/  STL [R1+0x1ef8], R15 ;  /* 0x001ef80f01007387 */ /* 0x000fe40000100800 */
[----:B------:R0:W-:Y:S02]  /*2ae90*/  STL.64 [R1+0x27f8], R12 ;  /* 0x0027f80c01007387 */ /* 0x0001e40000100a00 */
[----:B-1----:R-:W-:Y:S01]  /*2aea0*/  STL [R1+0x1e9c], R10 ;  /* 0x001e9c0a01007387 */ /* 0x002fe20000100800 */
[----:B------:R-:W-:Y:S01]  /*2aeb0*/  STL [R1+0x1e98], R11 ;  /* 0x001e980b01007387 */ /* 0x000fe20000100800 */
[----:B---3--:R-:W3:Y:S03]  /*2aec0*/  LDL.64 R24, [R1+0x90] ;  /* 0x0000900001187983 */ /* 0x008ee60000100a00 */
[----:B---3--:R-:W-:Y:S01]  /*2aed0*/  STL.64 [R1+0x28a0], R24 ;  /* 0x0028a01801007387 */ /* 0x008fe20000100a00 */
[----:B0-----:R-:W3:Y:S03]  /*2aee0*/  LDL.64 R12, [R1+0x70] ;  /* 0x00007000010c7983 */ /* 0x001ee60000100a00 */
[----:B---3--:R0:W-:Y:S04]  /*2aef0*/  STL.64 [R1+0x2898], R12 ;  /* 0x0028980c01007387 */ /* 0x0081e80000100a00 */
        /* <DEDUP_REMOVED lines=9> */
[----:B------:R-:W4:Y:S02]  /*2af90*/  LDL.LU R15, [R1+0xc1c] ;  /* 0x000c1c00010f7983 */ /* 0x000f240000300800 */
[----:B----4-:R-:W-:Y:S01]  /*2afa0*/  STL.64 [R1+0x28c0], R14 ;  /* 0x0028c00e01007387 */ /* 0x010fe20000100a00 */
[----:B---3--:R0:W-:Y:S02]  /*2afb0*/  STL.64 [R1+0x28b8], R12 ;  /* 0x0028b80c01007387 */ /* 0x0081e40000100a00 */
[----:B0-----:R-:W-:-:S02]  /*2afc0*/  IMAD.MOV.U32 R12, RZ, RZ, R3 ;  /* 0x000000ffff0c7224 */ /* 0x001fc400078e0003 */
[----:B------:R-:W-:-:S05]  /*2afd0*/  IMAD.MOV.U32 R13, RZ, RZ, R0 ;  /* 0x000000ffff0d7224 */ /* 0x000fca00078e0000 */
[----:B------:R0:W-:Y:S04]  /*2afe0*/  STL.64 [R1+0x28d0], R12 ;  /* 0x0028d00c01007387 */ /* 0x0001e80000100a00 */
[----:B0-----:R-:W3:Y:S01]  /*2aff0*/  LDL.LU R12, [R1+0xc30] ;  /* 0x000c3000010c7983 */ /* 0x001ee20000300800 */
[----:B------:R-:W3:Y:S02]  /*2b000*/  LDL.LU R13, [R1+0xc34] ;  /* 0x000c3400010d7983 */ /* 0x000ee40000300800 */
[----:B------:R-:W3:Y:S02]  /*2b010*/  LDL.LU R14, [R1+0xc38] ;  /* 0x000c3800010e7983 */ /* 0x000ee40000300800 */
[----:B------:R-:W3:Y:S01]  /*2b020*/  LDL.LU R15, [R1+0xc3c] ;  /* 0x000c3c00010f7983 */ /* 0x000ee20000300800 */
[----:B------:R-:W4:Y:S04]  /*2b030*/  LDL.64 R24, [R1+0xa0] ;  /* 0x0000a00001187983 */ /* 0x000f280000100a00 */
[----:B----4-:R0:W-:Y:S04]  /*2b040*/  STL.64 [R1+0x28c8], R24 ;  /* 0x0028c81801007387 */ /* 0x0101e80000100a00 */
[----:B0-----:R-:W4:Y:S01]  /*2b050*/  LDL.LU R24, [R1+0xc20] ;  /* 0x000c200001187983 */ /* 0x001f220000300800 */
[----:B------:R-:W4:Y:S02]  /*2b060*/  LDL.LU R25, [R1+0xc24] ;  /* 0x000c240001197983 */ /* 0x000f240000300800 */
[----:B------:R-:W2:Y:S02]  /*2b070*/  LDL.LU R26, [R1+0xc28] ;  /* 0x000c2800011a7983 */ /* 0x000ea40000300800 */
[----:B------:R-:W2:Y:S02]  /*2b080*/  LDL.LU R27, [R1+0xc2c] ;  /* 0x000c2c00011b7983 */ /* 0x000ea40000300800 */
[----:B--2---:R-:W-:Y:S01]  /*2b090*/  STL.64 [R1+0x28e0], R26 ;  /* 0x0028e01a01007387 */ /* 0x004fe20000100a00 */
[----:B----4-:R0:W-:Y:S03]  /*2b0a0*/  STL.64 [R1+0x28d8], R24 ;  /* 0x0028d81801007387 */ /* 0x0101e60000100a00 */
[----:B0-----:R-:W3:Y:S01]  /*2b0b0*/  LDL.64 R24, [R1+0xc0] ;  /* 0x0000c00001187983 */ /* 0x001ee20000100a00 */
[----:B------:R-:W-:Y:S02]  /*2b0c0*/  STL [R1+0x1f7c], R6 ;  /* 0x001f7c0601007387 */ /* 0x000fe40000100800 */
[----:B------:R-:W-:Y:S02]  /*2b0d0*/  STL [R1+0x1f78], R7 ;  /* 0x001f780701007387 */ /* 0x000fe40000100800 */
[----:B------:R0:W-:Y:S01]  /*2b0e0*/  STL [R1+0x27c0], R20 ;  /* 0x0027c01401007387 */ /* 0x0001e20000100800 */
[----:B------:R1:W-:Y:S01]  /*2b0f0*/  STL [R1+0x27bc], R21 ;  /* 0x0027bc1501007387 */ /* 0x0003e20000100800 */
[----:B------:R2:W-:Y:S02]  /*2b100*/  STL [R1+0x27b8], R22 ;  /* 0x0027b81601007387 */ /* 0x0005e40000100800 */
[----:B------:R4:W-:Y:S01]  /*2b110*/  STL [R1+0x27b4], R23 ;  /* 0x0027b41701007387 */ /* 0x0009e20000100800 */
[----:B0-----:R-:W2:Y:S01]  /*2b120*/  LDL.LU R20, [R1+0xbe0] ;  /* 0x000be00001147983 */ /* 0x001ea20000300800 */
[----:B-1----:R-:W2:Y:S02]  /*2b130*/  LDL.LU R21, [R1+0xbe4] ;  /* 0x000be40001157983 */ /* 0x002ea40000300800 */
[----:B------:R-:W-:Y:S02]  /*2b140*/  STL [R1+0x27b0], R28 ;  /* 0x0027b01c01007387 */ /* 0x000fe40000100800 */
[----:B------:R-:W2:Y:S01]  /*2b150*/  LDL.LU.64 R26, [R1+0x28e0] ;  /* 0x0028e000011a7983 */ /* 0x000ea20000300a00 */
[----:B---3--:R-:W-:Y:S01]  /*2b160*/  HMMA.16816.F32 R12, R16, R24, R12 ;  /* 0x00000018100c723c */ /* 0x008fe2000000180c */
[----:B------:R-:W-:-:S02]  /*2b170*/  IMAD.MOV.U32 R11, RZ, RZ, R24 ;  /* 0x000000ffff0b7224 */ /* 0x000fc400078e0018 */
[----:B------:R-:W-:Y:S02]  /*2b180*/  IMAD.MOV.U32 R10, RZ, RZ, R25 ;  /* 0x000000ffff0a7224 */ /* 0x000fe400078e0019 */
[----:B------:R-:W3:Y:S11]  /*2b190*/  LDL.LU.64 R24, [R1+0x28d8] ;  /* 0x0028d80001187983 */ /* 0x000ef60000300a00 */
[----:B------:R-:W-:Y:S08]  /*2b1a0*/  @!UPT UIADD3 URZ, URZ, URZ, URZ ;  /* 0x0000003f3f3ff290 */ /* 0x000ff0000fffe03f */
[----:B------:R-:W-:Y:S02]  /*2b1b0*/  IMAD.MOV.U32 R0, RZ, RZ, R12 ;  /* 0x000000ffff007224 */ /* 0x000fe400078e000c */
[----:B------:R-:W-:Y:S02]  /*2b1c0*/  IMAD.MOV.U32 R3, RZ, RZ, R13 ;  /* 0x000000ffff037224 */ /* 0x000fe400078e000d */
[----:B------:R-:W3:Y:S01]  /*2b1d0*/  LDL.LU.64 R12, [R1+0x28d0] ;  /* 0x0028d000010c7983 */ /* 0x000ee20000300a00 */
[----:B--2---:R-:W-:Y:S02]  /*2b1e0*/  IMAD.MOV.U32 R22, RZ, RZ, R29 ;  /* 0x000000ffff167224 */ /* 0x004fe400078e001d */
[----:B----4-:R-:W-:Y:S02]  /*2b1f0*/  IMAD.MOV.U32 R23, RZ, RZ, R2 ;  /* 0x000000ffff177224 */ /* 0x010fe400078e0002 */
[----:B------:R-:W-:Y:S02]  /*2b200*/  IMAD.MOV.U32 R29, RZ, RZ, R14 ;  /* 0x000000ffff1d7224 */ /* 0x000fe400078e000e */
[----:B------:R-:W-:Y:S01]  /*2b210*/  IMAD.MOV.U32 R2, RZ, RZ, R15 ;  /* 0x000000ffff027224 */ /* 0x000fe200078e000f */
[----:B------:R-:W-:Y:S01]  /*2b220*/  STL [R1+0x27c8], R10 ;  /* 0x0027c80a01007387 */ /* 0x000fe20000100800 */
[----:B------:R-:W-:Y:S02]  /*2b230*/  STL [R1+0x27c4], R11 ;  /* 0x0027c40b01007387 */ /* 0x000fe40000100800 */
[----:B------:R0:W-:Y:S02]  /*2b240*/  STL.64 [R1+0x2860], R8 ;  /* 0x0028600801007387 */ /* 0x0001e40000100a00 */
[----:B0-----:R-:W2:Y:S01]  /*2b250*/  LDL.LU R8, [R1+0xbf0] ;  /* 0x000bf00001087983 */ /* 0x001ea20000300800 */
[----:B------:R-:W2:Y:S02]  /*2b260*/  LDL.LU R9, [R1+0xbf4] ;  /* 0x000bf40001097983 */ /* 0x000ea40000300800 */
[----:B------:R-:W2:Y:S02]  /*2b270*/  LDL.LU R10, [R1+0xbf8] ;  /* 0x000bf800010a7983 */ /* 0x000ea40000300800 */
[----:B------:R-:W2:Y:S01]  /*2b280*/  LDL.LU R11, [R1+0xbfc] ;  /* 0x000bfc00010b7983 */ /* 0x000ea20000300800 */
[----:B------:R-:W-:Y:S01]  /*2b290*/  STL [R1+0x20d4], R2 ;  /* 0x0020d40201007387 */ /* 0x000fe20000100800 */
[----:B------:R-:W-:Y:S02]  /*2b2a0*/  STL [R1+0x20d0], R29 ;  /* 0x0020d01d01007387 */ /* 0x000fe40000100800 */
[----:B------:R-:W-:Y:S02]  /*2b2b0*/  STL [R1+0x202c], R3 ;  /* 0x00202c0301007387 */ /* 0x000fe40000100800 */
[----:B------:R-:W-:Y:S01]  /*2b2c0*/  STL [R1+0x2028], R0 ;  /* 0x0020280001007387 */ /* 0x000fe20000100800 */
[C---:B---3--:R-:W-:Y:S01]  /*2b2d0*/  HMMA.16816.F32 R12, R16.reuse, R12, R24 ;  /* 0x0000000c100c723c */ /* 0x048fe20000001818 */
[----:B------:R-:W3:Y:S11]  /*2b2e0*/  LDL.LU.64 R24, [R1+0x28c8] ;  /* 0x0028c80001187983 */ /* 0x000ef60000300a00 */
[----:B------:R-:W-:Y:S11]  /*2b2f0*/  @!UPT UIADD3 URZ, URZ, URZ, URZ ;  /* 0x0000003f3f3ff290 */ /* 0x000ff6000fffe03f */
[----:B------:R-:W-:Y:S01]  /*2b300*/  STL.64 [R1+0x360], R12 ;  /* 0x0003600c01007387 */ /* 0x000fe20000100a00 */
[----:B------:R0:W-:Y:S03]  /*2b310*/  STL.64 [R1+0x368], R14 ;  /* 0x0003680e01007387 */ /* 0x0001e60000100a00 */
[----:B0-----:R-:W4:Y:S01]  /*2b320*/  LDL.LU.64 R14, [R1+0x28c0] ;  /* 0x0028c000010e7983 */ /* 0x001f220000300a00 */
[----:B------:R-:W4:Y:S02]  /*2b330*/  LDL.LU.64 R12, [R1+0x28b8] ;  /* 0x0028b800010c7983 */ /* 0x000f240000300a00 */
[----:B---3--:R-:W-:Y:S02]  /*2b340*/  IMAD.MOV.U32 R2, RZ, RZ, R24 ;  /* 0x000000ffff027224 */ /* 0x008fe400078e0018 */
[----:B------:R-:W-:Y:S01]  /*2b350*/  IMAD.MOV.U32 R0, RZ, RZ, R25 ;  /* 0x000000ffff007224 */ /* 0x000fe200078e0019 */
[C---:B----4-:R-:W-:Y:S11]  /*2b360*/  HMMA.16816.F32 R12, R16.reuse, R24, R12 ;  /* 0x00000018100c723c */ /* 0x050ff6000000180c */
[----:B------:R-:W-:Y:S11]  /*2b370*/  @!UPT UIADD3 URZ, URZ, URZ, URZ ;  /* 0x0000003f3f3ff290 */ /* 0x000ff6000fffe03f */
[----:B------:R-:W-:Y:S01]  /*2b380*/  @!UPT UIADD3 URZ, URZ, URZ, URZ ;  /* 0x0000003f3f3ff290 */ /* 0x000fe2000fffe03f */
[----:B------:R-:W-:Y:S01]  /*2b390*/  STL.64 [R1+0x350], R12 ;  /* 0x0003500c01007387 */ /* 0x000fe20000100a00 */
[----:B------:R0:W-:Y:S03]  /*2b3a0*/  STL.64 [R1+0x358], R14 ;  /* 0x0003580e01007387 */ /* 0x0001e60000100a00 */
[----:B0-----:R-:W3:Y:S01]  /*2b3b0*/  LDL.LU.64 R14, [R1+0x28b0] ;  /* 0x0028b000010e7983 */ /* 0x001ee20000300a00 */
[----:B------:R-:W3:Y:S02]  /*2b3c0*/  LDL.LU.64 R12, [R1+0x28a8] ;  /* 0x0028a800010c7983 */ /* 0x000ee40000300a00 */
[----:B------:R-:W3:Y:S02]  /*2b3d0*/  LDL.LU.64 R24, [R1+0x28a0] ;  /* 0x0028a00001187983 */ /* 0x000ee40000300a00 */
[----:B------:R-:W-:Y:S01]  /*2b3e0*/  STL [R1+0x27d0], R0 ;  /* 0x0027d00001007387 */ /* 0x000fe20000100800 */
[----:B------:R-:W-:Y:S01]  /*2b3f0*/  STL [R1+0x27cc], R2 ;  /* 0x0027cc0201007387 */ /* 0x000fe20000100800 */
[----:B---3--:R-:W-:Y:S01]  /*2b400*/  HMMA.16816.F32 R12, R16, R24, R12 ;  /* 0x00000018100c723c */ /* 0x008fe2000000180c */
[----:B------:R-:W-:-:S02]  /*2b410*/  IMAD.MOV.U32 R29, RZ, RZ, R24 ;  /* 0x000000ffff1d7224 */ /* 0x000fc400078e0018 */
[----:B------:R-:W-:Y:S11]  /*2b420*/  IMAD.MOV.U32 R27, RZ, RZ, R25 ;  /* 0x000000ffff1b7224 */ /* 0x000ff600078e0019 */
[----:B------:R-:W-:Y:S09]  /*2b430*/  @!UPT UIADD3 URZ, URZ, URZ, URZ ;  /* 0x0000003f3f3ff290 */ /* 0x000ff2000fffe03f */
[----:B------:R0:W-:Y:S01]  /*2b440*/  STL.64 [R1+0x340], R12 ;  /* 0x0003400c01007387 */ /* 0x0001e20000100a00 */
[----:B------:R-:W-:Y:S03]  /*2b450*/  STL.64 [R1+0x348], R14 ;  /* 0x0003480e01007387 */ /* 0x000fe60000100a00 */
[----:B0-----:R-:W3:Y:S01]  /*2b460*/  LDL.LU.64 R12, [R1+0x2898] ;  /* 0x00289800010c7983 */ /* 0x001ee20000300a00 */
[----:B------:R-:W4:Y:S02]  /*2b470*/  LDL.LU R26, [R1+0x2890] ;  /* 0x00289000011a7983 */ /* 0x000f240000300800 */
[----:B------:R-:W2:Y:S02]  /*2b480*/  LDL.LU.64 R24, [R1+0x2888] ;  /* 0x0028880001187983 */ /* 0x000ea40000300a00 */
[----:B------:R-:W-:Y:S01]  /*2b490*/  STL [R1+0x27d4], R29 ;  /* 0x0027d41d01007387 */ /* 0x000fe20000100800 */
[C---:B--2---:R-:W-:Y:S11]  /*2b4a0*/  HMMA.16816.F32 R8, R16.reuse, R24, R8 ;  /* 0x000000181008723c */ /* 0x044ff60000001808 */
[----:B------:R-:W-:Y:S11]  /*2b4b0*/  @!UPT UIADD3 URZ, URZ, URZ, URZ ;  /* 0x0000003f3f3ff290 */ /* 0x000ff6000fffe03f */
[----:B------:R-:W-:Y:S01]  /*2b4c0*/  @!UPT UIADD3 URZ, URZ, URZ, URZ ;  /* 0x0000003f3f3ff290 */ /* 0x000fe2000fffe03f */
[----:B------:R3:W-:Y:S01]  /*2b4d0*/  STL.64 [R1+0x330], R8 ;  /* 0x0003300801007387 */ /* 0x0007e20000100a00 */
[----:B------:R-:W-:Y:S02]  /*2b4e0*/  IMAD.MOV.U32 R6, RZ, RZ, R10 ;  /* 0x000000ffff067224 */ /* 0x000fe400078e000a */
[----:B------:R-:W-:Y:S02]  /*2b4f0*/  IMAD.MOV.U32 R7, RZ, RZ, R11 ;  /* 0x000000ffff077224 */ /* 0x000fe400078e000b */
[----:B---3--:R-:W-:Y:S01]  /*2b500*/  HMMA.16816.F32 R8, R16, R12, R20 ;  /* 0x0000000c1008723c */ /* 0x008fe20000001814 */
[----:B------:R-:W-:Y:S01]  /*2b510*/  STL [R1+0x2820], R27 ;  /* 0x0028201b01007387 */ /* 0x000fe20000100800 */
[----:B------:R-:W-:Y:S02]  /*2b520*/  STL.64 [R1+0x2818], R24 ;  /* 0x0028181801007387 */ /* 0x000fe40000100a00 */
[----:B------:R0:W-:Y:S02]  /*2b530*/  STL [R1+0x20dc], R7 ;  /* 0x0020dc0701007387 */ /* 0x0001e40000100800 */
[----:B------:R1:W-:Y:S02]  /*2b540*/  STL [R1+0x20d8], R6 ;  /* 0x0020d80601007387 */ /* 0x0003e40000100800 */
[----:B0-----:R-:W-:-:S02]  /*2b550*/  IMAD.MOV.U32 R7, RZ, RZ, R12 ;  /* 0x000000ffff077224 */ /* 0x001fc400078e000c */
[----:B-1----:R-:W-:Y:S02]  /*2b560*/  IMAD.MOV.U32 R6, RZ, RZ, R13 ;  /* 0x000000ffff067224 */ /* 0x002fe400078e000d */
[----:B----4-:R-:W-:-:S11]  /*2b570*/  IMAD.MOV.U32 R13, RZ, RZ, R26 ;  /* 0x000000ffff0d7224 */ /* 0x010fd600078e001a */
[----:B------:R-:W-:Y:S01]  /*2b580*/  STL.64 [R1+0x320], R8 ;  /* 0x0003200801007387 */ /* 0x000fe20000100a00 */
[----:B------:R-:W-:Y:S02]  /*2b590*/  STL.64 [R1+0x328], R10 ;  /* 0x0003280a01007387 */ /* 0x000fe40000100a00 */
[----:B------:R-:W2:Y:S02]  /*2b5a0*/  LDL R12, [R1] ;  /* 0x00000000010c7983 */ /* 0x000ea40000100800 */
[----:B------:R-:W3:Y:S01]  /*2b5b0*/  LDL.LU R24, [R1+0xb80] ;  /* 0x000b800001187983 */ /* 0x000ee20000300800 */
[----:B------:R-:W3:Y:S01]  /*2b5c0*/  LDL.LU R25, [R1+0xb84] ;  /* 0x000b840001197983 */ /* 0x000ee20000300800 */
[----:B------:R-:W4:Y:S02]  /*2b5d0*/  LDL.LU R26, [R1+0xb88] ;  /* 0x000b8800011a7983 */ /* 0x000f240000300800 */
[----:B------:R-:W4:Y:S02]  /*2b5e0*/  LDL.LU R27, [R1+0xb8c] ;  /* 0x000b8c00011b7983 */ /* 0x000f240000300800 */
[----:B----4-:R-:W-:Y:S01]  /*2b5f0*/  STL.64 [R1+0x2830], R26 ;  /* 0x0028301a01007387 */ /* 0x010fe20000100a00 */
[----:B---3--:R0:W-:Y:S03]  /*2b600*/  STL.64 [R1+0x2828], R24 ;  /* 0x0028281801007387 */ /* 0x0081e60000100a00 */
[----:B0-----:R-:W3:Y:S04]  /*2b610*/  LDL.64 R24, [R1+0x20] ;  /* 0x0000200001187983 */ /* 0x001ee80000100a00 */
[----:B---3--:R0:W-:Y:S04]  /*2b620*/  STL.64 [R1+0x2840], R24 ;  /* 0x0028401801007387 */ /* 0x0081e80000100a00 */
[----:B0-----:R-:W3:Y:S04]  /*2b630*/  LDL.64 R24, [R1+0x30] ;  /* 0x0000300001187983 */ /* 0x001ee80000100a00 */
[----:B---3--:R-:W-:Y:S01]  /*2b640*/  STL.64 [R1+0x2858], R24 ;  /* 0x0028581801007387 */ /* 0x008fe20000100a00 */
[----:B--2---:R0:W-:Y:S03]  /*2b650*/  STL.64 [R1+0x2810], R12 ;  /* 0x0028100c01007387 */ /* 0x0041e60000100a00 */
[----:B0-----:R-:W2:Y:S04]  /*2b660*/  LDL.64 R12, [R1+0x10] ;  /* 0x00001000010c7983 */ /* 0x001ea80000100a00 */
[----:B--2---:R0:W-:Y:S04]  /*2b670*/  STL.64 [R1+0x2838], R12 ;  /* 0x0028380c01007387 */ /* 0x0041e80000100a00 */
        /* <DEDUP_REMOVED lines=8> */
[----:B------:R-:W3:Y:S01]  /*2b700*/  LDL.LU R20, [R1+0xbd0] ;  /* 0x000bd00001147983 */ /* 0x000ee20000300800 */
[----:B------:R-:W3:Y:S02]  /*2b710*/  LDL.LU R21, [R1+0xbd4] ;  /* 0x000bd40001157983 */ /* 0x000ee40000300800 */
[----:B------:R-:W3:Y:S02]  /*2b720*/  LDL.LU R22, [R1+0xbd8] ;  /* 0x000bd80001167983 */ /* 0x000ee40000300800 */
[----:B------:R-:W3:Y:S01]  /*2b730*/  LDL.LU R23, [R1+0xbdc] ;  /* 0x000bdc0001177983 */ /* 0x000ee20000300800 */
[----:B--2---:R-:W-:Y:S01]  /*2b740*/  STL.64 [R1+0x2870], R10 ;  /* 0x0028700a01007387 */ /* 0x004fe20000100a00 */
[----:B----4-:R0:W-:Y:S03]  /*2b750*/  STL.64 [R1+0x2868], R8 ;  /* 0x0028680801007387 */ /* 0x0101e60000100a00 */
[----:B0-----:R-:W2:Y:S04]  /*2b760*/  LDL.64 R8, [R1+0x50] ;  /* 0x0000500001087983 */ /* 0x001ea80000100a00 */
[----:B--2---:R0:W-:Y:S01]  /*2b770*/  STL.64 [R1+0x2880], R8 ;  /* 0x0028800801007387 */ /* 0x0041e20000100a00 */
[----:B------:R-:W2:Y:S03]  /*2b780*/  LDL.64 R24, [R1+0x40] ;  /* 0x0000400001187983 */ /* 0x000ea60000100a00 */
[----:B0-----:R-:W4:Y:S04]  /*2b790*/  LDL.64 R8, [R1+0x60] ;  /* 0x0000600001087983 */ /* 0x001f280000100a00 */
[----:B--2---:R0:W-:Y:S04]  /*2b7a0*/  STL.64 [R1+0x2878], R24 ;  /* 0x0028781801007387 */ /* 0x0041e80000100a00 */
        /* <DEDUP_REMOVED lines=8> */
[----:B------:R-:W3:Y:S02]  /*2b830*/  LDL.LU R14, [R1+0xba8] ;  /* 0x000ba800010e7983 */ /* 0x000ee40000300800 */
[----:B------:R-:W3:Y:S01]  /*2b840*/  LDL.LU R15, [R1+0xbac] ;  /* 0x000bac00010f7983 */ /* 0x000ee20000300800 */
[----:B------:R-:W-:Y:S01]  /*2b850*/  STL.64 [R1+0x27e0], R6 ;  /* 0x0027e00601007387 */ /* 0x000fe20000100a00 */
[----:B------:R0:W-:Y:S03]  /*2b860*/  STL.64 [R1+0x27d8], R4 ;  /* 0x0027d80401007387 */ /* 0x0001e60000100a00 */
[----:B0-----:R-:W2:Y:S01]  /*2b870*/  LDL.LU R4, [R1+0xb50] ;  /* 0x000b500001047983 */ /* 0x001ea20000300800 */
[----:B------:R-:W2:Y:S02]  /*2b880*/  LDL.LU R5, [R1+0xb54] ;  /* 0x000b540001057983 */ /* 0x000ea40000300800 */
[----:B------:R-:W2:Y:S02]  /*2b890*/  LDL.LU R6, [R1+0xb58] ;  /* 0x000b580001067983 */ /* 0x000ea40000300800 */
[----:B------:R-:W2:Y:S01]  /*2b8a0*/  LDL.LU R7, [R1+0xb5c] ;  /* 0x000b5c0001077983 */ /* 0x000ea20000300800 */
[----:B----4-:R-:W-:Y:S01]  /*2b8b0*/  HMMA.16816.F32 R20, R16, R8, R20 ;  /* 0x000000081014723c */ /* 0x010fe20000001814 */
[----:B--2---:R-:W-:Y:S01]  /*2b8c0*/  STL.64 [R1+0x27f0], R6 ;  /* 0x0027f00601007387 */ /* 0x004fe20000100a00 */
[----:B------:R0:W-:Y:S03]  /*2b8d0*/  STL.64 [R1+0x27e8], R4 ;  /* 0x0027e80401007387 */ /* 0x0001e60000100a00 */
[----:B0-----:R-:W2:Y:S01]  /*2b8e0*/  LDL.LU R4, [R1+0xb60] ;  /* 0x000b600001047983 */ /* 0x001ea20000300800 */
[----:B------:R-:W2:Y:S02]  /*2b8f0*/  LDL.LU R5, [R1+0xb64] ;  /* 0x000b640001057983 */ /* 0x000ea40000300800 */
[----:B------:R-:W4:Y:S02]  /*2b900*/  LDL.LU R6, [R1+0xb68] ;  /* 0x000b680001067983 */ /* 0x000f240000300800 */
[----:B------:R-:W4:Y:S02]  /*2b910*/  LDL.LU R7, [R1+0xb6c] ;  /* 0x000b6c0001077983 */ /* 0x000f240000300800 */
[----:B------:R-:W-:Y:S01]  /*2b920*/  IMAD.MOV.U32 R28, RZ, RZ, R9 ;  /* 0x000000ffff1c7224 */ /* 0x000fe200078e0009 */
[----:B----4-:R-:W-:Y:S01]  /*2b930*/  STL.64 [R1+0x2808], R6 ;  /* 0x0028080601007387 */ /* 0x010fe20000100a00 */
[----:B--2---:R0:W-:Y:S03]  /*2b940*/  STL.64 [R1+0x2800], R4 ;  /* 0x0028000401007387 */ /* 0x0041e60000100a00 */
[----:B0-----:R-:W2:Y:S01]  /*2b950*/  LDL.LU R4, [R1+0xb70] ;  /* 0x000b700001047983 */ /* 0x001ea20000300800 */
[----:B------:R-:W2:Y:S02]  /*2b960*/  LDL.LU R5, [R1+0xb74] ;  /* 0x000b740001057983 */ /* 0x000ea40000300800 */
[----:B------:R-:W2:Y:S02]  /*2b970*/  LDL.LU R6, [R1+0xb78] ;  /* 0x000b780001067983 */ /* 0x000ea40000300800 */
[----:B------:R-:W2:Y:S01]  /*2b980*/  LDL.LU R7, [R1+0xb7c] ;  /* 0x000b7c0001077983 */ /* 0x000ea20000300800 */
[----:B------:R-:W-:Y:S01]  /*2b990*/  STL.64 [R1+0x590], R20 ;  /* 0x0005901401007387 */ /* 0x000fe20000100a00 */
[----:B------:R0:W-:Y:S02]  /*2b9a0*/  STL.64 [R1+0x598], R22 ;  /* 0x0005981601007387 */ /* 0x0001e40000100a00 */
[----:B0-----:R-:W-:-:S02]  /*2b9b0*/  IMAD.MOV.U32 R23, RZ, RZ, R8 ;  /* 0x000000ffff177224 */ /* 0x001fc400078e0008 */
[----:B------:R-:W4:Y:S02]  /*2b9c0*/  LDL.LU.64 R8, [R1+0x2880] ;  /* 0x0028800001087983 */ /* 0x000f240000300a00 */
[C---:B----4-:R-:W-:Y:S01]  /*2b9d0*/  HMMA.16816.F32 R24, R16.reuse, R8, R24 ;  /* 0x000000081018723c */ /* 0x050fe20000001818 */
[----:B------:R-:W-:Y:S02]  /*2b9e0*/  IMAD.MOV.U32 R21, RZ, RZ, R8 ;  /* 0x000000ffff157224 */ /* 0x000fe400078e0008 */
[----:B------:R-:W-:Y:S11]  /*2b9f0*/  IMAD.MOV.U32 R22, RZ, RZ, R9 ;  /* 0x000000ffff167224 */ /* 0x000ff600078e0009 */
[----:B------:R-:W-:Y:S09]  /*2ba00*/  @!UPT UIADD3 URZ, URZ, URZ, URZ ;  /* 0x0000003f3f3ff290 */ /* 0x000ff2000fffe03f */
[----:B------:R0:W-:Y:S01]  /*2ba10*/  STL.64 [R1+0x580], R24 ;  /* 0x0005801801007387 */ /* 0x0001e20000100a00 */
[----:B------:R-:W-:Y:S03]  /*2ba20*/  STL.64 [R1+0x588], R26 ;  /* 0x0005881a01007387 */ /* 0x000fe60000100a00 */
[----:B0-----:R-:W4:Y:S01]  /*2ba30*/  LDL.LU.64 R24, [R1+0x2878] ;  /* 0x0028780001187983 */ /* 0x001f220000300a00 */
[----:B------:R-:W4:Y:S02]  /*2ba40*/  LDL.LU.64 R10, [R1+0x2870] ;  /* 0x00287000010a7983 */ /* 0x000f240000300a00 */
[----:B------:R-:W4:Y:S02]  /*2ba50*/  LDL.LU.64 R8, [R1+0x2868] ;  /* 0x0028680001087983 */ /* 0x000f240000300a00 */
[C---:B----4-:R-:W-:Y:S01]  /*2ba60*/  HMMA.16816.F32 R8, R16.reuse, R24, R8 ;  /* 0x000000181008723c */ /* 0x050fe20000001808 */
[----:B------:R-:W-:Y:S11]  /*2ba70*/  IMAD.MOV.U32 R20, RZ, RZ, R25 ;  /* 0x000000ffff147224 */ /* 0x000ff600078e0019 */
[----:B------:R-:W-:Y:S11]  /*2ba80*/  @!UPT UIADD3 URZ, URZ, URZ, URZ ;  /* 0x0000003f3f3ff290 */ /* 0x000ff6000fffe03f */
[----:B------:R0:W-:Y:S01]  /*2ba90*/  STL.64 [R1+0x570], R8 ;  /* 0x0005700801007387 */ /* 0x0001e20000100a00 */
[----:B------:R1:W-:Y:S03]  /*2baa0*/  STL.64 [R1+0x578], R10 ;  /* 0x0005780a01007387 */ /* 0x0003e60000100a00 */
[----:B0-----:R-:W4:Y:S01]  /*2bab0*/  LDL.LU.64 R8, [R1+0x2860] ;  /* 0x0028600001087983 */ /* 0x001f220000300a00 */
[----:B-1----:R-:W-:Y:S02]  /*2bac0*/  IMAD.MOV.U32 R11, RZ, RZ, R24 ;  /* 0x000000ffff0b7224 */ /* 0x002fe400078e0018 */
[----:B------:R-:W3:Y:S02]  /*2bad0*/  LDL.LU.64 R24, [R1+0x2858] ;  /* 0x0028580001187983 */ /* 0x000ee40000300a00 */
[----:B---3--:R-:W-:Y:S01]  /*2bae0*/  HMMA.16816.F32 R12, R16, R24, R12 ;  /* 0x00000018100c723c */ /* 0x008fe2000000180c */
[----:B------:R-:W-:-:S02]  /*2baf0*/  IMAD.MOV.U32 R2, RZ, RZ, R24 ;  /* 0x000000ffff027224 */ /* 0x000fc400078e0018 */
[----:B------:R-:W-:Y:S11]  /*2bb00*/  IMAD.MOV.U32 R10, RZ, RZ, R25 ;  /* 0x000000ffff0a7224 */ /* 0x000ff600078e0019 */
[----:B------:R-:W-:Y:S09]  /*2bb10*/  @!UPT UIADD3 URZ, URZ, URZ, URZ ;  /* 0x0000003f3f3ff290 */ /* 0x000ff2000fffe03f */
[----:B------:R-:W-:Y:S01]  /*2bb20*/  STL.64 [R1+0x560], R12 ;  /* 0x0005600c01007387 */ /* 0x000fe20000100a00 */
[----:B------:R0:W-:Y:S03]  /*2bb30*/  STL.64 [R1+0x568], R14 ;  /* 0x0005680e01007387 */ /* 0x0001e60000100a00 */
[----:B0-----:R-:W3:Y:S01]  /*2bb40*/  LDL.LU.64 R14, [R1+0x2850] ;  /* 0x00285000010e7983 */ /* 0x001ee20000300a00 */
[----:B------:R-:W3:Y:S02]  /*2bb50*/  LDL.LU.64 R12, [R1+0x2848] ;  /* 0x00284800010c7983 */ /* 0x000ee40000300a00 */
[----:B------:R-:W3:Y:S02]  /*2bb60*/  LDL.LU.64 R24, [R1+0x2840] ;  /* 0x0028400001187983 */ /* 0x000ee40000300a00 */
[----:B---3--:R-:W-:Y:S01]  /*2bb70*/  HMMA.16816.F32 R12, R16, R24, R12 ;  /* 0x00000018100c723c */ /* 0x008fe2000000180c */
[----:B------:R-:W-:-:S02]  /*2bb80*/  IMAD.MOV.U32 R29, RZ, RZ, R24 ;  /* 0x000000ffff1d7224 */ /* 0x000fc400078e0018 */
[----:B------:R-:W-:Y:S11]  /*2bb90*/  IMAD.MOV.U32 R0, RZ, RZ, R25 ;  /* 0x000000ffff007224 */ /* 0x000ff600078e0019 */
[----:B------:R-:W-:Y:S09]  /*2bba0*/  @!UPT UIADD3 URZ, URZ, URZ, URZ ;  /* 0x0000003f3f3ff290 */ /* 0x000ff2000fffe03f */
[----:B------:R0:W-:Y:S01]  /*2bbb0*/  STL.64 [R1+0x550], R12 ;  /* 0x0005500c01007387 */ /* 0x0001e20000100a00 */
[----:B------:R-:W-:Y:S03]  /*2bbc0*/  STL.64 [R1+0x558], R14 ;  /* 0x0005580e01007387 */ /* 0x000fe60000100a00 */
[----:B0-----:R-:W3:Y:S01]  /*2bbd0*/  LDL.LU.64 R12, [R1+0x2838] ;  /* 0x00283800010c7983 */ /* 0x001ee20000300a00 */
[----:B------:R-:W3:Y:S02]  /*2bbe0*/  LDL.LU.64 R26, [R1+0x2830] ;  /* 0x00283000011a7983 */ /* 0x000ee40000300a00 */
[----:B------:R-:W3:Y:S02]  /*2bbf0*/  LDL.LU.64 R24, [R1+0x2828] ;  /* 0x0028280001187983 */ /* 0x000ee40000300a00 */
[C---:B---3--:R-:W-:Y:S01]  /*2bc00*/  HMMA.16816.F32 R24, R16.reuse, R12, R24 ;  /* 0x0000000c1018723c */ /* 0x048fe20000001818 */
[----:B------:R-:W-:Y:S11]  /*2bc10*/  IMAD.MOV.U32 R3, RZ, RZ, R13 ;  /* 0x000000ffff037224 */ /* 0x000ff600078e000d */
[----:B------:R-:W-:Y:S11]  /*2bc20*/  @!UPT UIADD3 URZ, URZ, URZ, URZ ;  /* 0x0000003f3f3ff290 */ /* 0x000ff6000fffe03f */
[----:B------:R-:W-:Y:S01]  /*2bc30*/  STL.64 [R1+0x540], R24 ;  /* 0x0005401801007387 */ /* 0x000fe20000100a00 */
[----:B------:R0:W-:Y:S03]  /*2bc40*/  STL.64 [R1+0x548], R26 ;  /* 0x0005481a01007387 */ /* 0x0001e60000100a00 */
[----:B0-----:R-:W3:Y:S01]  /*2bc50*/  LDL.LU R27, [R1+0x2820] ;  /* 0x00282000011b7983 */ /* 0x001ee20000300800 */
[----:B------:R-:W2:Y:S02]  /*2bc60*/  LDL.LU.64 R24, [R1+0x2818] ;  /* 0x0028180001187983 */ /* 0x000ea40000300a00 */
[----:B------:R-:W-:Y:S02]  /*2bc70*/  IMAD.MOV.U32 R26, RZ, RZ, R12 ;  /* 0x000000ffff1a7224 */ /* 0x000fe400078e000c */
[----:B------:R-:W2:Y:S03]  /*2bc80*/  LDL.LU.64 R12, [R1+0x2810] ;  /* 0x00281000010c7983 */ /* 0x000ea60000300a00 */
[----:B------:R-:W-:Y:S01]  /*2bc90*/  STL [R1+0x2758], R26 ;  /* 0x0027581a01007387 */ /* 0x000fe20000100800 */
[C---:B--2---:R-:W-:Y:S01]  /*2bca0*/  HMMA.16816.F32 R12, R16.reuse, R12, R4 ;  /* 0x0000000c100c723c */ /* 0x044fe20000001804 */
[----:B------:R-:W-:Y:S01]  /*2bcb0*/  STL.64 [R1+0x2750], R24 ;  /* 0x0027501801007387 */ /* 0x000fe20000100a00 */
[----:B------:R-:W2:Y:S02]  /*2bcc0*/  LDL.LU.64 R6, [R1+0x2808] ;  /* 0x0028080001067983 */ /* 0x000ea40000300a00 */
[----:B------:R-:W2:Y:S11]  /*2bcd0*/  LDL.LU.64 R4, [R1+0x2800] ;  /* 0x0028000001047983 */ /* 0x000eb60000300a00 */
[----:B------:R-:W-:Y:S08]  /*2bce0*/  @!UPT UIADD3 URZ, URZ, URZ, URZ ;  /* 0x0000003f3f3ff290 */ /* 0x000ff0000fffe03f */
[----:B------:R0:W-:Y:S01]  /*2bcf0*/  STL.64 [R1+0x530], R12 ;  /* 0x0005300c01007387 */ /* 0x0001e20000100a00 */
[----:B------:R1:W-:Y:S03]  /*2bd00*/  STL.64 [R1+0x538], R14 ;  /* 0x0005380e01007387 */ /* 0x0003e60000100a00 */
[----:B0-----:R-:W2:Y:S02]  /*2bd10*/  LDL.LU.64 R12, [R1+0x27f8] ;  /* 0x0027f800010c7983 */ /* 0x001ea40000300a00 */
[C---:B--2---:R-:W-:Y:S11]  /*2bd20*/  HMMA.16816.F32 R4, R16.reuse, R12, R4 ;  /* 0x0000000c1004723c */ /* 0x044ff60000001804 */
[----:B------:R-:W-:Y:S11]  /*2bd30*/  @!UPT UIADD3 URZ, URZ, URZ, URZ ;  /* 0x0000003f3f3ff290 */ /* 0x000ff6000fffe03f */
[----:B------:R-:W-:Y:S01]  /*2bd40*/  @!UPT UIADD3 URZ, URZ, URZ, URZ ;  /* 0x0000003f3f3ff290 */ /* 0x000fe2000fffe03f */
[----:B------:R0:W-:Y:S01]  /*2bd50*/  STL.64 [R1+0x520], R4 ;  /* 0x0005200401007387 */ /* 0x0001e20000100a00 */
[----:B-1----:R-:W-:Y:S02]  /*2bd60*/  IMAD.MOV.U32 R14, RZ, RZ, R6 ;  /* 0x000000ffff0e7224 */ /* 0x002fe400078e0006 */
[----:B------:R-:W-:Y:S02]  /*2bd70*/  IMAD.MOV.U32 R15, RZ, RZ, R7 ;  /* 0x000000ffff0f7224 */ /* 0x000fe400078e0007 */
[----:B------:R-:W4:Y:S04]  /*2bd80*/  LDL.LU.64 R6, [R1+0x27f0] ;  /* 0x0027f00001067983 */ /* 0x000f280000300a00 */
[----:B0-----:R-:W4:Y:S01]  /*2bd90*/  LDL.LU.64 R4, [R1+0x27e8] ;  /* 0x0027e80001047983 */ /* 0x001f220000300a00 */
[----:B------:R-:W-:Y:S02]  /*2bda0*/  STL [R1+0x1f04], R14 ;  /* 0x001f040e01007387 */ /* 0x000fe40000100800 */
[----:B------:R-:W-:Y:S02]  /*2bdb0*/  STL [R1+0x1f00], R15 ;  /* 0x001f000f01007387 */ /* 0x000fe40000100800 */
[----:B------:R0:W-:Y:S02]  /*2bdc0*/  STL.64 [R1+0x26b0], R12 ;  /* 0x0026b00c01007387 */ /* 0x0001e40000100a00 */
[----:B0-----:R-:W2:Y:S01]  /*2bdd0*/  LDL.LU R12, [R1+0x920] ;  /* 0x00092000010c7983 */ /* 0x001ea20000300800 */
[----:B------:R-:W2:Y:S02]  /*2bde0*/  LDL.LU R13, [R1+0x924] ;  /* 0x00092400010d7983 */ /* 0x000ea40000300800 */
[----:B------:R-:W2:Y:S02]  /*2bdf0*/  LDL.LU R14, [R1+0x928] ;  /* 0x00092800010e7983 */ /* 0x000ea40000300800 */
[----:B------:R-:W2:Y:S01]  /*2be00*/  LDL.LU R15, [R1+0x92c] ;  /* 0x00092c00010f7983 */ /* 0x000ea20000300800 */
[C---:B----4-:R-:W-:Y:S11]  /*2be10*/  HMMA.16816.F32 R4, R16.reuse, R8, R4 ;  /* 0x000000081004723c */ /* 0x050ff60000001804 */
[----:B------:R-:W-:Y:S11]  /*2be20*/  @!UPT UIADD3 URZ, URZ, URZ, URZ ;  /* 0x0000003f3f3ff290 */ /* 0x000ff6000fffe03f */
[----:B------:R-:W-:Y:S01]  /*2be30*/  @!UPT UIADD3 URZ, URZ, URZ, URZ ;  /* 0x0000003f3f3ff290 */ /* 0x000fe2000fffe03f */
[----:B------:R-:W-:Y:S01]  /*2be40*/  STL.64 [R1+0x510], R4 ;  /* 0x0005100401007387 */ /* 0x000fe20000100a00 */
[----:B------:R0:W-:Y:S03]  /*2be50*/  STL.64 [R1+0x518], R6 ;  /* 0x0005180601007387 */ /* 0x0001e60000100a00 */
[----:B0-----:R-:W4:Y:S01]  /*2be60*/  LDL.LU.64 R6, [R1+0x27e0] ;  /* 0x0027e00001067983 */ /* 0x001f220000300a00 */
[----:B------:R-:W2:Y:S02]  /*2be70*/  LDL.LU.64 R4, [R1+0x27d8] ;  /* 0x0027d80001047983 */ /* 0x000ea40000300a00 */
[----:B------:R-:W-:Y:S01]  /*2be80*/  STL.64 [R1+0x2790], R8 ;  /* 0x0027900801007387 */ /* 0x000fe20000100a00 */
[----:B--2---:R-:W-:Y:S01]  /*2be90*/  HMMA.16816.F32 R16, R16, R4, R12 ;  /* 0x000000041010723c */ /* 0x004fe2000000180c */
[----:B------:R-:W2:Y:S11]  /*2bea0*/  LDL.LU R12, [R1+0x410] ;  /* 0x00041000010c7983 */ /* 0x000eb60000300800 */
[----:B------:R-:W-:Y:S11]  /*2beb0*/  @!UPT UIADD3 URZ, URZ, URZ, URZ ;  /* 0x0000003f3f3ff290 */ /* 0x000ff6000fffe03f */
[----:B------:R-:W-:Y:S01]  /*2bec0*/  STL.64 [R1+0x310], R16 ;  /* 0x0003101001007387 */ /* 0x000fe20000100a00 */
[----:B------:R-:W-:Y:S02]  /*2bed0*/  STL.64 [R1+0x318], R18 ;  /* 0x0003181201007387 */ /* 0x000fe40000100a00 */
[----:B------:R-:W2:Y:S02]  /*2bee0*/  LDL.LU R13, [R1+0x414] ;  /* 0x00041400010d7983 */ /* 0x000ea40000300800 */
[----:B------:R-:W2:Y:S01]  /*2bef0*/  LDL.LU R14, [R1+0x418] ;  /* 0x00041800010e7983 */ /* 0x000ea20000300800 */
[----:B------:R-:W2:Y:S04]  /*2bf00*/  LDL.LU R15, [R1+0x41c] ;  /* 0x00041c00010f7983 */ /* 0x000ea80000300800 */
[----:B--2---:R-:W-:Y:S01]  /*2bf10*/  STL.64 [R1+0x26c0], R14 ;  /* 0x0026c00e01007387 */ /* 0x004fe20000100a00 */
[----:B------:R0:W-:Y:S02]  /*2bf20*/  STL.64 [R1+0x26b8], R12 ;  /* 0x0026b80c01007387 */ /* 0x0001e40000100a00 */
[----:B0-----:R-:W-:-:S02]  /*2bf30*/  IMAD.MOV.U32 R12, RZ, RZ, R29 ;  /* 0x000000ffff0c7224 */ /* 0x001fc400078e001d */
[----:B------:R-:W-:Y:S01]  /*2bf40*/  IMAD.MOV.U32 R13, RZ, RZ, R0 ;  /* 0x000000ffff0d7224 */ /* 0x000fe200078e0000 */
[----:B------:R-:W2:Y:S01]  /*2bf50*/  LDL.LU R29, [R1+0x27d4] ;  /* 0x0027d400011d7983 */ /* 0x000ea20000300800 */
[----:B------:R-:W2:Y:S03]  /*2bf60*/  LDL.LU R0, [R1+0x27d0] ;  /* 0x0027d00001007983 */ /* 0x000ea60000300800 */
[----:B------:R-:W-:Y:S01]  /*2bf70*/  STL.64 [R1+0x26d0], R12 ;  /* 0x0026d00c01007387 */ /* 0x000fe20000100a00 */
[----:B------:R-:W2:Y:S03]  /*2bf80*/  LDL.64 R16, [R1] ;  /* 0x0000000001107983 */ /* 0x000ea60000100a00 */
[----:B--2---:R0:W-:Y:S04]  /*2bf90*/  STL.64 [R1+0x26c8], R16 ;  /* 0x0026c81001007387 */ /* 0x0041e80000100a00 */
[----:B0-----:R-:W2:Y:S01]  /*2bfa0*/  LDL.LU R16, [R1+0x420] ;  /* 0x0004200001107983 */ /* 0x001ea20000300800 */
[----:B------:R-:W2:Y:S02]  /*2bfb0*/  LDL.LU R17, [R1+0x424] ;  /* 0x0004240001117983 */ /* 0x000ea40000300800 */
[----:B------:R-:W2:Y:S02]  /*2bfc0*/  LDL.LU R18, [R1+0x428] ;  /* 0x0004280001127983 */ /* 0x000ea40000300800 */
[----:B------:R-:W2:Y:S02]  /*2bfd0*/  LDL.LU R19, [R1+0x42c] ;  /* 0x00042c0001137983 */ /* 0x000ea40000300800 */
[----:B------:R-:W-:-:S02]  /*2bfe0*/  IMAD.MOV.U32 R12, RZ, RZ, R2 ;  /* 0x000000ffff0c7224 */ /* 0x000fc400078e0002 */
        /* <DEDUP_REMOVED lines=13> */
[----:B------:R-:W-:Y:S02]  /*2c0c0*/  STL.64 [R1+0x26f0], R16 ;  /* 0x0026f01001007387 */ /* 0x000fe40000100a00 */
[----:B------:R-:W2:Y:S02]  /*2c0d0*/  LDL.LU R11, [R1+0x27c4] ;  /* 0x0027c400010b7983 */ /* 0x000ea40000300800 */
[----:B------:R-:W2:Y:S01]  /*2c0e0*/  LDL.LU R20, [R1+0x27c0] ;  /* 0x0027c00001147983 */ /* 0x000ea20000300800 */
[----:B------:R0:W-:Y:S02]  /*2c0f0*/  STL.64 [R1+0x2700], R12 ;  /* 0x0027000c01007387 */ /* 0x0001e40000100a00 */
[----:B0-----:R-:W-:Y:S02]  /*2c100*/  IMAD.MOV.U32 R12, RZ, RZ, R21 ;  /* 0x000000ffff0c7224 */ /* 0x001fe400078e0015 */
[----:B------:R-:W-:Y:S01]  /*2c110*/  IMAD.MOV.U32 R13, RZ, RZ, R22 ;  /* 0x000000ffff0d7224 */ /* 0x000fe200078e0016 */
[----:B------:R-:W2:Y:S01]  /*2c120*/  LDL.LU R21, [R1+0x27bc] ;  /* 0x0027bc0001157983 */ /* 0x000ea20000300800 */
[----:B------:R-:W2:Y:S03]  /*2c130*/  LDL.LU R22, [R1+0x27b8] ;  /* 0x0027b80001167983 */ /* 0x000ea60000300800 */
[----:B------:R0:W-:Y:S01]  /*2c140*/  STL.64 [R1+0x2718], R12 ;  /* 0x0027180c01007387 */ /* 0x0001e20000100a00 */
[----:B------:R-:W2:Y:S02]  /*2c150*/  LDL.LU R16, [R1+0x4d0] ;  /* 0x0004d00001107983 */ /* 0x000ea40000300800 */
[----:B------:R-:W2:Y:S02]  /*2c160*/  LDL.LU R17, [R1+0x4d4] ;  /* 0x0004d40001117983 */ /* 0x000ea40000300800 */
[----:B------:R-:W2:Y:S01]  /*2c170*/  LDL.LU R18, [R1+0x4d8] ;  /* 0x0004d80001127983 */ /* 0x000ea20000300800 */
[----:B------:R-:W2:Y:S01]  /*2c180*/  LDL.LU R19, [R1+0x4dc] ;  /* 0x0004dc0001137983 */ /* 0x000ea20000300800 */
[----:B0-----:R-:W-:-:S02]  /*2c190*/  IMAD.MOV.U32 R12, RZ, RZ, R23 ;  /* 0x000000ffff0c7224 */ /* 0x001fc400078e0017 */
[----:B------:R-:W-:Y:S01]  /*2c1a0*/  IMAD.MOV.U32 R13, RZ, RZ, R28 ;  /* 0x000000ffff0d7224 */ /* 0x000fe200078e001c */
[----:B------:R-:W2:Y:S01]  /*2c1b0*/  LDL.LU R23, [R1+0x27b4] ;  /* 0x0027b40001177983 */ /* 0x000ea20000300800 */
[----:B------:R-:W2:Y:S03]  /*2c1c0*/  LDL.LU R28, [R1+0x27b0] ;  /* 0x0027b000011c7983 */ /* 0x000ea60000300800 */
[----:B------:R4:W-:Y:S01]  /*2c1d0*/  STL.64 [R1+0x2730], R12 ;  /* 0x0027300c01007387 */ /* 0x0009e20000100a00 */
[----:B------:R-:W-:Y:S02]  /*2c1e0*/  IMAD.MOV.U32 R24, RZ, RZ, R29 ;  /* 0x000000ffff187224 */ /* 0x000fe400078e001d */
[----:B---3--:R-:W-:Y:S02]  /*2c1f0*/  IMAD.MOV.U32 R25, RZ, RZ, R27 ;  /* 0x000000ffff197224 */ /* 0x008fe400078e001b */
[----:B----4-:R-:W-:-:S02]  /*2c200*/  IMAD.MOV.U32 R12, RZ, RZ, R7 ;  /* 0x000000ffff0c7224 */ /* 0x010fc400078e0007 */
[----:B------:R-:W-:-:S05]  /*2c210*/  IMAD.MOV.U32 R13, RZ, RZ, R6 ;  /* 0x000000ffff0d7224 */ /* 0x000fca00078e0006 */
[----:B------:R-:W-:Y:S04]  /*2c220*/  STL.64 [R1+0x2748], R12 ;  /* 0x0027480c01007387 */ /* 0x000fe80000100a00 */
[----:B--2---:R-:W-:Y:S01]  /*2c230*/  STL.64 [R1+0x2710], R18 ;  /* 0x0027101201007387 */ /* 0x004fe20000100a00 */
[----:B------:R0:W-:Y:S03]  /*2c240*/  STL.64 [R1+0x2708], R16 ;  /* 0x0027081001007387 */ /* 0x0001e60000100a00 */
[----:B0-----:R-:W2:Y:S01]  /*2c250*/  LDL.LU R16, [R1+0x7d0] ;  /* 0x0007d00001107983 */ /* 0x001ea20000300800 */
[----:B------:R-:W2:Y:S02]  /*2c260*/  LDL.LU R17, [R1+0x7d4] ;  /* 0x0007d40001117983 */ /* 0x000ea40000300800 */
[----:B------:R-:W3:Y:S02]  /*2c270*/  LDL.LU R18, [R1+0x7d8] ;  /* 0x0007d80001127983 */ /* 0x000ee40000300800 */
[----:B------:R-:W3:Y:S01]  /*2c280*/  LDL.LU R19, [R1+0x7dc] ;  /* 0x0007dc0001137983 */ /* 0x000ee20000300800 */
[----:B------:R0:W-:Y:S01]  /*2c290*/  STL.64 [R1+0x2770], R24 ;  /* 0x0027701801007387 */ /* 0x0001e20000100a00 */
[----:B------:R-:W4:Y:S02]  /*2c2a0*/  LDL.LU R12, [R1+0x8d0] ;  /* 0x0008d000010c7983 */ /* 0x000f240000300800 */
[----:B------:R-:W4:Y:S02]  /*2c2b0*/  LDL.LU R13, [R1+0x8d4] ;  /* 0x0008d400010d7983 */ /* 0x000f240000300800 */
[----:B------:R-:W2:Y:S01]  /*2c2c0*/  LDL.LU R14, [R1+0x8d8] ;  /* 0x0008d800010e7983 */ /* 0x000ea20000300800 */
[----:B------:R-:W2:Y:S01]  /*2c2d0*/  LDL.LU R15, [R1+0x8dc] ;  /* 0x0008dc00010f7983 */ /* 0x000ea20000300800 */
[----:B------:R-:W2:Y:S02]  /*2c2e0*/  LDL.64 R8, [R1+0xb0] ;  /* 0x0000b00001087983 */ /* 0x000ea40000100a00 */
[----:B0-----:R-:W-:-:S02]  /*2c2f0*/  IMAD.MOV.U32 R24, RZ, RZ, R2 ;  /* 0x000000ffff187224 */ /* 0x001fc400078e0002 */
[----:B------:R-:W-:Y:S01]  /*2c300*/  IMAD.MOV.U32 R25, RZ, RZ, R0 ;  /* 0x000000ffff197224 */ /* 0x000fe200078e0000 */
[----:B--2---:R-:W-:Y:S04]  /*2c310*/  STL.64 [R1+0x2798], R8 ;  /* 0x0027980801007387 */ /* 0x004fe80000100a00 */
[----:B------:R0:W-:Y:S02]  /*2c320*/  STL.64 [R1+0x2788], R24 ;  /* 0x0027881801007387 */ /* 0x0001e40000100a00 */
        /* <DEDUP_REMOVED lines=10> */
[----:B------:R-:W-:Y:S01]  /*2c3d0*/  STL.64 [R1+0x2768], R14 ;  /* 0x0027680e01007387 */ /* 0x000fe20000100a00 */
[----:B----4-:R0:W-:Y:S03]  /*2c3e0*/  STL.64 [R1+0x2760], R12 ;  /* 0x0027600c01007387 */ /* 0x0101e60000100a00 */
[----:B0-----:R-:W4:Y:S01]  /*2c3f0*/  LDL.LU R12, [R1+0x8e0] ;  /* 0x0008e000010c7983 */ /* 0x001f220000300800 */
[----:B------:R-:W4:Y:S02]  /*2c400*/  LDL.LU R13, [R1+0x8e4] ;  /* 0x0008e400010d7983 */ /* 0x000f240000300800 */
[----:B------:R-:W2:Y:S02]  /*2c410*/  LDL.LU R14, [R1+0x8e8] ;  /* 0x0008e800010e7983 */ /* 0x000ea40000300800 */
[----:B------:R-:W2:Y:S02]  /*2c420*/  LDL.LU R15, [R1+0x8ec] ;  /* 0x0008ec00010f7983 */ /* 0x000ea40000300800 */
[----:B------:R-:W-:-:S02]  /*2c430*/  IMAD.MOV.U32 R8, RZ, RZ, R11 ;  /* 0x000000ffff087224 */ /* 0x000fc400078e000b */
[----:B------:R-:W-:Y:S01]  /*2c440*/  IMAD.MOV.U32 R9, RZ, RZ, R10 ;  /* 0x000000ffff097224 */ /* 0x000fe200078e000a */
[----:B--2---:R-:W-:Y:S01]  /*2c450*/  STL.64 [R1+0x2780], R14 ;  /* 0x0027800e01007387 */ /* 0x004fe20000100a00 */
[----:B----4-:R0:W-:Y:S03]  /*2c460*/  STL.64 [R1+0x2778], R12 ;  /* 0x0027780c01007387 */ /* 0x0101e60000100a00 */
        /* <DEDUP_REMOVED lines=9> */
[----:B------:R-:W4:Y:S01]  /*2c500*/  LDL.LU R19, [R1+0x7ec] ;  /* 0x0007ec0001137983 */ /* 0x000f220000300800 */
[C---:B------:R-:W-:Y:S01]  /*2c510*/  HMMA.16816.F32 R8, R20.reuse, R8, R24 ;  /* 0x000000081408723c */ /* 0x040fe20000001818 */
[----:B----4-:R-:W-:Y:S01]  /*2c520*/  STL.64 [R1+0x2740], R18 ;  /* 0x0027401201007387 */ /* 0x010fe20000100a00 */
[----:B---3--:R0:W-:Y:S03]  /*2c530*/  STL.64 [R1+0x2738], R16 ;  /* 0x0027381001007387 */ /* 0x0081e60000100a00 */
[----:B0-----:R-:W3:Y:S01]  /*2c540*/  LDL.LU R16, [R1+0x7f0] ;  /* 0x0007f00001107983 */ /* 0x001ee20000300800 */
[----:B------:R-:W3:Y:S02]  /*2c550*/  LDL.LU R17, [R1+0x7f4] ;  /* 0x0007f40001117983 */ /* 0x000ee40000300800 */
[----:B------:R-:W3:Y:S02]  /*2c560*/  LDL.LU R18, [R1+0x7f8] ;  /* 0x0007f80001127983 */ /* 0x000ee40000300800 */
[----:B------:R-:W3:Y:S01]  /*2c570*/  LDL.LU R19, [R1+0x7fc] ;  /* 0x0007fc0001137983 */ /* 0x000ee20000300800 */
[----:B------:R0:W-:Y:S04]  /*2c580*/  STL.64 [R1+0x2698], R4 ;  /* 0x0026980401007387 */ /* 0x0001e80000100a00 */
[----:B0-----:R-:W4:Y:S01]  /*2c590*/  LDL.LU R4, [R1+0x400] ;  /* 0x0004000001047983 */ /* 0x001f220000300800 */
[----:B------:R-:W4:Y:S02]  /*2c5a0*/  LDL.LU R5, [R1+0x404] ;  /* 0x0004040001057983 */ /* 0x000f240000300800 */
[----:B------:R-:W4:Y:S02]  /*2c5b0*/  LDL.LU R6, [R1+0x408] ;  /* 0x0004080001067983 */ /* 0x000f240000300800 */
[----:B------:R-:W4:Y:S01]  /*2c5c0*/  LDL.LU R7, [R1+0x40c] ;  /* 0x00040c0001077983 */ /* 0x000f220000300800 */
[----:B------:R-:W2:Y:S01]  /*2c5d0*/  LDL.LU.64 R26, [R1+0x27a8] ;  /* 0x0027a800011a7983 */ /* 0x000ea20000300a00 */
[----:B------:R-:W2:Y:S02]  /*2c5e0*/  LDL.LU.64 R24, [R1+0x27a0] ;  /* 0x0027a00001187983 */ /* 0x000ea40000300a00 */
[----:B------:R0:W-:Y:S02]  /*2c5f0*/  STL.64 [R1+0x290], R8 ;  /* 0x0002900801007387 */ /* 0x0001e40000100a00 */
[----:B------:R-:W-:Y:S01]  /*2c600*/  STL.64 [R1+0x298], R10 ;  /* 0x0002980a01007387 */ /* 0x000fe20000100a00 */
[----:B0-----:R-:W2:Y:S02]  /*2c610*/  LDL.LU.64 R8, [R1+0x2798] ;  /* 0x0027980001087983 */ /* 0x001ea40000300a00 */
[----:B--2---:R-:W-:Y:S01]  /*2c620*/  HMMA.16816.F32 R24, R20, R8, R24 ;  /* 0x000000081418723c */ /* 0x004fe20000001818 */
[----:B------:R-:W-:-:S02]  /*2c630*/  IMAD.MOV.U32 R2, RZ, RZ, R8 ;  /* 0x000000ffff027224 */ /* 0x000fc400078e0008 */
[----:B------:R-:W-:Y:S02]  /*2c640*/  IMAD.MOV.U32 R0, RZ, RZ, R9 ;  /* 0x000000ffff007224 */ /* 0x000fe400078e0009 */
[----:B------:R-:W2:Y:S11]  /*2c650*/  LDL.LU.64 R8, [R1+0x2790] ;  /* 0x0027900001087983 */ /* 0x000eb60000300a00 */
[----:B------:R-:W-:Y:S07]  /*2c660*/  @!UPT UIADD3 URZ, URZ, URZ, URZ ;  /* 0x0000003f3f3ff290 */ /* 0x000fee000fffe03f */
[----:B------:R0:W-:Y:S04]  /*2c670*/  STL.64 [R1+0x280], R24 ;  /* 0x0002801801007387 */ /* 0x0001e80000100a00 */
[----:B0-----:R-:W2:Y:S01]  /*2c680*/  LDL.LU.64 R24, [R1+0x2788] ;  /* 0x0027880001187983 */ /* 0x001ea20000300a00 */
[----:B------:R-:W-:Y:S02]  /*2c690*/  IMAD.MOV.U32 R10, RZ, RZ, R26 ;  /* 0x000000ffff0a7224 */ /* 0x000fe400078e001a */
[----:B------:R-:W-:-:S05]  /*2c6a0*/  IMAD.MOV.U32 R11, RZ, RZ, R27 ;  /* 0x000000ffff0b7224 */ /* 0x000fca00078e001b */
[----:B------:R-:W-:Y:S01]  /*2c6b0*/  STL [R1+0x1ea4], R11 ;  /* 0x001ea40b01007387 */ /* 0x000fe20000100800 */
[----:B------:R-:W-:Y:S01]  /*2c6c0*/  STL [R1+0x1ea0], R10 ;  /* 0x001ea00a01007387 */ /* 0x000fe20000100800 */
[C---:B--2---:R-:W-:Y:S02]  /*2c6d0*/  HMMA.16816.F32 R24, R20.reuse, R24, R12 ;  /* 0x000000181418723c */ /* 0x044fe4000000180c */
[----:B------:R-:W2:Y:S01]  /*2c6e0*/  LDL.LU.64 R14, [R1+0x2780] ;  /* 0x00278000010e7983 */ /* 0x000ea20000300a00 */
[----:B------:R-:W2:Y:S11]  /*2c6f0*/  LDL.LU.64 R12, [R1+0x2778] ;  /* 0x00277800010c7983 */ /* 0x000eb60000300a00 */
[----:B------:R-:W-:Y:S09]  /*2c700*/  @!UPT UIADD3 URZ, URZ, URZ, URZ ;  /* 0x0000003f3f3ff290 */ /* 0x000ff2000fffe03f */
[----:B------:R0:W-:Y:S01]  /*2c710*/  STL.64 [R1+0x270], R24 ;  /* 0x0002701801007387 */ /* 0x0001e20000100a00 */
[----:B------:R2:W-:Y:S03]  /*2c720*/  STL.64 [R1+0x278], R26 ;  /* 0x0002781a01007387 */ /* 0x0005e60000100a00 */
[----:B0-----:R-:W2:Y:S02]  /*2c730*/  LDL.LU.64 R24, [R1+0x2770] ;  /* 0x0027700001187983 */ /* 0x001ea40000300a00 */
[----:B--2---:R-:W-:Y:S02]  /*2c740*/  HMMA.16816.F32 R24, R20, R24, R12 ;  /* 0x000000181418723c */ /* 0x004fe4000000180c */
[----:B------:R-:W2:Y:S01]  /*2c750*/  LDL.LU.64 R14, [R1+0x2768] ;  /* 0x00276800010e7983 */ /* 0x000ea20000300a00 */
[----:B------:R-:W2:Y:S11]  /*2c760*/  LDL.LU.64 R12, [R1+0x2760] ;  /* 0x00276000010c7983 */ /* 0x000eb60000300a00 */
[----:B------:R-:W-:Y:S09]  /*2c770*/  @!UPT UIADD3 URZ, URZ, URZ, URZ ;  /* 0x0000003f3f3ff290 */ /* 0x000ff2000fffe03f */
[----:B------:R0:W-:Y:S01]  /*2c780*/  STL.64 [R1+0x260], R24 ;  /* 0x0002601801007387 */ /* 0x0001e20000100a00 */
[----:B------:R-:W-:Y:S02]  /*2c790*/  IMAD.MOV.U32 R11, RZ, RZ, R26 ;  /* 0x000000ffff0b7224 */ /* 0x000fe400078e001a */
[----:B------:R-:W2:Y:S01]  /*2c7a0*/  LDL.LU R26, [R1+0x2758] ;  /* 0x00275800011a7983 */ /* 0x000ea20000300800 */
[----:B0-----:R-:W2:Y:S01]  /*2c7b0*/  LDL.LU.64 R24, [R1+0x2750] ;  /* 0x0027500001187983 */ /* 0x001ea20000300a00 */
[----:B------:R-:W-:-:S05]  /*2c7c0*/  IMAD.MOV.U32 R10, RZ, RZ, R27 ;  /* 0x000000ffff0a7224 */ /* 0x000fca00078e001b */
[----:B------:R-:W-:Y:S01]  /*2c7d0*/  STL [R1+0x1eac], R10 ;  /* 0x001eac0a01007387 */ /* 0x000fe20000100800 */
[----:B------:R-:W-:Y:S01]  /*2c7e0*/  STL [R1+0x1ea8], R11 ;  /* 0x001ea80b01007387 */ /* 0x000fe20000100800 */
[C---:B--2---:R-:W-:Y:S11]  /*2c7f0*/  HMMA.16816.F32 R12, R20.reuse, R24, R12 ;  /* 0x00000018140c723c */ /* 0x044ff6000000180c */
[----:B------:R-:W-:Y:S11]  /*2c800*/  @!UPT UIADD3 URZ, URZ, URZ, URZ ;  /* 0x0000003f3f3ff290 */ /* 0x000ff6000fffe03f */
[----:B------:R-:W-:Y:S01]  /*2c810*/  @!UPT UIADD3 URZ, URZ, URZ, URZ ;  /* 0x0000003f3f3ff290 */ /* 0x000fe2000fffe03f */
[----:B------:R0:W-:Y:S01]  /*2c820*/  STL.64 [R1+0x250], R12 ;  /* 0x0002500c01007387 */ /* 0x0001e20000100a00 */
[----:B------:R3:W-:Y:S03]  /*2c830*/  STL.64 [R1+0x258], R14 ;  /* 0x0002580e01007387 */ /* 0x0007e60000100a00 */
[----:B0-----:R-:W3:Y:S01]  /*2c840*/  LDL.LU.64 R12, [R1+0x2748] ;  /* 0x00274800010c7983 */ /* 0x001ee20000300a00 */
[----:B------:R-:W-:Y:S01]  /*2c850*/  STL.64 [R1+0x2650], R24 ;  /* 0x0026501801007387 */ /* 0x000fe20000100a00 */
[C---:B---3--:R-:W-:Y:S02]  /*2c860*/  HMMA.16816.F32 R12, R20.reuse, R12, R16 ;  /* 0x0000000c140c723c */ /* 0x048fe40000001810 */
        /* <DEDUP_REMOVED lines=38> */
[----:B------:R-:W4:Y:S11]  /*2cad0*/  LDL.LU.64 R16, [R1+0x26c8] ;  /* 0x0026c80001107983 */ /* 0x000f360000300a00 */
[----:B------:R-:W-:Y:S10]  /*2cae0*/  @!UPT UIADD3 URZ, URZ, URZ, URZ ;  /* 0x0000003f3f3ff290 */ /* 0x000ff4000fffe03f */
        /* <DEDUP_REMOVED lines=10> */
[----:B------:R-:W-:Y:S03]  /*2cb90*/  STL.64 [R1+0x468], R26 ;  /* 0x0004681a01007387 */ /* 0x000fe60000100a00 */
[----:B0-----:R-:W3:Y:S01]  /*2cba0*/  LDL.64 R24, [R1+0xa0] ;  /* 0x0000a00001187983 */ /* 0x001ee20000100a00 */
[----:B----4-:R-:W-:Y:S01]  /*2cbb0*/  HMMA.16816.F32 R4, R20, R16, R4 ;  /* 0x000000101404723c */ /* 0x010fe20000001804 */
[----:B------:R-:W-:Y:S02]  /*2cbc0*/  IMAD.MOV.U32 R11, RZ, RZ, R16 ;  /* 0x000000ffff0b7224 */ /* 0x000fe400078e0010 */
[----:B------:R-:W-:Y:S01]  /*2cbd0*/  IMAD.MOV.U32 R10, RZ, RZ, R17 ;  /* 0x000000ffff0a7224 */ /* 0x000fe200078e0011 */
[----:B---3--:R-:W-:Y:S11]  /*2cbe0*/  STL.64 [R1+0x2668], R24 ;  /* 0x0026681801007387 */ /* 0x008ff60000100a00 */
[----:B------:R-:W-:Y:S08]  /*2cbf0*/  @!UPT UIADD3 URZ, URZ, URZ, URZ ;  /* 0x0000003f3f3ff290 */ /* 0x000ff0000fffe03f */
[----:B------:R-:W-:Y:S02]  /*2cc00*/  STL.64 [R1+0x450], R4 ;  /* 0x0004500401007387 */ /* 0x000fe40000100a00 */
[----:B------:R-:W-:Y:S02]  /*2cc10*/  STL.64 [R1+0x26a8], R10 ;  /* 0x0026a80a01007387 */ /* 0x000fe40000100a00 */
[----:B------:R0:W-:Y:S02]  /*2cc20*/  STL.64 [R1+0x26a0], R8 ;  /* 0x0026a00801007387 */ /* 0x0001e40000100a00 */
[----:B0-----:R-:W2:Y:S01]  /*2cc30*/  LDL.LU R8, [R1+0x3f0] ;  /* 0x0003f00001087983 */ /* 0x001ea20000300800 */
[----:B------:R-:W2:Y:S02]  /*2cc40*/  LDL.LU R9, [R1+0x3f4] ;  /* 0x0003f40001097983 */ /* 0x000ea40000300800 */
[----:B------:R-:W2:Y:S02]  /*2cc50*/  LDL.LU R10, [R1+0x3f8] ;  /* 0x0003f800010a7983 */ /* 0x000ea40000300800 */
[----:B------:R-:W2:Y:S01]  /*2cc60*/  LDL.LU R11, [R1+0x3fc] ;  /* 0x0003fc00010b7983 */ /* 0x000ea20000300800 */
[----:B------:R-:W3:Y:S01]  /*2cc70*/  LDL.LU R4, [R1+0x3e0] ;  /* 0x0003e00001047983 */ /* 0x000ee20000300800 */
[----:B------:R-:W-:-:S02]  /*2cc80*/  IMAD.MOV.U32 R14, RZ, RZ, R6 ;  /* 0x000000ffff0e7224 */ /* 0x000fc400078e0006 */
[----:B------:R-:W3:Y:S02]  /*2cc90*/  LDL.LU R5, [R1+0x3e4] ;  /* 0x0003e40001057983 */ /* 0x000ee40000300800 */
[----:B------:R-:W-:Y:S01]  /*2cca0*/  IMAD.MOV.U32 R15, RZ, RZ, R7 ;  /* 0x000000ffff0f7224 */ /* 0x000fe200078e0007 */
[----:B------:R-:W3:Y:S01]  /*2ccb0*/  LDL.LU R6, [R1+0x3e8] ;  /* 0x0003e80001067983 */ /* 0x000ee20000300800 */
[----:B------:R-:W-:Y:S02]  /*2ccc0*/  IMAD.MOV.U32 R24, RZ, RZ, R2 ;  /* 0x000000ffff187224 */ /* 0x000fe400078e0002 */
[----:B------:R-:W-:Y:S02]  /*2ccd0*/  IMAD.MOV.U32 R25, RZ, RZ, R0 ;  /* 0x000000ffff197224 */ /* 0x000fe400078e0000 */
[----:B------:R-:W3:Y:S01]  /*2cce0*/  LDL.LU R7, [R1+0x3ec] ;  /* 0x0003ec0001077983 */ /* 0x000ee20000300800 */
[----:B------:R-:W4:Y:S01]  /*2ccf0*/  LDL.LU R16, [R1+0x3d0] ;  /* 0x0003d00001107983 */ /* 0x000f220000300800 */
[----:B------:R-:W4:Y:S02]  /*2cd00*/  LDL.LU R17, [R1+0x3d4] ;  /* 0x0003d40001117983 */ /* 0x000f240000300800 */
[----:B------:R-:W4:Y:S02]  /*2cd10*/  LDL.LU R18, [R1+0x3d8] ;  /* 0x0003d80001127983 */ /* 0x000f240000300800 */
[----:B------:R-:W4:Y:S01]  /*2cd20*/  LDL.LU R19, [R1+0x3dc] ;  /* 0x0003dc0001137983 */ /* 0x000f220000300800 */
[----:B------:R0:W-:Y:S04]  /*2cd30*/  STL.64 [R1+0x2680], R24 ;  /* 0x0026801801007387 */ /* 0x0001e80000100a00 */
[----:B0-----:R-:W3:Y:S01]  /*2cd40*/  LDL.64 R24, [R1+0xc0] ;  /* 0x0000c00001187983 */ /* 0x001ee20000100a00 */
[----:B------:R-:W-:Y:S02]  /*2cd50*/  STL [R1+0x2384], R15 ;  /* 0x0023840f01007387 */ /* 0x000fe40000100800 */
[----:B------:R-:W-:Y:S01]  /*2cd60*/  STL [R1+0x2380], R14 ;  /* 0x0023800e01007387 */ /* 0x000fe20000100800 */
[C---:B--2---:R-:W-:Y:S11]  /*2cd70*/  HMMA.16816.F32 R8, R20.reuse, R12, R8 ;  /* 0x0000000c1408723c */ /* 0x044ff60000001808 */
[----:B------:R-:W-:Y:S11]  /*2cd80*/  @!UPT UIADD3 URZ, URZ, URZ, URZ ;  /* 0x0000003f3f3ff290 */ /* 0x000ff6000fffe03f */
[----:B------:R-:W-:Y:S01]  /*2cd90*/  @!UPT UIADD3 URZ, URZ, URZ, URZ ;  /* 0x0000003f3f3ff290 */ /* 0x000fe2000fffe03f */
[----:B------:R-:W-:Y:S01]  /*2cda0*/  STL.64 [R1+0x440], R8 ;  /* 0x0004400801007387 */ /* 0x000fe20000100a00 */
[----:B------:R0:W-:Y:S03]  /*2cdb0*/  STL.64 [R1+0x448], R10 ;  /* 0x0004480a01007387 */ /* 0x0001e60000100a00 */
[----:B0-----:R-:W2:Y:S01]  /*2cdc0*/  LDL.LU.64 R10, [R1+0x26a8] ;  /* 0x0026a800010a7983 */ /* 0x001ea20000300a00 */
[----:B------:R-:W3:Y:S02]  /*2cdd0*/  LDL.LU.64 R8, [R1+0x26a0] ;  /* 0x0026a00001087983 */ /* 0x000ee40000300a00 */
        /* <DEDUP_REMOVED lines=11> */
[----:B---3--:R-:W-:Y:S01]  /*2ce90*/  HMMA.16816.F32 R4, R20, R8, R4 ;  /* 0x000000081404723c */ /* 0x008fe20000001804 */
[----:B--2---:R-:W-:Y:S01]  /*2cea0*/  STL.64 [R1+0x2678], R14 ;  /* 0x0026780e01007387 */ /* 0x004fe20000100a00 */
[----:B------:R0:W-:Y:S03]  /*2ceb0*/  STL.64 [R1+0x2670], R12 ;  /* 0x0026700c01007387 */ /* 0x0001e60000100a00 */
        /* <DEDUP_REMOVED lines=10> */
[----:B------:R0:W-:Y:S01]  /*2cf60*/  STL.64 [R1+0x430], R4 ;  /* 0x0004300401007387 */ /* 0x0001e20000100a00 */
[----:B------:R-:W-:Y:S03]  /*2cf70*/  STL.64 [R1+0x438], R6 ;  /* 0x0004380601007387 */ /* 0x000fe60000100a00 */
[----:B0-----:R-:W4:Y:S01]  /*2cf80*/  LDL.LU.64 R4, [R1+0x2698] ;  /* 0x0026980001047983 */ /* 0x001f220000300a00 */
[----:B------:R-:W-:Y:S02]  /*2cf90*/  STL.64 [R1+0x2610], R8 ;  /* 0x0026100801007387 */ /* 0x000fe40000100a00 */
[----:B------:R-:W-:-:S02]  /*2cfa0*/  IMAD.MOV.U32 R3, RZ, RZ, R24 ;  /* 0x000000ffff037224 */ /* 0x000fc400078e0018 */
[----:B------:R-:W-:Y:S01]  /*2cfb0*/  IMAD.MOV.U32 R0, RZ, RZ, R25 ;  /* 0x000000ffff007224 */ /* 0x000fe200078e0019 */
[----:B----4-:R-:W-:Y:S01]  /*2cfc0*/  HMMA.16816.F32 R20, R20, R4, R16 ;  /* 0x000000041414723c */ /* 0x010fe20000001810 */
[----:B------:R-:W2:Y:S11]  /*2cfd0*/  LDSM.16.MT88.4 R16, [R28+0x4100] ;  /* 0x004100001c10783b */ /* 0x000eb60000004200 */
[----:B------:R-:W-:Y:S11]  /*2cfe0*/  @!UPT UIADD3 URZ, URZ, URZ, URZ ;  /* 0x0000003f3f3ff290 */ /* 0x000ff6000fffe03f */
[----:B------:R-:W-:Y:S01]  /*2cff0*/  STL.64 [R1+0x230], R20 ;  /* 0x0002301401007387 */ /* 0x000fe20000100a00 */
[----:B------:R-:W-:Y:S02]  /*2d000*/  STL.64 [R1+0x238], R22 ;  /* 0x0002381601007387 */ /* 0x000fe40000100a00 */
[----:B------:R-:W0:Y:S01]  /*2d010*/  LDSM.16.MT88.4 R20, [R28+0x4180] ;  /* 0x004180001c14783b */ /* 0x000e220000004200 */
[C---:B--2---:R-:W-:Y:S01]  /*2d020*/  HMMA.16816.F32 R12, R16.reuse, R24, R12 ;  /* 0x00000018100c723c */ /* 0x044fe2000000180c */
[----:B0-----:R-:W-:Y:S02]  /*2d030*/  STL [R1+0x2574], R20 ;  /* 0x0025741401007387 */ /* 0x001fe40000100800 */
[----:B------:R0:W-:Y:S02]  /*2d040*/  STL [R1+0x2570], R21 ;  /* 0x0025701501007387 */ /* 0x0001e40000100800 */
[----:B------:R-:W-:Y:S02]  /*2d050*/  STL [R1+0x256c], R22 ;  /* 0x00256c1601007387 */ /* 0x000fe40000100800 */
[----:B------:R-:W-:Y:S01]  /*2d060*/  STL [R1+0x2568], R23 ;  /* 0x0025681701007387 */ /* 0x000fe20000100800 */
[----:B0-----:R-:W2:Y:S01]  /*2d070*/  LDL.64 R20, [R1+0x90] ;  /* 0x0000900001147983 */ /* 0x001ea20000100a00 */
[----:B------:R-:W-:Y:S11]  /*2d080*/  STL [R1+0x20e0], R28 ;  /* 0x0020e01c01007387 */ /* 0x000ff60000100800 */
[----:B------:R-:W-:Y:S03]  /*2d090*/  @!UPT UIADD3 URZ, URZ, URZ, URZ ;  /* 0x0000003f3f3ff290 */ /* 0x000fe6000fffe03f */
[----:B------:R-:W-:Y:S02]  /*2d0a0*/  STL.64 [R1+0x220], R12 ;  /* 0x0002200c01007387 */ /* 0x000fe40000100a00 */
[----:B------:R0:W-:Y:S02]  /*2d0b0*/  STL.64 [R1+0x228], R14 ;  /* 0x0002280e01007387 */ /* 0x0001e40000100a00 */
[----:B0-----:R-:W3:Y:S01]  /*2d0c0*/  LDL.LU.64 R14, [R1+0x2690] ;  /* 0x00269000010e7983 */ /* 0x001ee20000300a00 */
[----:B------:R-:W3:Y:S02]  /*2d0d0*/  LDL.LU.64 R12, [R1+0x2688] ;  /* 0x00268800010c7983 */ /* 0x000ee40000300a00 */
[----:B------:R-:W3:Y:S02]  /*2d0e0*/  LDL.LU.64 R24, [R1+0x2680] ;  /* 0x0026800001187983 */ /* 0x000ee40000300a00 */
[----:B------:R-:W-:Y:S01]  /*2d0f0*/  STL [R1+0x257c], R0 ;  /* 0x00257c0001007387 */ /* 0x000fe20000100800 */
[----:B------:R-:W-:Y:S01]  /*2d100*/  STL [R1+0x2578], R3 ;  /* 0x0025780301007387 */ /* 0x000fe20000100800 */
[C---:B---3--:R-:W-:Y:S03]  /*2d110*/  HMMA.16816.F32 R24, R16.reuse, R24, R12 ;  /* 0x000000181018723c */ /* 0x048fe6000000180c */
[----:B------:R-:W3:Y:S01]  /*2d120*/  LDL.LU.64 R14, [R1+0x2678] ;  /* 0x00267800010e7983 */ /* 0x000ee20000300a00 */
[----:B------:R-:W3:Y:S11]  /*2d130*/  LDL.LU.64 R12, [R1+0x2670] ;  /* 0x00267000010c7983 */ /* 0x000ef60000300a00 */
[----:B------:R-:W-:Y:S08]  /*2d140*/  @!UPT UIADD3 URZ, URZ, URZ, URZ ;  /* 0x0000003f3f3ff290 */ /* 0x000ff0000fffe03f */
[----:B------:R0:W-:Y:S01]  /*2d150*/  STL.64 [R1+0x210], R24 ;  /* 0x0002101801007387 */ /* 0x0001e20000100a00 */
[----:B------:R-:W-:Y:S03]  /*2d160*/  STL.64 [R1+0x218], R26 ;  /* 0x0002181a01007387 */ /* 0x000fe60000100a00 */
[----:B0-----:R-:W3:Y:S01]  /*2d170*/  LDL.LU.64 R24, [R1+0x2668] ;  /* 0x0026680001187983 */ /* 0x001ee20000300a00 */
[----:B------:R-:W4:Y:S01]  /*2d180*/  LDL R2, [R1+0x14fc] ;  /* 0x0014fc0001027983 */ /* 0x000f220000100800 */
        /* <DEDUP_REMOVED lines=9> */
[----:B------:R-:W-:Y:S01]  /*2d220*/  STL.64 [R1+0x2598], R6 ;  /* 0x0025980601007387 */ /* 0x000fe20000100a00 */
[----:B------:R0:W-:Y:S04]  /*2d230*/  STL.64 [R1+0x2590], R4 ;  /* 0x0025900401007387 */ /* 0x0001e80000100a00 */
[----:B0-----:R-:W2:Y:S01]  /*2d240*/  LDL.LU R4, [R1+0xaa0] ;  /* 0x000aa00001047983 */ /* 0x001ea20000300800 */
[----:B------:R-:W2:Y:S02]  /*2d250*/  LDL.LU R5, [R1+0xaa4] ;  /* 0x000aa40001057983 */ /* 0x000ea40000300800 */
[----:B------:R-:W2:Y:S02]  /*2d260*/  LDL.LU R6, [R1+0xaa8] ;  /* 0x000aa80001067983 */ /* 0x000ea40000300800 */
[----:B------:R-:W2:Y:S01]  /*2d270*/  LDL.LU R7, [R1+0xaac] ;  /* 0x000aac0001077983 */ /* 0x000ea20000300800 */
[C---:B---3--:R-:W-:Y:S08]  /*2d280*/  HMMA.16816.F32 R12, R16.reuse, R24, R12 ;  /* 0x00000018100c723c */ /* 0x048ff0000000180c */
[----:B--2---:R-:W-:Y:S11]  /*2d290*/  HMMA.16816.F32 R4, R16, R20, R4 ;  /* 0x000000141004723c */ /* 0x004ff60000001804 */
[----:B------:R-:W-:Y:S11]  /*2d2a0*/  @!UPT UIADD3 URZ, URZ, URZ, URZ ;  /* 0x0000003f3f3ff290 */ /* 0x000ff6000fffe03f */
[----:B------:R-:W-:Y:S01]  /*2d2b0*/  @!UPT UIADD3 URZ, URZ, URZ, URZ ;  /* 0x0000003f3f3ff290 */ /* 0x000fe2000fffe03f */
[----:B------:R0:W-:Y:S01]  /*2d2c0*/  STL.64 [R1+0x1f0], R4 ;  /* 0x0001f00401007387 */ /* 0x0001e20000100a00 */
[----:B------:R1:W-:Y:S02]  /*2d2d0*/  STL.64 [R1+0x1f8], R6 ;  /* 0x0001f80601007387 */ /* 0x0003e40000100a00 */
[----:B------:R-:W-:Y:S01]  /*2d2e0*/  STL.64 [R1+0x25f8], R24 ;  /* 0x0025f81801007387 */ /* 0x000fe20000100a00 */
[----:B0-----:R-:W2:Y:S01]  /*2d2f0*/  LDL.LU R4, [R1+0x3a0] ;  /* 0x0003a00001047983 */ /* 0x001ea20000300800 */
[----:B------:R-:W-:Y:S02]  /*2d300*/  STL.64 [R1+0x1e0], R12 ;  /* 0x0001e00c01007387 */ /* 0x000fe40000100a00 */
[----:B------:R-:W-:Y:S02]  /*2d310*/  STL.64 [R1+0x1e8], R14 ;  /* 0x0001e80e01007387 */ /* 0x000fe40000100a00 */
[----:B------:R-:W2:Y:S01]  /*2d320*/  LDL.LU R5, [R1+0x3a4] ;  /* 0x0003a40001057983 */ /* 0x000ea20000300800 */
[----:B-1----:R-:W3:Y:S01]  /*2d330*/  LDL.LU R6, [R1+0x3a8] ;  /* 0x0003a80001067983 */ /* 0x002ee20000300800 */
[----:B------:R-:W3:Y:S03]  /*2d340*/  LDL.LU R7, [R1+0x3ac] ;  /* 0x0003ac0001077983 */ /* 0x000ee60000300800 */
[----:B---3--:R-:W-:Y:S01]  /*2d350*/  STL.64 [R1+0x25a8], R6 ;  /* 0x0025a80601007387 */ /* 0x008fe20000100a00 */
[----:B--2---:R0:W-:Y:S03]  /*2d360*/  STL.64 [R1+0x25a0], R4 ;  /* 0x0025a00401007387 */ /* 0x0041e60000100a00 */
[----:B0-----:R-:W2:Y:S01]  /*2d370*/  LDL.LU R4, [R1+0x3b0] ;  /* 0x0003b00001047983 */ /* 0x001ea20000300800 */
[----:B------:R-:W2:Y:S02]  /*2d380*/  LDL.LU R5, [R1+0x3b4] ;  /* 0x0003b40001057983 */ /* 0x000ea40000300800 */
[----:B------:R-:W3:Y:S02]  /*2d390*/  LDL.LU R6, [R1+0x3b8] ;  /* 0x0003b80001067983 */ /* 0x000ee40000300800 */
[----:B------:R-:W3:Y:S02]  /*2d3a0*/  LDL.LU R7, [R1+0x3bc] ;  /* 0x0003bc0001077983 */ /* 0x000ee40000300800 */
[----:B------:R-:W-:-:S02]  /*2d3b0*/  IMAD.MOV.U32 R29, RZ, RZ, R20 ;  /* 0x000000ffff1d7224 */ /* 0x000fc400078e0014 */
[----:B------:R-:W-:Y:S01]  /*2d3c0*/  IMAD.MOV.U32 R28, RZ, RZ, R21 ;  /* 0x000000ffff1c7224 */ /* 0x000fe200078e0015 */
[----:B---3--:R-:W-:Y:S01]  /*2d3d0*/  STL.64 [R1+0x25b8], R6 ;  /* 0x0025b80601007387 */ /* 0x008fe20000100a00 */
[----:B--2---:R0:W-:Y:S02]  /*2d3e0*/  STL.64 [R1+0x25b0], R4 ;  /* 0x0025b00401007387 */ /* 0x0041e40000100a00 */
[----:B------:R-:W2:Y:S02]  /*2d3f0*/  LDL.LU R12, [R1+0xa20] ;  /* 0x000a2000010c7983 */ /* 0x000ea40000300800 */
[----:B------:R-:W2:Y:S01]  /*2d400*/  LDL.LU R13, [R1+0xa24] ;  /* 0x000a2400010d7983 */ /* 0x000ea20000300800 */
[----:B------:R-:W3:Y:S01]  /*2d410*/  LDL.LU R14, [R1+0xa28] ;  /* 0x000a2800010e7983 */ /* 0x000ee20000300800 */
[----:B------:R-:W3:Y:S02]  /*2d420*/  LDL.LU R15, [R1+0xa2c] ;  /* 0x000a2c00010f7983 */ /* 0x000ee40000300800 */
        /* <DEDUP_REMOVED lines=9> */
[----:B0-----:R-:W-:Y:S01]  /*2d4c0*/  IMAD.MOV.U32 R5, RZ, RZ, R10 ;  /* 0x000000ffff057224 */ /* 0x001fe200078e000a */
[----:B------:R-:W2:Y:S01]  /*2d4d0*/  LDL.LU R9, [R1+0xa54] ;  /* 0x000a540001097983 */ /* 0x000ea20000300800 */
[----:B------:R-:W-:-:S02]  /*2d4e0*/  IMAD.MOV.U32 R4, RZ, RZ, R11 ;  /* 0x000000ffff047224 */ /* 0x000fc400078e000b */
[----:B------:R-:W2:Y:S02]  /*2d4f0*/  LDL.LU R10, [R1+0xa58] ;  /* 0x000a5800010a7983 */ /* 0x000ea40000300800 */
[----:B------:R-:W2:Y:S02]  /*2d500*/  LDL.LU R11, [R1+0xa5c] ;  /* 0x000a5c00010b7983 */ /* 0x000ea40000300800 */
[----:B--2---:R-:W-:Y:S01]  /*2d510*/  STL.64 [R1+0x2620], R10 ;  /* 0x0026200a01007387 */ /* 0x004fe20000100a00 */
[----:B------:R0:W-:Y:S03]  /*2d520*/  STL.64 [R1+0x2618], R8 ;  /* 0x0026180801007387 */ /* 0x0001e60000100a00 */
[----:B0-----:R-:W2:Y:S04]  /*2d530*/  LDL.64 R8, [R1+0x50] ;  /* 0x0000500001087983 */ /* 0x001ea80000100a00 */
[----:B--2---:R0:W-:Y:S04]  /*2d540*/  STL.64 [R1+0x2630], R8 ;  /* 0x0026300801007387 */ /* 0x0041e80000100a00 */
[----:B0-----:R-:W2:Y:S04]  /*2d550*/  LDL.64 R8, [R1+0x60] ;  /* 0x0000600001087983 */ /* 0x001ea80000100a00 */
[----:B--2---:R0:W-:Y:S04]  /*2d560*/  STL.64 [R1+0x2648], R8 ;  /* 0x0026480801007387 */ /* 0x0041e80000100a00 */
[----:B0-----:R-:W2:Y:S01]  /*2d570*/  LDL.64 R8, [R1+0x70] ;  /* 0x0000700001087983 */ /* 0x001ea20000100a00 */
[----:B------:R-:W-:Y:S02]  /*2d580*/  STL.64 [R1+0x2608], R26 ;  /* 0x0026081a01007387 */ /* 0x000fe40000100a00 */
[----:B------:R0:W-:Y:S02]  /*2d590*/  STL.64 [R1+0x2600], R24 ;  /* 0x0026001801007387 */ /* 0x0001e40000100a00 */
[----:B0-----:R-:W2:Y:S04]  /*2d5a0*/  LDL.64 R24, [R1+0x40] ;  /* 0x0000400001187983 */ /* 0x001ea80000100a00 */
[----:B--2---:R0:W-:Y:S04]  /*2d5b0*/  STL.64 [R1+0x2628], R24 ;  /* 0x0026281801007387 */ /* 0x0041e80000100a00 */
[----:B0-----:R-:W2:Y:S01]  /*2d5c0*/  LDL.LU R24, [R1+0xa60] ;  /* 0x000a600001187983 */ /* 0x001ea20000300800 */
[----:B------:R-:W2:Y:S02]  /*2d5d0*/  LDL.LU R25, [R1+0xa64] ;  /* 0x000a640001197983 */ /* 0x000ea40000300800 */
[----:B------:R-:W2:Y:S02]  /*2d5e0*/  LDL.LU R26, [R1+0xa68] ;  /* 0x000a6800011a7983 */ /* 0x000ea40000300800 */
[----:B------:R-:W2:Y:S01]  /*2d5f0*/  LDL.LU R27, [R1+0xa6c] ;  /* 0x000a6c00011b7983 */ /* 0x000ea20000300800 */
[----:B------:R-:W-:Y:S01]  /*2d600*/  HMMA.16816.F32 R20, R16, R8, R20 ;  /* 0x000000081014723c */ /* 0x000fe20000001814 */
[----:B--2---:R-:W-:Y:S01]  /*2d610*/  STL.64 [R1+0x2640], R26 ;  /* 0x0026401a01007387 */ /* 0x004fe20000100a00 */
[----:B------:R0:W-:Y:S03]  /*2d620*/  STL.64 [R1+0x2638], R24 ;  /* 0x0026381801007387 */ /* 0x0001e60000100a00 */
[----:B0-----:R-:W2:Y:S01]  /*2d630*/  LDL.LU R24, [R1+0xa70] ;  /* 0x000a700001187983 */ /* 0x001ea20000300800 */
[----:B------:R-:W2:Y:S02]  /*2d640*/  LDL.LU R25, [R1+0xa74] ;  /* 0x000a740001197983 */ /* 0x000ea40000300800 */
[----:B------:R-:W2:Y:S02]  /*2d650*/  LDL.LU R26, [R1+0xa78] ;  /* 0x000a7800011a7983 */ /* 0x000ea40000300800 */
[----:B------:R-:W2:Y:S01]  /*2d660*/  LDL.LU R27, [R1+0xa7c] ;  /* 0x000a7c00011b7983 */ /* 0x000ea20000300800 */
[----:B---3--:R-:W-:Y:S01]  /*2d670*/  STL.64 [R1+0x25e8], R14 ;  /* 0x0025e80e01007387 */ /* 0x008fe20000100a00 */
[----:B------:R0:W-:Y:S03]  /*2d680*/  STL.64 [R1+0x25e0], R12 ;  /* 0x0025e00c01007387 */ /* 0x0001e60000100a00 */
[----:B0-----:R-:W3:Y:S04]  /*2d690*/  LDL.64 R12, [R1+0x20] ;  /* 0x00002000010c7983 */ /* 0x001ee80000100a00 */
[----:B---3--:R0:W-:Y:S04]  /*2d6a0*/  STL.64 [R1+0x25f0], R12 ;  /* 0x0025f00c01007387 */ /* 0x0081e80000100a00 */
[----:B0-----:R-:W3:Y:S01]  /*2d6b0*/  LDL.64 R12, [R1+0x30] ;  /* 0x00003000010c7983 */ /* 0x001ee20000100a00 */
[----:B------:R0:W-:Y:S03]  /*2d6c0*/  STL.64 [R1+0x25d0], R4 ;  /* 0x0025d00401007387 */ /* 0x0001e60000100a00 */
[----:B0-----:R-:W2:Y:S01]  /*2d6d0*/  LDL.64 R4, [R1+0x10] ;  /* 0x0000100001047983 */ /* 0x001ea20000100a00 */
[----:B------:R-:W-:Y:S02]  /*2d6e0*/  STL.64 [R1+0x1d0], R20 ;  /* 0x0001d01401007387 */ /* 0x000fe40000100a00 */
[----:B------:R0:W-:Y:S02]  /*2d6f0*/  STL.64 [R1+0x1d8], R22 ;  /* 0x0001d81601007387 */ /* 0x0001e40000100a00 */
[----:B0-----:R-:W-:-:S02]  /*2d700*/  IMAD.MOV.U32 R22, RZ, RZ, R8 ;  /* 0x000000ffff167224 */ /* 0x001fc400078e0008 */
[----:B------:R-:W-:Y:S02]  /*2d710*/  IMAD.MOV.U32 R23, RZ, RZ, R9 ;  /* 0x000000ffff177224 */ /* 0x000fe400078e0009 */
        /* <DEDUP_REMOVED lines=18> */
[----:B------:R-:W-:Y:S01]  /*2d840*/  IMAD.MOV.U32 R3, RZ, RZ, R9 ;  /* 0x000000ffff037224 */ /* 0x000fe200078e0009 */
[----:B---3--:R-:W-:Y:S01]  /*2d850*/  STL.64 [R1+0x25c8], R22 ;  /* 0x0025c81601007387 */ /* 0x008fe20000100a00 */
[----:B------:R0:W-:Y:S03]  /*2d860*/  STL.64 [R1+0x25c0], R20 ;  /* 0x0025c01401007387 */ /* 0x0001e60000100a00 */
[----:B0-----:R-:W2:Y:S01]  /*2d870*/  LDL.LU R20, [R1+0x3c0] ;  /* 0x0003c00001147983 */ /* 0x001ea20000300800 */
[----:B------:R-:W2:Y:S02]  /*2d880*/  LDL.LU R21, [R1+0x3c4] ;  /* 0x0003c40001157983 */ /* 0x000ea40000300800 */
[----:B------:R-:W2:Y:S02]  /*2d890*/  LDL.LU R22, [R1+0x3c8] ;  /* 0x0003c80001167983 */ /* 0x000ea40000300800 */
[----:B------:R-:W2:Y:S10]  /*2d8a0*/  LDL.LU R23, [R1+0x3cc] ;  /* 0x0003cc0001177983 */ /* 0x000eb40000300800 */
[----:B------:R0:W-:Y:S01]  /*2d8b0*/  STL.64 [R1+0x410], R24 ;  /* 0x0004101801007387 */ /* 0x0001e20000100a00 */
[----:B------:R-:W-:Y:S03]  /*2d8c0*/  STL.64 [R1+0x418], R26 ;  /* 0x0004181a01007387 */ /* 0x000fe60000100a00 */
[----:B0-----:R-:W3:Y:S01]  /*2d8d0*/  LDL.LU.64 R24, [R1+0x2628] ;  /* 0x0026280001187983 */ /* 0x001ee20000300a00 */
[----:B------:R-:W3:Y:S02]  /*2d8e0*/  LDL.LU.64 R10, [R1+0x2620] ;  /* 0x00262000010a7983 */ /* 0x000ee40000300a00 */
        /* <DEDUP_REMOVED lines=19> */
[----:B------:R-:W3:Y:S03]  /*2da20*/  LDL.LU.64 R12, [R1+0x25f0] ;  /* 0x0025f000010c7983 */ /* 0x000ee60000300a00 */
[----:B------:R-:W-:Y:S01]  /*2da30*/  STL.64 [R1+0x2508], R26 ;  /* 0x0025081a01007387 */ /* 0x000fe20000100a00 */
[----:B--2---:R0:W-:Y:S04]  /*2da40*/  STL.64 [R1+0x2500], R24 ;  /* 0x0025001801007387 */ /* 0x0041e80000100a00 */
        /* <DEDUP_REMOVED lines=8> */
[----:B------:R-:W-:Y:S02]  /*2dad0*/  STL.64 [R1+0x3e8], R26 ;  /* 0x0003e81a01007387 */ /* 0x000fe40000100a00 */
[----:B------:R-:W2:Y:S02]  /*2dae0*/  LDL.LU.64 R14, [R1+0x25e8] ;  /* 0x0025e800010e7983 */ /* 0x000ea40000300a00 */
[----:B0-----:R-:W-:Y:S02]  /*2daf0*/  IMAD.MOV.U32 R25, RZ, RZ, R12 ;  /* 0x000000ffff197224 */ /* 0x001fe400078e000c */
        /* <DEDUP_REMOVED lines=10> */
[----:B------:R-:W3:Y:S02]  /*2dba0*/  LDL.LU.64 R4, [R1+0x25d0] ;  /* 0x0025d00001047983 */ /* 0x000ee40000300a00 */
[C---:B---3--:R-:W-:Y:S02]  /*2dbb0*/  HMMA.16816.F32 R4, R16.reuse, R4, R20 ;  /* 0x000000041004723c */ /* 0x048fe40000001814 */
[----:B------:R-:W3:Y:S01]  /*2dbc0*/  LDL.LU.64 R22, [R1+0x25c8] ;  /* 0x0025c80001167983 */ /* 0x000ee20000300a00 */
[----:B------:R-:W3:Y:S11]  /*2dbd0*/  LDL.LU.64 R20, [R1+0x25c0] ;  /* 0x0025c00001147983 */ /* 0x000ef60000300a00 */
        /* <DEDUP_REMOVED lines=12> */
[----:B------:R-:W-:Y:S01]  /*2dca0*/  STL.64 [R1+0x2468], R12 ;  /* 0x0024680c01007387 */ /* 0x000fe20000100a00 */
[C---:B--2---:R-:W-:Y:S11]  /*2dcb0*/  HMMA.16816.F32 R4, R16.reuse, R8, R4 ;  /* 0x000000081004723c */ /* 0x044ff60000001804 */
[----:B------:R-:W-:Y:S11]  /*2dcc0*/  @!UPT UIADD3 URZ, URZ, URZ, URZ ;  /* 0x0000003f3f3ff290 */ /* 0x000ff6000fffe03f */
[----:B------:R-:W-:Y:S01]  /*2dcd0*/  @!UPT UIADD3 URZ, URZ, URZ, URZ ;  /* 0x0000003f3f3ff290 */ /* 0x000fe2000fffe03f */
[----:B------:R-:W-:Y:S01]  /*2dce0*/  STL.64 [R1+0x3a0], R4 ;  /* 0x0003a00401007387 */ /* 0x000fe20000100a00 */
[----:B------:R0:W-:Y:S03]  /*2dcf0*/  STL.64 [R1+0x3a8], R6 ;  /* 0x0003a80601007387 */ /* 0x0001e60000100a00 */
[----:B0-----:R-:W2:Y:S01]  /*2dd00*/  LDL.LU.64 R6, [R1+0x2598] ;  /* 0x0025980001067983 */ /* 0x001ea20000300a00 */
[----:B------:R-:W3:Y:S02]  /*2dd10*/  LDL.LU.64 R4, [R1+0x2590] ;  /* 0x0025900001047983 */ /* 0x000ee40000300a00 */
[----:B------:R-:W-:Y:S01]  /*2dd20*/  STL.64 [R1+0x2470], R8 ;  /* 0x0024700801007387 */ /* 0x000fe20000100a00 */
[----:B---3--:R-:W-:Y:S01]  /*2dd30*/  HMMA.16816.F32 R16, R16, R4, R20 ;  /* 0x000000041010723c */ /* 0x008fe20000001814 */
[----:B------:R-:W3:Y:S01]  /*2dd40*/  LDL.LU.64 R22, [R1+0x2588] ;  /* 0x0025880001167983 */ /* 0x000ee20000300a00 */
[----:B------:R-:W2:Y:S11]  /*2dd50*/  LDL.LU.64 R20, [R1+0x2580] ;  /* 0x0025800001147983 */ /* 0x000eb60000300a00 */
[----:B------:R-:W-:Y:S10]  /*2dd60*/  @!UPT UIADD3 URZ, URZ, URZ, URZ ;  /* 0x0000003f3f3ff290 */ /* 0x000ff4000fffe03f */
[----:B------:R0:W-:Y:S01]  /*2dd70*/  STL.64 [R1+0x1c0], R16 ;  /* 0x0001c01001007387 */ /* 0x0001e20000100a00 */
[----:B------:R-:W-:Y:S02]  /*2dd80*/  STL.64 [R1+0x1c8], R18 ;  /* 0x0001c81201007387 */ /* 0x000fe40000100a00 */
[----:B0-----:R-:W-:Y:S02]  /*2dd90*/  IMAD.MOV.U32 R16, RZ, RZ, R25 ;  /* 0x000000ffff107224 */ /* 0x001fe400078e0019 */
[----:B------:R-:W-:-:S05]  /*2dda0*/  IMAD.MOV.U32 R17, RZ, RZ, R24 ;  /* 0x000000ffff117224 */ /* 0x000fca00078e0018 */
[----:B------:R0:W-:Y:S04]  /*2ddb0*/  STL.64 [R1+0x2488], R16 ;  /* 0x0024881001007387 */ /* 0x0001e80000100a00 */
[----:B0-----:R-:W2:Y:S01]  /*2ddc0*/  LDL.LU R16, [R1+0x120] ;  /* 0x0001200001107983 */ /* 0x001ea20000300800 */
[----:B------:R-:W2:Y:S02]  /*2ddd0*/  LDL.LU R17, [R1+0x124] ;  /* 0x0001240001117983 */ /* 0x000ea40000300800 */
[----:B------:R-:W2:Y:S02]  /*2dde0*/  LDL.LU R18, [R1+0x128] ;  /* 0x0001280001127983 */ /* 0x000ea40000300800 */
[----:B------:R-:W2:Y:S02]  /*2ddf0*/  LDL.LU R19, [R1+0x12c] ;  /* 0x00012c0001137983 */ /* 0x000ea40000300800 */
[----:B--2---:R-:W-:Y:S01]  /*2de00*/  STL.64 [R1+0x2498], R18 ;  /* 0x0024981201007387 */ /* 0x004fe20000100a00 */
[----:B------:R0:W-:Y:S02]  /*2de10*/  STL.64 [R1+0x2490], R16 ;  /* 0x0024901001007387 */ /* 0x0001e40000100a00 */
[----:B0-----:R-:W-:-:S02]  /*2de20*/  IMAD.MOV.U32 R16, RZ, RZ, R11 ;  /* 0x000000ffff107224 */ /* 0x001fc400078e000b */
[----:B------:R-:W-:-:S05]  /*2de30*/  IMAD.MOV.U32 R17, RZ, RZ, R10 ;  /* 0x000000ffff117224 */ /* 0x000fca00078e000a */
[----:B------:R0:W-:Y:S01]  /*2de40*/  STL.64 [R1+0x24b0], R16 ;  /* 0x0024b01001007387 */ /* 0x0001e20000100a00 */
[----:B------:R-:W2:Y:S02]  /*2de50*/  LDL.LU R8, [R1+0xf0] ;  /* 0x0000f00001087983 */ /* 0x000ea40000300800 */
[----:B------:R-:W2:Y:S02]  /*2de60*/  LDL.LU R9, [R1+0xf4] ;  /* 0x0000f40001097983 */ /* 0x000ea40000300800 */
[----:B------:R-:W2:Y:S01]  /*2de70*/  LDL.LU R10, [R1+0xf8] ;  /* 0x0000f800010a7983 */ /* 0x000ea20000300800 */
[----:B------:R-:W2:Y:S01]  /*2de80*/  LDL.LU R11, [R1+0xfc] ;  /* 0x0000fc00010b7983 */ /* 0x000ea20000300800 */
[----:B0-----:R-:W-:Y:S02]  /*2de90*/  IMAD.MOV.U32 R16, RZ, RZ, R0 ;  /* 0x000000ffff107224 */ /* 0x001fe400078e0000 */
[----:B------:R-:W-:Y:S01]  /*2dea0*/  IMAD.MOV.U32 R17, RZ, RZ, R3 ;  /* 0x000000ffff117224 */ /* 0x000fe200078e0003 */
[----:B------:R-:W3:Y:S01]  /*2deb0*/  LDL.LU R0, [R1+0x257c] ;  /* 0x00257c0001007983 */ /* 0x000ee20000300800 */
[----:B------:R-:W3:Y:S03]  /*2dec0*/  LDL.LU R3, [R1+0x2578] ;  /* 0x0025780001037983 */ /* 0x000ee60000300800 */
[----:B------:R0:W-:Y:S02]  /*2ded0*/  STL.64 [R1+0x24c8], R16 ;  /* 0x0024c81001007387 */ /* 0x0001e40000100a00 */
[----:B0-----:R-:W-:-:S02]  /*2dee0*/  IMAD.MOV.U32 R16, RZ, RZ, R20 ;  /* 0x000000ffff107224 */ /* 0x001fc400078e0014 */
[----:B------:R-:W-:Y:S01]  /*2def0*/  IMAD.MOV.U32 R17, RZ, RZ, R21 ;  /* 0x000000ffff117224 */ /* 0x000fe200078e0015 */
[----:B------:R-:W4:Y:S01]  /*2df00*/  LDL.LU R20, [R1+0x2574] ;  /* 0x0025740001147983 */ /* 0x000f220000300800 */
[----:B------:R-:W4:Y:S03]  /*2df10*/  LDL.LU R21, [R1+0x2570] ;  /* 0x0025700001157983 */ /* 0x000f260000300800 */
[----:B------:R-:W-:Y:S04]  /*2df20*/  STL.64 [R1+0x24e0], R16 ;  /* 0x0024e01001007387 */ /* 0x000fe80000100a00 */
[----:B--2---:R-:W-:Y:S01]  /*2df30*/  STL.64 [R1+0x2480], R10 ;  /* 0x0024800a01007387 */ /* 0x004fe20000100a00 */
[----:B------:R0:W-:Y:S03]  /*2df40*/  STL.64 [R1+0x2478], R8 ;  /* 0x0024780801007387 */ /* 0x0001e60000100a00 */
[----:B0-----:R-:W2:Y:S01]  /*2df50*/  LDL.LU R8, [R1+0x100] ;  /* 0x0001000001087983 */ /* 0x001ea20000300800 */
[----:B------:R-:W2:Y:S02]  /*2df60*/  LDL.LU R9, [R1+0x104] ;  /* 0x0001040001097983 */ /* 0x000ea40000300800 */
[----:B------:R-:W2:Y:S02]  /*2df70*/  LDL.LU R10, [R1+0x108] ;  /* 0x00010800010a7983 */ /* 0x000ea40000300800 */
[----:B------:R-:W2:Y:S02]  /*2df80*/  LDL.LU R11, [R1+0x10c] ;  /* 0x00010c00010b7983 */ /* 0x000ea40000300800 */
[----:B---3--:R-:W-:-:S02]  /*2df90*/  IMAD.MOV.U32 R16, RZ, RZ, R22 ;  /* 0x000000ffff107224 */ /* 0x008fc400078e0016 */
[----:B------:R-:W-:Y:S01]  /*2dfa0*/  IMAD.MOV.U32 R17, RZ, RZ, R23 ;  /* 0x000000ffff117224 */ /* 0x000fe200078e0017 */
[----:B------:R-:W4:Y:S01]  /*2dfb0*/  LDL.LU R22, [R1+0x256c] ;  /* 0x00256c0001167983 */ /* 0x000f220000300800 */
[----:B------:R-:W4:Y:S02]  /*2dfc0*/  LDL.LU R23, [R1+0x2568] ;  /* 0x0025680001177983 */ /* 0x000f240000300800 */
[----:B------:R-:W-:Y:S01]  /*2dfd0*/  IMAD.MOV.U32 R24, RZ, RZ, R29 ;  /* 0x000000ffff187224 */ /* 0x000fe200078e001d */
[----:B------:R-:W-:Y:S01]  /*2dfe0*/  STL.64 [R1+0x24f8], R16 ;  /* 0x0024f81001007387 */ /* 0x000fe20000100a00 */
[----:B------:R-:W-:-:S03]  /*2dff0*/  IMAD.MOV.U32 R25, RZ, RZ, R28 ;  /* 0x000000ffff197224 */ /* 0x000fc600078e001c */
[----:B--2---:R-:W-:Y:S01]  /*2e000*/  STL.64 [R1+0x24a8], R10 ;  /* 0x0024a80a01007387 */ /* 0x004fe20000100a00 */
[----:B------:R0:W-:Y:S03]  /*2e010*/  STL.64 [R1+0x24a0], R8 ;  /* 0x0024a00801007387 */ /* 0x0001e60000100a00 */
[----:B0-----:R-:W2:Y:S01]  /*2e020*/  LDL.LU R8, [R1+0x130] ;  /* 0x0001300001087983 */ /* 0x001ea20000300800 */
[----:B------:R-:W2:Y:S02]  /*2e030*/  LDL.LU R9, [R1+0x134] ;  /* 0x0001340001097983 */ /* 0x000ea40000300800 */
[----:B------:R-:W3:Y:S02]  /*2e040*/  LDL.LU R10, [R1+0x138] ;  /* 0x00013800010a7983 */ /* 0x000ee40000300800 */
[----:B------:R-:W3:Y:S01]  /*2e050*/  LDL.LU R11, [R1+0x13c] ;  /* 0x00013c00010b7983 */ /* 0x000ee20000300800 */
[----:B------:R0:W-:Y:S01]  /*2e060*/  STL.64 [R1+0x2520], R24 ;  /* 0x0025201801007387 */ /* 0x0001e20000100a00 */
[----:B------:R-:W2:Y:S02]  /*2e070*/  LDL.LU R16, [R1+0x170] ;  /* 0x0001700001107983 */ /* 0x000ea40000300800 */
[----:B------:R-:W2:Y:S02]  /*2e080*/  LDL.LU R17, [R1+0x174] ;  /* 0x0001740001117983 */ /* 0x000ea40000300800 */
[----:B------:R-:W2:Y:S01]  /*2e090*/  LDL.LU R18, [R1+0x178] ;  /* 0x0001780001127983 */ /* 0x000ea20000300800 */
[----:B------:R-:W2:Y:S01]  /*2e0a0*/  LDL.LU R19, [R1+0x17c] ;  /* 0x00017c0001137983 */ /* 0x000ea20000300800 */
[----:B0-----:R-:W-:-:S02]  /*2e0b0*/  IMAD.MOV.U32 R24, RZ, RZ, R7 ;  /* 0x000000ffff187224 */ /* 0x001fc400078e0007 */
[----:B------:R-:W-:-:S05]  /*2e0c0*/  IMAD.MOV.U32 R25, RZ, RZ, R6 ;  /* 0x000000ffff197224 */ /* 0x000fca00078e0006 */
[----:B------:R-:W-:Y:S04]  /*2e0d0*/  STL.64 [R1+0x2538], R24 ;  /* 0x0025381801007387 */ /* 0x000fe80000100a00 */
[----:B--2---:R-:W-:Y:S01]  /*2e0e0*/  STL.64 [R1+0x2518], R18 ;  /* 0x0025181201007387 */ /* 0x004fe20000100a00 */
[----:B------:R0:W-:Y:S03]  /*2e0f0*/  STL.64 [R1+0x2510], R16 ;  /* 0x0025101001007387 */ /* 0x0001e60000100a00 */
[----:B0-----:R-:W2:Y:S01]  /*2e100*/  LDL.LU R16, [R1+0x180] ;  /* 0x0001800001107983 */ /* 0x001ea20000300800 */
[----:B------:R-:W2:Y:S02]  /*2e110*/  LDL.LU R17, [R1+0x184] ;  /* 0x0001840001117983 */ /* 0x000ea40000300800 */
[----:B------:R-:W2:Y:S02]  /*2e120*/  LDL.LU R18, [R1+0x188] ;  /* 0x0001880001127983 */ /* 0x000ea40000300800 */
[----:B------:R-:W2:Y:S01]  /*2e130*/  LDL.LU R19, [R1+0x18c] ;  /* 0x00018c0001137983 */ /* 0x000ea20000300800 */
[----:B------:R-:W2:Y:S04]  /*2e140*/  LDL.64 R24, [R1+0xb0] ;  /* 0x0000b00001187983 */ /* 0x000ea80000100a00 */
[----:B--2---:R-:W-:Y:S01]  /*2e150*/  STL.64 [R1+0x2550], R24 ;  /* 0x0025501801007387 */ /* 0x004fe20000100a00 */
[----:B------:R-:W-:Y:S02]  /*2e160*/  STL.64 [R1+0x2530], R18 ;  /* 0x0025301201007387 */ /* 0x000fe40000100a00 */
        /* <DEDUP_REMOVED lines=10> */
[----:B------:R-:W2:Y:S02]  /*2e210*/  LDL.LU R19, [R1+0x1ac] ;  /* 0x0001ac0001137983 */ /* 0x000ea40000300800 */
[----:B--2---:R-:W-:Y:S01]  /*2e220*/  STL.64 [R1+0x2560], R18 ;  /* 0x0025601201007387 */ /* 0x004fe20000100a00 */
[----:B------:R0:W-:Y:S03]  /*2e230*/  STL.64 [R1+0x2558], R16 ;  /* 0x0025581001007387 */ /* 0x0001e60000100a00 */
[----:B0-----:R-:W4:Y:S01]  /*2e240*/  LDL.LU R16, [R1+0x1b0] ;  /* 0x0001b00001107983 */ /* 0x001f220000300800 */
[----:B------:R-:W4:Y:S02]  /*2e250*/  LDL.LU R17, [R1+0x1b4] ;  /* 0x0001b40001117983 */ /* 0x000f240000300800 */
[----:B------:R-:W4:Y:S02]  /*2e260*/  LDL.LU R18, [R1+0x1b8] ;  /* 0x0001b80001127983 */ /* 0x000f240000300800 */
[----:B------:R-:W4:Y:S01]  /*2e270*/  LDL.LU R19, [R1+0x1bc] ;  /* 0x0001bc0001137983 */ /* 0x000f220000300800 */
[----:B---3--:R-:W-:Y:S01]  /*2e280*/  STL.64 [R1+0x24c0], R10 ;  /* 0x0024c00a01007387 */ /* 0x008fe20000100a00 */
[----:B------:R0:W-:Y:S03]  /*2e290*/  STL.64 [R1+0x24b8], R8 ;  /* 0x0024b80801007387 */ /* 0x0001e60000100a00 */
[----:B0-----:R-:W2:Y:S01]  /*2e2a0*/  LDL.LU R8, [R1+0x140] ;  /* 0x0001400001087983 */ /* 0x001ea20000300800 */
[----:B------:R-:W2:Y:S02]  /*2e2b0*/  LDL.LU R9, [R1+0x144] ;  /* 0x0001440001097983 */ /* 0x000ea40000300800 */
[----:B------:R-:W3:Y:S02]  /*2e2c0*/  LDL.LU R10, [R1+0x148] ;  /* 0x00014800010a7983 */ /* 0x000ee40000300800 */
[----:B------:R-:W3:Y:S02]  /*2e2d0*/  LDL.LU R11, [R1+0x14c] ;  /* 0x00014c00010b7983 */ /* 0x000ee40000300800 */
[----:B------:R-:W-:-:S02]  /*2e2e0*/  IMAD.MOV.U32 R24, RZ, RZ, R3 ;  /* 0x000000ffff187224 */ /* 0x000fc400078e0003 */
[----:B------:R-:W-:Y:S01]  /*2e2f0*/  IMAD.MOV.U32 R25, RZ, RZ, R0 ;  /* 0x000000ffff197224 */ /* 0x000fe200078e0000 */
        /* <DEDUP_REMOVED lines=11> */
[----:B------:R-:W2:Y:S02]  /*2e3b0*/  LDL.LU R10, [R1+0x168] ;  /* 0x00016800010a7983 */ /* 0x000ea40000300800 */
[----:B------:R-:W2:Y:S01]  /*2e3c0*/  LDL.LU R11, [R1+0x16c] ;  /* 0x00016c00010b7983 */ /* 0x000ea20000300800 */
[----:B------:R-:W3:Y:S01]  /*2e3d0*/  LDL.64 R12, [R1] ;  /* 0x00000000010c7983 */ /* 0x000ee20000100a00 */
[----:B------:R0:W-:Y:S03]  /*2e3e0*/  STL.64 [R1+0x2460], R4 ;  /* 0x0024600401007387 */ /* 0x0001e60000100a00 */
        /* <DEDUP_REMOVED lines=36> */
[----:B------:R0:W-:Y:S01]  /*2e630*/  STL.64 [R1+0x170], R16 ;  /* 0x0001701001007387 */ /* 0x0001e20000100a00 */
[----:B------:R1:W-:Y:S03]  /*2e640*/  STL.64 [R1+0x178], R18 ;  /* 0x0001781201007387 */ /* 0x0003e60000100a00 */
[----:B0-----:R-:W1:Y:S01]  /*2e650*/  LDL.LU.64 R16, [R1+0x24f8] ;  /* 0x0024f80001107983 */ /* 0x001e620000300a00 */
[----:B------:R-:W-:Y:S01]  /*2e660*/  STL.64 [R1+0x2428], R24 ;  /* 0x0024281801007387 */ /* 0x000fe20000100a00 */
[C---:B-1----:R-:W-:Y:S02]  /*2e670*/  HMMA.16816.F32 R16, R20.reuse, R16, R8 ;  /* 0x000000101410723c */ /* 0x042fe40000001808 */
        /* <DEDUP_REMOVED lines=31> */
[----:B------:R-:W4:Y:S07]  /*2e870*/  LDL.LU.64 R16, [R1+0x2488] ;  /* 0x0024880001107983 */ /* 0x000f2e0000300a00 */
[----:B----4-:R-:W-:Y:S01]  /*2e880*/  HMMA.16816.F32 R16, R20, R16, R4 ;  /* 0x000000101410723c */ /* 0x010fe20000001804 */
[----:B------:R-:W2:Y:S11]  /*2e890*/  LDL.LU R4, [R1+0x390] ;  /* 0x0003900001047983 */ /* 0x000eb60000300800 */
[----:B------:R-:W-:Y:S03]  /*2e8a0*/  @!UPT UIADD3 URZ, URZ, URZ, URZ ;  /* 0x0000003f3f3ff290 */ /* 0x000fe6000fffe03f */
[----:B------:R-:W-:Y:S02]  /*2e8b0*/  STL.64 [R1+0x120], R24 ;  /* 0x0001201801007387 */ /* 0x000fe40000100a00 */
[----:B------:R-:W-:Y:S06]  /*2e8c0*/  STL.64 [R1+0x128], R26 ;  /* 0x0001281a01007387 */ /* 0x000fec0000100a00 */
[----:B------:R0:W-:Y:S01]  /*2e8d0*/  STL.64 [R1+0x110], R16 ;  /* 0x0001101001007387 */ /* 0x0001e20000100a00 */
[----:B------:R1:W-:Y:S02]  /*2e8e0*/  STL.64 [R1+0x118], R18 ;  /* 0x0001181201007387 */ /* 0x0003e40000100a00 */
[----:B------:R-:W2:Y:S02]  /*2e8f0*/  LDL.LU R5, [R1+0x394] ;  /* 0x0003940001057983 */ /* 0x000ea40000300800 */
[----:B------:R-:W2:Y:S01]  /*2e900*/  LDL.LU R6, [R1+0x398] ;  /* 0x0003980001067983 */ /* 0x000ea20000300800 */
[----:B------:R-:W2:Y:S04]  /*2e910*/  LDL.LU R7, [R1+0x39c] ;  /* 0x00039c0001077983 */ /* 0x000ea80000300800 */
[----:B0-----:R-:W4:Y:S01]  /*2e920*/  LDL.LU R16, [R1+0xd0] ;  /* 0x0000d00001107983 */ /* 0x001f220000300800 */
[----:B------:R-:W4:Y:S02]  /*2e930*/  LDL.LU R17, [R1+0xd4] ;  /* 0x0000d40001117983 */ /* 0x000f240000300800 */
[----:B-1----:R-:W4:Y:S02]  /*2e940*/  LDL.LU R18, [R1+0xd8] ;  /* 0x0000d80001127983 */ /* 0x002f240000300800 */
[----:B------:R-:W4:Y:S01]  /*2e950*/  LDL.LU R19, [R1+0xdc] ;  /* 0x0000dc0001137983 */ /* 0x000f220000300800 */
[----:B------:R-:W2:Y:S04]  /*2e960*/  LDL.64 R24, [R1+0xa0] ;  /* 0x0000a00001187983 */ /* 0x000ea80000100a00 */
[----:B--2---:R0:W-:Y:S02]  /*2e970*/  STL.64 [R1+0x2430], R24 ;  /* 0x0024301801007387 */ /* 0x0041e40000100a00 */
[----:B0-----:R-:W-:-:S02]  /*2e980*/  IMAD.MOV.U32 R24, RZ, RZ, R15 ;  /* 0x000000ffff187224 */ /* 0x001fc400078e000f */
[----:B------:R-:W-:-:S07]  /*2e990*/  IMAD.MOV.U32 R25, RZ, RZ, R14 ;  /* 0x000000ffff197224 */ /* 0x000fce00078e000e */
[----:B------:R-:W-:Y:S01]  /*2e9a0*/  HMMA.16816.F32 R24, R20, R24, R8 ;  /* 0x000000181418723c */ /* 0x000fe20000001808 */
[----:B------:R-:W2:Y:S01]  /*2e9b0*/  LDL.LU.64 R10, [R1+0x2480] ;  /* 0x00248000010a7983 */ /* 0x000ea20000300a00 */
[----:B------:R-:W2:Y:S02]  /*2e9c0*/  LDL.LU.64 R8, [R1+0x2478] ;  /* 0x0024780001087983 */ /* 0x000ea40000300a00 */
[----:B---3--:R-:W-:Y:S02]  /*2e9d0*/  IMAD.MOV.U32 R29, RZ, RZ, R12 ;  /* 0x000000ffff1d7224 */ /* 0x008fe400078e000c */
[----:B------:R-:W-:Y:S11]  /*2e9e0*/  IMAD.MOV.U32 R28, RZ, RZ, R13 ;  /* 0x000000ffff1c7224 */ /* 0x000ff600078e000d */
[----:B------:R-:W-:Y:S06]  /*2e9f0*/  @!UPT UIADD3 URZ, URZ, URZ, URZ ;  /* 0x0000003f3f3ff290 */ /* 0x000fec000fffe03f */
[----:B------:R0:W-:Y:S01]  /*2ea00*/  STL.64 [R1+0x100], R24 ;  /* 0x0001001801007387 */ /* 0x0001e20000100a00 */
[----:B------:R-:W-:Y:S02]  /*2ea10*/  STL.64 [R1+0x108], R26 ;  /* 0x0001081a01007387 */ /* 0x000fe40000100a00 */
[----:B0-----:R-:W-:Y:S02]  /*2ea20*/  IMAD.MOV.U32 R24, RZ, RZ, R3 ;  /* 0x000000ffff187224 */ /* 0x001fe400078e0003 */
[----:B------:R-:W-:-:S05]  /*2ea30*/  IMAD.MOV.U32 R25, RZ, RZ, R0 ;  /* 0x000000ffff197224 */ /* 0x000fca00078e0000 */
[----:B------:R0:W-:Y:S04]  /*2ea40*/  STL.64 [R1+0x2448], R24 ;  /* 0x0024481801007387 */ /* 0x0001e80000100a00 */
[----:B0-----:R-:W3:Y:S01]  /*2ea50*/  LDL.LU R24, [R1+0xe0] ;  /* 0x0000e00001187983 */ /* 0x001ee20000300800 */
[----:B------:R-:W3:Y:S02]  /*2ea60*/  LDL.LU R25, [R1+0xe4] ;  /* 0x0000e40001197983 */ /* 0x000ee40000300800 */
[----:B------:R-:W3:Y:S02]  /*2ea70*/  LDL.LU R26, [R1+0xe8] ;  /* 0x0000e800011a7983 */ /* 0x000ee40000300800 */
[----:B------:R-:W3:Y:S01]  /*2ea80*/  LDL.LU R27, [R1+0xec] ;  /* 0x0000ec00011b7983 */ /* 0x000ee20000300800 */
[C---:B--2---:R-:W-:Y:S11]  /*2ea90*/  HMMA.16816.F32 R8, R20.reuse, R12, R8 ;  /* 0x0000000c1408723c */ /* 0x044ff60000001808 */
[----:B------:R-:W-:Y:S11]  /*2eaa0*/  @!UPT UIADD3 URZ, URZ, URZ, URZ ;  /* 0x0000003f3f3ff290 */ /* 0x000ff6000fffe03f */
[----:B------:R-:W-:Y:S01]  /*2eab0*/  @!UPT UIADD3 URZ, URZ, URZ, URZ ;  /* 0x0000003f3f3ff290 */ /* 0x000fe2000fffe03f */
[----:B------:R0:W-:Y:S01]  /*2eac0*/  STL.64 [R1+0xf0], R8 ;  /* 0x0000f00801007387 */ /* 0x0001e20000100a00 */
[----:B------:R-:W-:Y:S03]  /*2ead0*/  STL.64 [R1+0xf8], R10 ;  /* 0x0000f80a01007387 */ /* 0x000fe60000100a00 */
[----:B0-----:R-:W2:Y:S01]  /*2eae0*/  LDL.LU.64 R8, [R1+0x2470] ;  /* 0x0024700001087983 */ /* 0x001ea20000300a00 */
[----:B------:R-:W3:Y:S02]  /*2eaf0*/  LDL.LU.64 R12, [R1+0x2468] ;  /* 0x00246800010c7983 */ /* 0x000ee40000300a00 */
[C---:B---3--:R-:W-:Y:S11]  /*2eb00*/  HMMA.16816.F32 R24, R20.reuse, R12, R24 ;  /* 0x0000000c1418723c */ /* 0x048ff60000001818 */
[----:B------:R-:W-:Y:S11]  /*2eb10*/  @!UPT UIADD3 URZ, URZ, URZ, URZ ;  /* 0x0000003f3f3ff290 */ /* 0x000ff6000fffe03f */
[----:B------:R-:W-:Y:S01]  /*2eb20*/  @!UPT UIADD3 URZ, URZ, URZ, URZ ;  /* 0x0000003f3f3ff290 */ /* 0x000fe2000fffe03f */
[----:B------:R0:W-:Y:S01]  /*2eb30*/  STL.64 [R1+0xe0], R24 ;  /* 0x0000e01801007387 */ /* 0x0001e20000100a00 */
[----:B------:R-:W-:Y:S03]  /*2eb40*/  STL.64 [R1+0xe8], R26 ;  /* 0x0000e81a01007387 */ /* 0x000fe60000100a00 */
[----:B0-----:R-:W3:Y:S01]  /*2eb50*/  LDL.64 R24, [R1+0xc0] ;  /* 0x0000c00001187983 */ /* 0x001ee20000100a00 */
[----:B------:R0:W-:Y:S03]  /*2eb60*/  STL.64 [R1+0x23a8], R12 ;  /* 0x0023a80c01007387 */ /* 0x0001e60000100a00 */
[----:B0-----:R-:W3:Y:S01]  /*2eb70*/  LDL.LU R12, [R1+0xb00] ;  /* 0x000b0000010c7983 */ /* 0x001ee20000300800 */
[----:B------:R-:W3:Y:S02]  /*2eb80*/  LDL.LU R13, [R1+0xb04] ;  /* 0x000b0400010d7983 */ /* 0x000ee40000300800 */
[----:B------:R-:W3:Y:S02]  /*2eb90*/  LDL.LU R14, [R1+0xb08] ;  /* 0x000b0800010e7983 */ /* 0x000ee40000300800 */
[----:B------:R-:W3:Y:S01]  /*2eba0*/  LDL.LU R15, [R1+0xb0c] ;  /* 0x000b0c00010f7983 */ /* 0x000ee20000300800 */
[----:B--2---:R-:W-:Y:S01]  /*2ebb0*/  HMMA.16816.F32 R4, R20, R8, R4 ;  /* 0x000000081404723c */ /* 0x004fe20000001804 */
[----:B---3--:R-:W-:Y:S01]  /*2ebc0*/  STL.64 [R1+0x2440], R14 ;  /* 0x0024400e01007387 */ /* 0x008fe20000100a00 */
        /* <DEDUP_REMOVED lines=14> */
[----:B------:R-:W-:Y:S02]  /*2ecb0*/  STL [R1+0x2364], R8 ;  /* 0x0023640801007387 */ /* 0x000fe40000100800 */
[----:B------:R0:W-:Y:S02]  /*2ecc0*/  STL [R1+0x2360], R9 ;  /* 0x0023600901007387 */ /* 0x0001e40000100800 */
[----:B0-----:R-:W3:Y:S01]  /*2ecd0*/  LDL.64 R8, [R1+0x90] ;  /* 0x0000900001087983 */ /* 0x001ee20000100a00 */
[----:B------:R-:W-:-:S02]  /*2ece0*/  IMAD.MOV.U32 R3, RZ, RZ, R24 ;  /* 0x000000ffff037224 */ /* 0x000fc400078e0018 */
[----:B------:R-:W-:Y:S01]  /*2ecf0*/  IMAD.MOV.U32 R0, RZ, RZ, R25 ;  /* 0x000000ffff007224 */ /* 0x000fe200078e0019 */
[----:B----4-:R-:W-:Y:S01]  /*2ed00*/  HMMA.16816.F32 R16, R20, R4, R16 ;  /* 0x000000041410723c */ /* 0x010fe20000001810 */
[----:B------:R0:W-:Y:S04]  /*2ed10*/  STL.64 [R1+0x2358], R4 ;  /* 0x0023580401007387 */ /* 0x0001e80000100a00 */
[----:B------:R-:W1:Y:S04]  /*2ed20*/  LDSM.16.MT88.4 R20, [R2+0x4080] ;  /* 0x004080000214783b */ /* 0x000e680000004200 */
[----:B0-----:R-:W4:Y:S11]  /*2ed30*/  LDL.LU R4, [R1+0xb20] ;  /* 0x000b200001047983 */ /* 0x001f360000300800 */
[----:B------:R-:W-:Y:S03]  /*2ed40*/  @!UPT UIADD3 URZ, URZ, URZ, URZ ;  /* 0x0000003f3f3ff290 */ /* 0x000fe6000fffe03f */
[----:B------:R-:W-:Y:S01]  /*2ed50*/  STL.64 [R1+0xd0], R16 ;  /* 0x0000d01001007387 */ /* 0x000fe20000100a00 */
[----:B------:R-:W-:Y:S02]  /*2ed60*/  STL.64 [R1+0xd8], R18 ;  /* 0x0000d81201007387 */ /* 0x000fe40000100a00 */
[----:B------:R-:W2:Y:S04]  /*2ed70*/  LDSM.16.MT88.4 R16, [R2+0x4000] ;  /* 0x004000000210783b */ /* 0x000ea80000004200 */
[----:B------:R-:W4:Y:S01]  /*2ed80*/  LDL.LU R5, [R1+0xb24] ;  /* 0x000b240001057983 */ /* 0x000f220000300800 */
[----:B------:R-:W4:Y:S01]  /*2ed90*/  LDL.LU R6, [R1+0xb28] ;  /* 0x000b280001067983 */ /* 0x000f220000300800 */
[----:B------:R-:W4:Y:S02]  /*2eda0*/  LDL.LU R7, [R1+0xb2c] ;  /* 0x000b2c0001077983 */ /* 0x000f240000300800 */
[----:B------:R-:W-:Y:S01]  /*2edb0*/  STL [R1+0x2368], R2 ;  /* 0x0023680201007387 */ /* 0x000fe20000100800 */
[----:B-1----:R-:W-:Y:S01]  /*2edc0*/  STL.64 [R1+0x2350], R22 ;  /* 0x0023501601007387 */ /* 0x002fe20000100a00 */
[----:B------:R0:W-:Y:S03]  /*2edd0*/  STL.64 [R1+0x2348], R20 ;  /* 0x0023481401007387 */ /* 0x0001e60000100a00 */
[----:B0-----:R-:W3:Y:S01]  /*2ede0*/  LDL.LU R20, [R1+0xb10] ;  /* 0x000b100001147983 */ /* 0x001ee20000300800 */
[----:B------:R-:W3:Y:S02]  /*2edf0*/  LDL.LU R21, [R1+0xb14] ;  /* 0x000b140001157983 */ /* 0x000ee40000300800 */
[----:B------:R-:W3:Y:S02]  /*2ee00*/  LDL.LU R22, [R1+0xb18] ;  /* 0x000b180001167983 */ /* 0x000ee40000300800 */
[----:B------:R-:W3:Y:S01]  /*2ee10*/  LDL.LU R23, [R1+0xb1c] ;  /* 0x000b1c0001177983 */ /* 0x000ee20000300800 */
[C---:B--2---:R-:W-:Y:S11]  /*2ee20*/  HMMA.16816.F32 R12, R16.reuse, R24, R12 ;  /* 0x00000018100c723c */ /* 0x044ff6000000180c */
[----:B------:R-:W-:Y:S11]  /*2ee30*/  @!UPT UIADD3 URZ, URZ, URZ, URZ ;  /* 0x0000003f3f3ff290 */ /* 0x000ff6000fffe03f */
[----:B------:R-:W-:Y:S01]  /*2ee40*/  @!UPT UIADD3 URZ, URZ, URZ, URZ ;  /* 0x0000003f3f3ff290 */ /* 0x000fe2000fffe03f */
[----:B------:R-:W-:Y:S01]  /*2ee50*/  STL.64 [R1+0x300], R12 ;  /* 0x0003000c01007387 */ /* 0x000fe20000100a00 */
[----:B------:R0:W-:Y:S03]  /*2ee60*/  STL.64 [R1+0x308], R14 ;  /* 0x0003080e01007387 */ /* 0x0001e60000100a00 */
[----:B0-----:R-:W2:Y:S01]  /*2ee70*/  LDL.LU.64 R14, [R1+0x2458] ;  /* 0x00245800010e7983 */ /* 0x001ea20000300a00 */
[----:B------:R-:W2:Y:S02]  /*2ee80*/  LDL.LU.64 R12, [R1+0x2450] ;  /* 0x00245000010c7983 */ /* 0x000ea40000300a00 */
[----:B------:R-:W2:Y:S02]  /*2ee90*/  LDL.LU.64 R24, [R1+0x2448] ;  /* 0x0024480001187983 */ /* 0x000ea40000300a00 */
[----:B------:R-:W-:Y:S01]  /*2eea0*/  STL [R1+0x236c], R3 ;  /* 0x00236c0301007387 */ /* 0x000fe20000100800 */
[C---:B--2---:R-:W-:Y:S01]  /*2eeb0*/  HMMA.16816.F32 R24, R16.reuse, R24, R12 ;  /* 0x000000181018723c */ /* 0x044fe2000000180c */
[----:B------:R-:W2:Y:S01]  /*2eec0*/  LDL.LU.64 R14, [R1+0x2440] ;  /* 0x00244000010e7983 */ /* 0x000ea20000300a00 */
[----:B------:R-:W2:Y:S11]  /*2eed0*/  LDL.LU.64 R12, [R1+0x2438] ;  /* 0x00243800010c7983 */ /* 0x000eb60000300a00 */
[----:B------:R-:W-:Y:S10]  /*2eee0*/  @!UPT UIADD3 URZ, URZ, URZ, URZ ;  /* 0x0000003f3f3ff290 */ /* 0x000ff4000fffe03f */
[----:B------:R0:W-:Y:S01]  /*2eef0*/  STL.64 [R1+0x2f0], R24 ;  /* 0x0002f01801007387 */ /* 0x0001e20000100a00 */
[----:B------:R-:W-:Y:S03]  /*2ef00*/  STL.64 [R1+0x2f8], R26 ;  /* 0x0002f81a01007387 */ /* 0x000fe60000100a00 */
[----:B0-----:R-:W4:Y:S01]  /*2ef10*/  LDL.LU.64 R24, [R1+0x2430] ;  /* 0x0024300001187983 */ /* 0x001f220000300a00 */
[C---:B---3--:R-:W-:Y:S08]  /*2ef20*/  HMMA.16816.F32 R20, R16.reuse, R8, R20 ;  /* 0x000000081014723c */ /* 0x048ff00000001814 */
[----:B----4-:R-:W-:Y:S11]  /*2ef30*/  HMMA.16816.F32 R4, R16, R24, R4 ;  /* 0x000000181004723c */ /* 0x010ff60000001804 */
[----:B------:R-:W-:Y:S11]  /*2ef40*/  @!UPT UIADD3 URZ, URZ, URZ, URZ ;  /* 0x0000003f3f3ff290 */ /* 0x000ff6000fffe03f */
[----:B------:R-:W-:Y:S01]  /*2ef50*/  @!UPT UIADD3 URZ, URZ, URZ, URZ ;  /* 0x0000003f3f3ff290 */ /* 0x000fe2000fffe03f */
[----:B------:R0:W-:Y:S01]  /*2ef60*/  STL.64 [R1+0x2e0], R4 ;  /* 0x0002e00401007387 */ /* 0x0001e20000100a00 */
[----:B------:R1:W-:Y:S02]  /*2ef70*/  STL.64 [R1+0x2e8], R6 ;  /* 0x0002e80601007387 */ /* 0x0003e40000100a00 */
[----:B0-----:R-:W-:Y:S02]  /*2ef80*/  IMAD.MOV.U32 R5, RZ, RZ, R24 ;  /* 0x000000ffff057224 */ /* 0x001fe400078e0018 */
[----:B------:R-:W-:Y:S02]  /*2ef90*/  IMAD.MOV.U32 R4, RZ, RZ, R25 ;  /* 0x000000ffff047224 */ /* 0x000fe400078e0019 */
[----:B------:R-:W2:Y:S01]  /*2efa0*/  LDL.LU.64 R24, [R1+0x2428] ;  /* 0x0024280001187983 */ /* 0x000ea20000300a00 */
[----:B-1----:R-:W-:Y:S02]  /*2efb0*/  IMAD.MOV.U32 R7, RZ, RZ, R8 ;  /* 0x000000ffff077224 */ /* 0x002fe400078e0008 */
[----:B------:R-:W-:-:S02]  /*2efc0*/  IMAD.MOV.U32 R6, RZ, RZ, R9 ;  /* 0x000000ffff067224 */ /* 0x000fc400078e0009 */
[----:B------:R-:W-:Y:S01]  /*2efd0*/  STL.64 [R1+0x2d0], R20 ;  /* 0x0002d01401007387 */ /* 0x000fe20000100a00 */
[----:B------:R-:W-:Y:S02]  /*2efe0*/  STL.64 [R1+0x2d8], R22 ;  /* 0x0002d81601007387 */ /* 0x000fe40000100a00 */
[----:B------:R-:W-:Y:S02]  /*2eff0*/  STL.64 [R1+0x2378], R6 ;  /* 0x0023780601007387 */ /* 0x000fe40000100a00 */
[----:B------:R2:W-:Y:S02]  /*2f000*/  STL.64 [R1+0x2370], R4 ;  /* 0x0023700401007387 */ /* 0x0005e40000100a00 */
[C---:B--2---:R-:W-:Y:S01]  /*2f010*/  HMMA.16816.F32 R4, R16.reuse, R24, R12 ;  /* 0x000000181004723c */ /* 0x044fe2000000180c */
[----:B------:R-:W-:Y:S02]  /*2f020*/  IMAD.MOV.U32 R11, RZ, RZ, R24 ;  /* 0x000000ffff0b7224 */ /* 0x000fe400078e0018 */
[----:B------:R-:W-:Y:S11]  /*2f030*/  IMAD.MOV.U32 R10, RZ, RZ, R25 ;  /* 0x000000ffff0a7224 */ /* 0x000ff600078e0019 */
[----:B------:R-:W-:Y:S09]  /*2f040*/  @!UPT UIADD3 URZ, URZ, URZ, URZ ;  /* 0x0000003f3f3ff290 */ /* 0x000ff2000fffe03f */
[----:B------:R0:W-:Y:S01]  /*2f050*/  STL.64 [R1+0x2c0], R4 ;  /* 0x0002c00401007387 */ /* 0x0001e20000100a00 */
[----:B------:R1:W-:Y:S02]  /*2f060*/  STL.64 [R1+0x2c8], R6 ;  /* 0x0002c80601007387 */ /* 0x0003e40000100a00 */
[----:B------:R2:W-:Y:S01]  /*2f070*/  STL.64 [R1+0x23d0], R10 ;  /* 0x0023d00a01007387 */ /* 0x0005e20000100a00 */
[----:B0-----:R-:W3:Y:S01]  /*2f080*/  LDL.LU R4, [R1+0x820] ;  /* 0x0008200001047983 */ /* 0x001ee20000300800 */
[----:B------:R-:W3:Y:S02]  /*2f090*/  LDL.LU R5, [R1+0x824] ;  /* 0x0008240001057983 */ /* 0x000ee40000300800 */
[----:B-1----:R-:W4:Y:S02]  /*2f0a0*/  LDL.LU R6, [R1+0x828] ;  /* 0x0008280001067983 */ /* 0x002f240000300800 */
[----:B------:R-:W4:Y:S01]  /*2f0b0*/  LDL.LU R7, [R1+0x82c] ;  /* 0x00082c0001077983 */ /* 0x000f220000300800 */
[----:B------:R-:W3:Y:S01]  /*2f0c0*/  LDL.LU R12, [R1+0x840] ;  /* 0x00084000010c7983 */ /* 0x000ee20000300800 */
[----:B------:R-:W3:Y:S02]  /*2f0d0*/  LDL.LU R13, [R1+0x844] ;  /* 0x00084400010d7983 */ /* 0x000ee40000300800 */
[----:B------:R-:W3:Y:S02]  /*2f0e0*/  LDL.LU R14, [R1+0x848] ;  /* 0x00084800010e7983 */ /* 0x000ee40000300800 */
[----:B------:R-:W3:Y:S01]  /*2f0f0*/  LDL.LU R15, [R1+0x84c] ;  /* 0x00084c00010f7983 */ /* 0x000ee20000300800 */
[----:B------:R-:W3:Y:S01]  /*2f100*/  LDL.LU R8, [R1+0x860] ;  /* 0x0008600001087983 */ /* 0x000ee20000300800 */
[----:B------:R-:W3:Y:S02]  /*2f110*/  LDL.LU R9, [R1+0x864] ;  /* 0x0008640001097983 */ /* 0x000ee40000300800 */
[----:B--2---:R-:W2:Y:S02]  /*2f120*/  LDL.LU R10, [R1+0x868] ;  /* 0x00086800010a7983 */ /* 0x004ea40000300800 */
[----:B------:R-:W2:Y:S02]  /*2f130*/  LDL.LU R11, [R1+0x86c] ;  /* 0x00086c00010b7983 */ /* 0x000ea40000300800 */
[----:B--2---:R-:W-:Y:S01]  /*2f140*/  STL.64 [R1+0x23e0], R10 ;  /* 0x0023e00a01007387 */ /* 0x004fe20000100a00 */
[----:B---3--:R0:W-:Y:S03]  /*2f150*/  STL.64 [R1+0x23d8], R8 ;  /* 0x0023d80801007387 */ /* 0x0081e60000100a00 */
[----:B0-----:R-:W2:Y:S04]  /*2f160*/  LDL.64 R8, [R1+0x40] ;  /* 0x0000400001087983 */ /* 0x001ea80000100a00 */
[----:B--2---:R0:W-:Y:S04]  /*2f170*/  STL.64 [R1+0x23f0], R8 ;  /* 0x0023f00801007387 */ /* 0x0041e80000100a00 */
[----:B0-----:R-:W2:Y:S04]  /*2f180*/  LDL.64 R8, [R1+0x50] ;  /* 0x0000500001087983 */ /* 0x001ea80000100a00 */
[----:B--2---:R-:W-:Y:S01]  /*2f190*/  STL.64 [R1+0x2408], R8 ;  /* 0x0024080801007387 */ /* 0x004fe20000100a00 */
[----:B------:R-:W-:Y:S02]  /*2f1a0*/  STL.64 [R1+0x23b8], R14 ;  /* 0x0023b80e01007387 */ /* 0x000fe40000100a00 */
[----:B------:R0:W-:Y:S02]  /*2f1b0*/  STL.64 [R1+0x23b0], R12 ;  /* 0x0023b00c01007387 */ /* 0x0001e40000100a00 */
[----:B0-----:R-:W2:Y:S04]  /*2f1c0*/  LDL.64 R12, [R1+0x20] ;  /* 0x00002000010c7983 */ /* 0x001ea80000100a00 */
[----:B--2---:R0:W-:Y:S04]  /*2f1d0*/  STL.64 [R1+0x23c8], R12 ;  /* 0x0023c80c01007387 */ /* 0x0041e80000100a00 */
[----:B0-----:R-:W2:Y:S04]  /*2f1e0*/  LDL.64 R12, [R1+0x30] ;  /* 0x00003000010c7983 */ /* 0x001ea80000100a00 */
[----:B--2---:R0:W-:Y:S04]  /*2f1f0*/  STL.64 [R1+0x23e8], R12 ;  /* 0x0023e80c01007387 */ /* 0x0041e80000100a00 */
[----:B0-----:R-:W2:Y:S01]  /*2f200*/  LDL.LU R12, [R1+0x870] ;  /* 0x00087000010c7983 */ /* 0x001ea20000300800 */
[----:B------:R-:W2:Y:S02]  /*2f210*/  LDL.LU R13, [R1+0x874] ;  /* 0x00087400010d7983 */ /* 0x000ea40000300800 */
[----:B------:R-:W3:Y:S02]  /*2f220*/  LDL.LU R14, [R1+0x878] ;  /* 0x00087800010e7983 */ /* 0x000ee40000300800 */
[----:B------:R-:W3:Y:S01]  /*2f230*/  LDL.LU R15, [R1+0x87c] ;  /* 0x00087c00010f7983 */ /* 0x000ee20000300800 */
[----:B------:R-:W2:Y:S01]  /*2f240*/  LDL.LU R20, [R1+0xaf0] ;  /* 0x000af00001147983 */ /* 0x000ea20000300800 */
[----:B------:R-:W2:Y:S02]  /*2f250*/  LDL.LU R21, [R1+0xaf4] ;  /* 0x000af40001157983 */ /* 0x000ea40000300800 */
[----:B------:R-:W2:Y:S02]  /*2f260*/  LDL.LU R22, [R1+0xaf8] ;  /* 0x000af80001167983 */ /* 0x000ea40000300800 */
[----:B------:R-:W2:Y:S01]  /*2f270*/  LDL.LU R23, [R1+0xafc] ;  /* 0x000afc0001177983 */ /* 0x000ea20000300800 */
[----:B------:R-:W2:Y:S04]  /*2f280*/  LDL.64 R8, [R1+0x60] ;  /* 0x0000600001087983 */ /* 0x000ea80000100a00 */
[----:B--2---:R0:W-:Y:S04]  /*2f290*/  STL.64 [R1+0x2420], R8 ;  /* 0x0024200801007387 */ /* 0x0041e80000100a00 */
[----:B0-----:R-:W2:Y:S01]  /*2f2a0*/  LDL.64 R8, [R1+0x70] ;  /* 0x0000700001087983 */ /* 0x001ea20000100a00 */
        /* <DEDUP_REMOVED lines=10> */
[----:B------:R-:W2:Y:S02]  /*2f350*/  LDL.LU R14, [R1+0xae8] ;  /* 0x000ae800010e7983 */ /* 0x000ea40000300800 */
[----:B------:R-:W2:Y:S01]  /*2f360*/  LDL.LU R15, [R1+0xaec] ;  /* 0x000aec00010f7983 */ /* 0x000ea20000300800 */
[----:B----4-:R-:W-:Y:S01]  /*2f370*/  STL.64 [R1+0x2390], R6 ;  /* 0x0023900601007387 */ /* 0x010fe20000100a00 */
[----:B------:R0:W-:Y:S03]  /*2f380*/  STL.64 [R1+0x2388], R4 ;  /* 0x0023880401007387 */ /* 0x0001e60000100a00 */
[----:B0-----:R-:W3:Y:S01]  /*2f390*/  LDL.LU R4, [R1+0x830] ;  /* 0x0008300001047983 */ /* 0x001ee20000300800 */
[----:B------:R-:W3:Y:S02]  /*2f3a0*/  LDL.LU R5, [R1+0x834] ;  /* 0x0008340001057983 */ /* 0x000ee40000300800 */
[----:B------:R-:W4:Y:S02]  /*2f3b0*/  LDL.LU R6, [R1+0x838] ;  /* 0x0008380001067983 */ /* 0x000f240000300800 */
[----:B------:R-:W4:Y:S02]  /*2f3c0*/  LDL.LU R7, [R1+0x83c] ;  /* 0x00083c0001077983 */ /* 0x000f240000300800 */
[----:B----4-:R-:W-:Y:S01]  /*2f3d0*/  STL.64 [R1+0x23a0], R6 ;  /* 0x0023a00601007387 */ /* 0x010fe20000100a00 */
[----:B---3--:R0:W-:Y:S03]  /*2f3e0*/  STL.64 [R1+0x2398], R4 ;  /* 0x0023980401007387 */ /* 0x0081e60000100a00 */
[----:B0-----:R-:W3:Y:S01]  /*2f3f0*/  LDL.64 R4, [R1+0x10] ;  /* 0x0000100001047983 */ /* 0x001ee20000100a00 */
[----:B------:R-:W-:Y:S03]  /*2f400*/  HMMA.16816.F32 R20, R16, R8, R20 ;  /* 0x000000081014723c */ /* 0x000fe60000001814 */
[----:B---3--:R0:W-:Y:S04]  /*2f410*/  STL.64 [R1+0x23c0], R4 ;  /* 0x0023c00401007387 */ /* 0x0081e80000100a00 */
[----:B0-----:R-:W3:Y:S01]  /*2f420*/  LDL.LU R4, [R1+0x850] ;  /* 0x0008500001047983 */ /* 0x001ee20000300800 */
[----:B------:R-:W3:Y:S02]  /*2f430*/  LDL.LU R5, [R1+0x854] ;  /* 0x0008540001057983 */ /* 0x000ee40000300800 */
[----:B------:R-:W3:Y:S02]  /*2f440*/  LDL.LU R6, [R1+0x858] ;  /* 0x0008580001067983 */ /* 0x000ee40000300800 */
[----:B------:R-:W3:Y:S01]  /*2f450*/  LDL.LU R7, [R1+0x85c] ;  /* 0x00085c0001077983 */ /* 0x000ee20000300800 */
[----:B------:R-:W4:Y:S01]  /*2f460*/  LDL.LU R24, [R1+0x6f0] ;  /* 0x0006f00001187983 */ /* 0x000f220000300800 */
[----:B------:R-:W4:Y:S02]  /*2f470*/  LDL.LU R25, [R1+0x6f4] ;  /* 0x0006f40001197983 */ /* 0x000f240000300800 */
[----:B------:R-:W2:Y:S02]  /*2f480*/  LDL.LU R26, [R1+0x6f8] ;  /* 0x0006f800011a7983 */ /* 0x000ea40000300800 */
[----:B------:R-:W2:Y:S02]  /*2f490*/  LDL.LU R27, [R1+0x6fc] ;  /* 0x0006fc00011b7983 */ /* 0x000ea40000300800 */
[----:B--2---:R-:W-:Y:S01]  /*2f4a0*/  STL.64 [R1+0x2210], R26 ;  /* 0x0022101a01007387 */ /* 0x004fe20000100a00 */
[----:B----4-:R-:W-:Y:S02]  /*2f4b0*/  STL.64 [R1+0x2208], R24 ;  /* 0x0022081801007387 */ /* 0x010fe40000100a00 */
[----:B------:R0:W-:Y:S02]  /*2f4c0*/  STL.64 [R1+0x2b0], R20 ;  /* 0x0002b01401007387 */ /* 0x0001e40000100a00 */
[----:B------:R1:W-:Y:S02]  /*2f4d0*/  STL.64 [R1+0x2b8], R22 ;  /* 0x0002b81601007387 */ /* 0x0003e40000100a00 */
[----:B0-----:R-:W-:-:S02]  /*2f4e0*/  IMAD.MOV.U32 R21, RZ, RZ, R8 ;  /* 0x000000ffff157224 */ /* 0x001fc400078e0008 */
[----:B------:R-:W-:Y:S02]  /*2f4f0*/  IMAD.MOV.U32 R20, RZ, RZ, R9 ;  /* 0x000000ffff147224 */ /* 0x000fe400078e0009 */
[----:B------:R-:W2:Y:S02]  /*2f500*/  LDL.LU.64 R8, [R1+0x2420] ;  /* 0x0024200001087983 */ /* 0x000ea40000300a00 */
[C---:B--2---:R-:W-:Y:S01]  /*2f510*/  HMMA.16816.F32 R12, R16.reuse, R8, R12 ;  /* 0x00000008100c723c */ /* 0x044fe2000000180c */
[----:B-1----:R-:W-:Y:S02]  /*2f520*/  IMAD.MOV.U32 R23, RZ, RZ, R8 ;  /* 0x000000ffff177224 */ /* 0x002fe400078e0008 */
        /* <DEDUP_REMOVED lines=16> */
[----:B------:R-:W-:Y:S02]  /*2f630*/  IMAD.MOV.U32 R24, RZ, RZ, R29 ;  /* 0x000000ffff187224 */ /* 0x000fe400078e001d */
[----:B------:R-:W-:Y:S01]  /*2f640*/  IMAD.MOV.U32 R25, RZ, RZ, R28 ;  /* 0x000000ffff197224 */ /* 0x000fe200078e001c */
[----:B--2---:R-:W-:Y:S01]  /*2f650*/  HMMA.16816.F32 R12, R16, R8, R12 ;  /* 0x00000008100c723c */ /* 0x004fe2000000180c */
[----:B------:R-:W-:-:S02]  /*2f660*/  IMAD.MOV.U32 R29, RZ, RZ, R8 ;  /* 0x000000ffff1d7224 */ /* 0x000fc400078e0008 */
[----:B------:R-:W-:Y:S11]  /*2f670*/  IMAD.MOV.U32 R28, RZ, RZ, R9 ;  /* 0x000000ffff1c7224 */ /* 0x000ff600078e0009 */
[----:B------:R-:W-:Y:S09]  /*2f680*/  @!UPT UIADD3 URZ, URZ, URZ, URZ ;  /* 0x0000003f3f3ff290 */ /* 0x000ff2000fffe03f */
[----:B------:R0:W-:Y:S01]  /*2f690*/  STL.64 [R1+0x4f0], R12 ;  /* 0x0004f00c01007387 */ /* 0x0001e20000100a00 */
[----:B------:R-:W-:Y:S03]  /*2f6a0*/  STL.64 [R1+0x4f8], R14 ;  /* 0x0004f80e01007387 */ /* 0x000fe60000100a00 */
        /* <DEDUP_REMOVED lines=31> */
[----:B----4-:R-:W-:Y:S11]  /*2f8a0*/  HMMA.16816.F32 R4, R16, R24, R4 ;  /* 0x000000181004723c */ /* 0x010ff60000001804 */
[----:B------:R-:W-:Y:S11]  /*2f8b0*/  @!UPT UIADD3 URZ, URZ, URZ, URZ ;  /* 0x0000003f3f3ff290 */ /* 0x000ff6000fffe03f */
[----:B------:R-:W-:Y:S01]  /*2f8c0*/  @!UPT UIADD3 URZ, URZ, URZ, URZ ;  /* 0x0000003f3f3ff290 */ /* 0x000fe2000fffe03f */
[----:B------:R-:W-:Y:S01]  /*2f8d0*/  STL.64 [R1+0x5a0], R4 ;  /* 0x0005a00401007387 */ /* 0x000fe20000100a00 */
[----:B------:R0:W-:Y:S03]  /*2f8e0*/  STL.64 [R1+0x5a8], R6 ;  /* 0x0005a80601007387 */ /* 0x0001e60000100a00 */
[----:B0-----:R-:W3:Y:S01]  /*2f8f0*/  LDL.LU.64 R6, [R1+0x2390] ;  /* 0x0023900001067983 */ /* 0x001ee20000300a00 */
[----:B------:R-:W3:Y:S02]  /*2f900*/  LDL.LU.64 R4, [R1+0x2388] ;  /* 0x0023880001047983 */ /* 0x000ee40000300a00 */
[----:B------:R0:W-:Y:S02]  /*2f910*/  STL.64 [R1+0x2228], R24 ;  /* 0x0022281801007387 */ /* 0x0001e40000100a00 */
[----:B0-----:R-:W-:Y:S02]  /*2f920*/  IMAD.MOV.U32 R24, RZ, RZ, R15 ;  /* 0x000000ffff187224 */ /* 0x001fe400078e000f */
[----:B------:R-:W-:Y:S01]  /*2f930*/  IMAD.MOV.U32 R25, RZ, RZ, R14 ;  /* 0x000000ffff197224 */ /* 0x000fe200078e000e */
[----:B------:R-:W4:Y:S01]  /*2f940*/  LDL.LU R15, [R1+0x2384] ;  /* 0x00238400010f7983 */ /* 0x000f220000300800 */
[----:B------:R-:W4:Y:S03]  /*2f950*/  LDL.LU R14, [R1+0x2380] ;  /* 0x00238000010e7983 */ /* 0x000f260000300800 */
[----:B------:R0:W-:Y:S02]  /*2f960*/  STL.64 [R1+0x2240], R24 ;  /* 0x0022401801007387 */ /* 0x0001e40000100a00 */
[----:B0-----:R-:W-:-:S02]  /*2f970*/  IMAD.MOV.U32 R24, RZ, RZ, R3 ;  /* 0x000000ffff187224 */ /* 0x001fc400078e0003 */
[----:B------:R-:W-:Y:S01]  /*2f980*/  IMAD.MOV.U32 R25, RZ, RZ, R2 ;  /* 0x000000ffff197224 */ /* 0x000fe200078e0002 */
[----:B---3--:R-:W-:Y:S11]  /*2f990*/  HMMA.16816.F32 R4, R16, R12, R4 ;  /* 0x0000000c1004723c */ /* 0x008ff60000001804 */
[----:B------:R-:W-:Y:S11]  /*2f9a0*/  @!UPT UIADD3 URZ, URZ, URZ, URZ ;  /* 0x0000003f3f3ff290 */ /* 0x000ff6000fffe03f */
[----:B------:R-:W-:Y:S01]  /*2f9b0*/  @!UPT UIADD3 URZ, URZ, URZ, URZ ;  /* 0x0000003f3f3ff290 */ /* 0x000fe2000fffe03f */
[----:B------:R-:W-:Y:S01]  /*2f9c0*/  STL.64 [R1+0x5d0], R4 ;  /* 0x0005d00401007387 */ /* 0x000fe20000100a00 */
[----:B------:R0:W-:Y:S03]  /*2f9d0*/  STL.64 [R1+0x5d8], R6 ;  /* 0x0005d80601007387 */ /* 0x0001e60000100a00 */
[----:B0-----:R-:W3:Y:S01]  /*2f9e0*/  LDL.LU.64 R6, [R1+0x2378] ;  /* 0x0023780001067983 */ /* 0x001ee20000300a00 */
[----:B------:R-:W2:Y:S02]  /*2f9f0*/  LDL.LU.64 R4, [R1+0x2370] ;  /* 0x0023700001047983 */ /* 0x000ea40000300a00 */
[----:B------:R-:W2:Y:S02]  /*2fa00*/  LDL.LU R3, [R1+0x236c] ;  /* 0x00236c0001037983 */ /* 0x000ea40000300800 */
[----:B------:R-:W2:Y:S01]  /*2fa10*/  LDL.LU R2, [R1+0x2368] ;  /* 0x0023680001027983 */ /* 0x000ea20000300800 */
[----:B------:R0:W-:Y:S02]  /*2fa20*/  STL.64 [R1+0x2258], R24 ;  /* 0x0022581801007387 */ /* 0x0001e40000100a00 */
[----:B0-----:R-:W-:-:S02]  /*2fa30*/  IMAD.MOV.U32 R24, RZ, RZ, R8 ;  /* 0x000000ffff187224 */ /* 0x001fc400078e0008 */
[----:B------:R-:W-:Y:S01]  /*2fa40*/  IMAD.MOV.U32 R25, RZ, RZ, R9 ;  /* 0x000000ffff197224 */ /* 0x000fe200078e0009 */
[----:B------:R-:W2:Y:S01]  /*2fa50*/  LDL.LU R8, [R1+0x2364] ;  /* 0x0023640001087983 */ /* 0x000ea20000300800 */
[----:B------:R-:W2:Y:S03]  /*2fa60*/  LDL.LU R9, [R1+0x2360] ;  /* 0x0023600001097983 */ /* 0x000ea60000300800 */
[----:B------:R-:W-:Y:S01]  /*2fa70*/  STL.64 [R1+0x2270], R24 ;  /* 0x0022701801007387 */ /* 0x000fe20000100a00 */
[----:B----4-:R-:W-:Y:S02]  /*2fa80*/  STL.64 [R1+0x2220], R14 ;  /* 0x0022200e01007387 */ /* 0x010fe40000100a00 */
[----:B------:R0:W-:Y:S02]  /*2fa90*/  STL.64 [R1+0x2218], R12 ;  /* 0x0022180c01007387 */ /* 0x0001e40000100a00 */
[----:B0-----:R-:W4:Y:S01]  /*2faa0*/  LDL.LU R12, [R1+0x700] ;  /* 0x00070000010c7983 */ /* 0x001f220000300800 */
[----:B------:R-:W4:Y:S02]  /*2fab0*/  LDL.LU R13, [R1+0x704] ;  /* 0x00070400010d7983 */ /* 0x000f240000300800 */
[----:B------:R-:W2:Y:S02]  /*2fac0*/  LDL.LU R14, [R1+0x708] ;  /* 0x00070800010e7983 */ /* 0x000ea40000300800 */
[----:B------:R-:W2:Y:S02]  /*2fad0*/  LDL.LU R15, [R1+0x70c] ;  /* 0x00070c00010f7983 */ /* 0x000ea40000300800 */
[----:B------:R-:W-:-:S02]  /*2fae0*/  IMAD.MOV.U32 R24, RZ, RZ, R29 ;  /* 0x000000ffff187224 */ /* 0x000fc400078e001d */
[----:B------:R-:W-:-:S05]  /*2faf0*/  IMAD.MOV.U32 R25, RZ, RZ, R28 ;  /* 0x000000ffff197224 */ /* 0x000fca00078e001c */
        /* <DEDUP_REMOVED lines=36> */
[----:B------:R3:W-:Y:S02]  /*2fd40*/  STL.64 [R1+0x22e8], R24 ;  /* 0x0022e81801007387 */ /* 0x0007e40000100a00 */
[----:B---3--:R-:W-:Y:S02]  /*2fd50*/  IMAD.MOV.U32 R24, RZ, RZ, R7 ;  /* 0x000000ffff187224 */ /* 0x008fe400078e0007 */
[----:B------:R-:W-:-:S05]  /*2fd60*/  IMAD.MOV.U32 R25, RZ, RZ, R6 ;  /* 0x000000ffff197224 */ /* 0x000fca00078e0006 */
[----:B------:R-:W-:Y:S04]  /*2fd70*/  STL.64 [R1+0x2300], R24 ;  /* 0x0023001801007387 */ /* 0x000fe80000100a00 */
[----:B----4-:R-:W-:Y:S01]  /*2fd80*/  STL.64 [R1+0x2298], R14 ;  /* 0x0022980e01007387 */ /* 0x010fe20000100a00 */
        /* <DEDUP_REMOVED lines=14> */
[----:B------:R-:W4:Y:S04]  /*2fe70*/  LDL.LU.64 R24, [R1+0xb0] ;  /* 0x0000b00001187983 */ /* 0x000f280000300a00 */
        /* <DEDUP_REMOVED lines=33> */
[----:B----4-:R-:W-:Y:S01]  /*30090*/  HMMA.16816.F32 R4, R16, R8, R4 ;  /* 0x000000081004723c */ /* 0x010fe20000001804 */
        /* <DEDUP_REMOVED lines=14> */
[----:B0-----:R-:W3:Y:S01]  /*30180*/  LDL.LU.64 R4, [R1+0x2358] ;  /* 0x0023580001047983 */ /* 0x001ee20000300a00 */
[----:B------:R-:W-:-:S02]  /*30190*/  IMAD.MOV.U32 R24, RZ, RZ, R3 ;  /* 0x000000ffff187224 */ /* 0x000fc400078e0003 */
[----:B------:R-:W-:Y:S01]  /*301a0*/  IMAD.MOV.U32 R25, RZ, RZ, R0 ;  /* 0x000000ffff197224 */ /* 0x000fe200078e0000 */
[----:B---3--:R-:W-:Y:S01]  /*301b0*/  HMMA.16816.F32 R16, R16, R4, R20 ;  /* 0x000000041010723c */ /* 0x008fe20000001814 */
[----:B------:R-:W2:Y:S01]  /*301c0*/  LDL.LU.64 R22, [R1+0x2350] ;  /* 0x0023500001167983 */ /* 0x000ea20000300a00 */
[----:B------:R-:W2:Y:S11]  /*301d0*/  LDL.LU.64 R20, [R1+0x2348] ;  /* 0x0023480001147983 */ /* 0x000eb60000300a00 */
[----:B------:R-:W-:Y:S10]  /*301e0*/  @!UPT UIADD3 URZ, URZ, URZ, URZ ;  /* 0x0000003f3f3ff290 */ /* 0x000ff4000fffe03f */
[----:B------:R0:W-:Y:S01]  /*301f0*/  STL.64 [R1+0x6c0], R16 ;  /* 0x0006c01001007387 */ /* 0x0001e20000100a00 */
[----:B------:R1:W-:Y:S03]  /*30200*/  STL.64 [R1+0x6c8], R18 ;  /* 0x0006c81201007387 */ /* 0x0003e60000100a00 */
[----:B0-----:R-:W3:Y:S01]  /*30210*/  LDL.LU R16, [R1+0x6e0] ;  /* 0x0006e00001107983 */ /* 0x001ee20000300800 */
[----:B------:R-:W3:Y:S02]  /*30220*/  LDL.LU R17, [R1+0x6e4] ;  /* 0x0006e40001117983 */ /* 0x000ee40000300800 */
[----:B-1----:R-:W3:Y:S02]  /*30230*/  LDL.LU R18, [R1+0x6e8] ;  /* 0x0006e80001127983 */ /* 0x002ee40000300800 */
[----:B------:R-:W3:Y:S01]  /*30240*/  LDL.LU R19, [R1+0x6ec] ;  /* 0x0006ec0001137983 */ /* 0x000ee20000300800 */
        /* <DEDUP_REMOVED lines=88> */
[----:B------:R-:W4:Y:S11]  /*307d0*/  LDL.LU.64 R12, [R1+0x2218] ;  /* 0x00221800010c7983 */ /* 0x000f360000300a00 */
[----:B------:R-:W-:Y:S09]  /*307e0*/  @!UPT UIADD3 URZ, URZ, URZ, URZ ;  /* 0x0000003f3f3ff290 */ /* 0x000ff2000fffe03f */
[----:B------:R-:W-:Y:S01]  /*307f0*/  STL.64 [R1+0x800], R24 ;  /* 0x0008001801007387 */ /* 0x000fe20000100a00 */
[----:B------:R0:W-:Y:S03]  /*30800*/  STL.64 [R1+0x808], R26 ;  /* 0x0008081a01007387 */ /* 0x0001e60000100a00 */
[----:B0-----:R-:W4:Y:S01]  /*30810*/  LDL.LU.64 R26, [R1+0x2210] ;  /* 0x00221000011a7983 */ /* 0x001f220000300a00 */
[----:B------:R-:W4:Y:S02]  /*30820*/  LDL.LU.64 R24, [R1+0x2208] ;  /* 0x0022080001187983 */ /* 0x000f240000300a00 */
[C---:B----4-:R-:W-:Y:S11]  /*30830*/  HMMA.16816.F32 R24, R20.reuse, R12, R24 ;  /* 0x0000000c1418723c */ /* 0x050ff60000001818 */
[----:B------:R-:W-:Y:S11]  /*30840*/  @!UPT UIADD3 URZ, URZ, URZ, URZ ;  /* 0x0000003f3f3ff290 */ /* 0x000ff6000fffe03f */
[----:B------:R-:W-:Y:S01]  /*30850*/  @!UPT UIADD3 URZ, URZ, URZ, URZ ;  /* 0x0000003f3f3ff290 */ /* 0x000fe2000fffe03f */
[----:B------:R-:W-:Y:S01]  /*30860*/  STL.64 [R1+0x7f0], R24 ;  /* 0x0007f01801007387 */ /* 0x000fe20000100a00 */
[----:B------:R0:W-:Y:S03]  /*30870*/  STL.64 [R1+0x7f8], R26 ;  /* 0x0007f81a01007387 */ /* 0x0001e60000100a00 */
[----:B0-----:R-:W4:Y:S01]  /*30880*/  LDL.LU.64 R26, [R1+0x2200] ;  /* 0x00220000011a7983 */ /* 0x001f220000300a00 */
[----:B------:R-:W4:Y:S02]  /*30890*/  LDL.LU.64 R24, [R1+0x21f8] ;  /* 0x0021f80001187983 */ /* 0x000f240000300a00 */
[----:B--2---:R-:W-:Y:S02]  /*308a0*/  STL.64 [R1+0x2118], R14 ;  /* 0x0021180e01007387 */ /* 0x004fe40000100a00 */
[----:B------:R0:W-:Y:S02]  /*308b0*/  STL.64 [R1+0x2110], R12 ;  /* 0x0021100c01007387 */ /* 0x0001e40000100a00 */
[----:B0-----:R-:W2:Y:S01]  /*308c0*/  LDL.LU.64 R12, [R1+0x90] ;  /* 0x00009000010c7983 */ /* 0x001ea20000300a00 */
[----:B---3--:R-:W-:Y:S01]  /*308d0*/  HMMA.16816.F32 R16, R20, R8, R16 ;  /* 0x000000081410723c */ /* 0x008fe20000001810 */
[----:B----4-:R-:W-:-:S02]  /*308e0*/  IMAD.MOV.U32 R14, RZ, RZ, R26 ;  /* 0x000000ffff0e7224 */ /* 0x010fc400078e001a */
[----:B------:R-:W-:Y:S01]  /*308f0*/  IMAD.MOV.U32 R15, RZ, RZ, R27 ;  /* 0x000000ffff0f7224 */ /* 0x000fe200078e001b */
[----:B--2---:R0:W-:Y:S02]  /*30900*/  STL.64 [R1+0x21d0], R12 ;  /* 0x0021d00c01007387 */ /* 0x0041e40000100a00 */
[----:B0-----:R-:W-:Y:S02]  /*30910*/  IMAD.MOV.U32 R12, RZ, RZ, R24 ;  /* 0x000000ffff0c7224 */ /* 0x001fe400078e0018 */
[----:B------:R-:W-:Y:S01]  /*30920*/  IMAD.MOV.U32 R13, RZ, RZ, R25 ;  /* 0x000000ffff0d7224 */ /* 0x000fe200078e0019 */
[----:B------:R-:W2:Y:S01]  /*30930*/  LDL.LU R24, [R1+0x21f4] ;  /* 0x0021f40001187983 */ /* 0x000ea20000300800 */
[----:B------:R-:W2:Y:S02]  /*30940*/  LDL.LU R25, [R1+0x21f0] ;  /* 0x0021f00001197983 */ /* 0x000ea40000300800 */
[----:B------:R-:W2:Y:S02]  /*30950*/  LDL.LU R26, [R1+0x21ec] ;  /* 0x0021ec00011a7983 */ /* 0x000ea40000300800 */
[----:B------:R-:W2:Y:S01]  /*30960*/  LDL.LU R27, [R1+0x21e8] ;  /* 0x0021e800011b7983 */ /* 0x000ea20000300800 */
[----:B------:R-:W-:Y:S01]  /*30970*/  STL.64 [R1+0x21e0], R14 ;  /* 0x0021e00e01007387 */ /* 0x000fe20000100a00 */
[----:B------:R0:W-:Y:S03]  /*30980*/  STL.64 [R1+0x21d8], R12 ;  /* 0x0021d80c01007387 */ /* 0x0001e60000100a00 */
[----:B0-----:R-:W3:Y:S01]  /*30990*/  LDL.LU.64 R12, [R1+0xc0] ;  /* 0x0000c000010c7983 */ /* 0x001ee20000300a00 */
[----:B------:R0:W-:Y:S03]  /*309a0*/  STL.64 [R1+0x2120], R8 ;  /* 0x0021200801007387 */ /* 0x0001e60000100a00 */
[----:B0-----:R-:W4:Y:S01]  /*309b0*/  LDL.LU R8, [R1+0x9e0] ;  /* 0x0009e00001087983 */ /* 0x001f220000300800 */
[----:B------:R-:W-:Y:S02]  /*309c0*/  STL.64 [R1+0x7e0], R16 ;  /* 0x0007e01001007387 */ /* 0x000fe40000100a00 */
[----:B------:R2:W-:Y:S02]  /*309d0*/  STL.64 [R1+0x7e8], R18 ;  /* 0x0007e81201007387 */ /* 0x0005e40000100a00 */
[----:B------:R-:W4:Y:S01]  /*309e0*/  LDL.LU R9, [R1+0x9e4] ;  /* 0x0009e40001097983 */ /* 0x000f220000300800 */
[----:B------:R-:W4:Y:S01]  /*309f0*/  LDL.LU R10, [R1+0x9e8] ;  /* 0x0009e800010a7983 */ /* 0x000f220000300800 */
[----:B------:R-:W4:Y:S02]  /*30a00*/  LDL.LU R11, [R1+0x9ec] ;  /* 0x0009ec00010b7983 */ /* 0x000f240000300800 */
[----:B------:R-:W-:Y:S02]  /*30a10*/  STL [R1+0x20e8], R4 ;  /* 0x0020e80401007387 */ /* 0x000fe40000100800 */
[----:B------:R0:W-:Y:S01]  /*30a20*/  STL [R1+0x20e4], R5 ;  /* 0x0020e40501007387 */ /* 0x0001e20000100800 */
[----:B--2---:R-:W-:Y:S01]  /*30a30*/  HMMA.16816.F32 R16, R20, R4, R24 ;  /* 0x000000041410723c */ /* 0x004fe20000001818 */
[----:B------:R-:W1:Y:S11]  /*30a40*/  LDSM.16.MT88.4 R24, [R2+0x4180] ;  /* 0x004180000218783b */ /* 0x000e760000004200 */
[----:B------:R-:W-:Y:S11]  /*30a50*/  @!UPT UIADD3 URZ, URZ, URZ, URZ ;  /* 0x0000003f3f3ff290 */ /* 0x000ff6000fffe03f */
[----:B------:R-:W-:Y:S01]  /*30a60*/  STL.64 [R1+0x7d0], R16 ;  /* 0x0007d01001007387 */ /* 0x000fe20000100a00 */
[----:B------:R-:W-:Y:S02]  /*30a70*/  STL.64 [R1+0x7d8], R18 ;  /* 0x0007d81201007387 */ /* 0x000fe40000100a00 */
[----:B0-----:R-:W2:Y:S02]  /*30a80*/  LDL.LU.64 R4, [R1+0xa0] ;  /* 0x0000a00001047983 */ /* 0x001ea40000300a00 */
[----:B------:R-:W3:Y:S01]  /*30a90*/  LDSM.16.MT88.4 R16, [R2+0x4100] ;  /* 0x004100000210783b */ /* 0x000ee20000004200 */
[----:B-1----:R-:W-:Y:S03]  /*30aa0*/  STL.64 [R1+0x20c8], R26 ;  /* 0x0020c81a01007387 */ /* 0x002fe60000100a00 */
[----:B------:R0:W-:Y:S02]  /*30ab0*/  STL.64 [R1+0x20c0], R24 ;  /* 0x0020c01801007387 */ /* 0x0001e40000100a00 */
[----:B0-----:R-:W3:Y:S01]  /*30ac0*/  LDL.LU R24, [R1+0xa10] ;  /* 0x000a100001187983 */ /* 0x001ee20000300800 */
[----:B------:R-:W3:Y:S02]  /*30ad0*/  LDL.LU R25, [R1+0xa14] ;  /* 0x000a140001197983 */ /* 0x000ee40000300800 */
[----:B------:R-:W3:Y:S02]  /*30ae0*/  LDL.LU R26, [R1+0xa18] ;  /* 0x000a1800011a7983 */ /* 0x000ee40000300800 */
[----:B------:R-:W3:Y:S02]  /*30af0*/  LDL.LU R27, [R1+0xa1c] ;  /* 0x000a1c00011b7983 */ /* 0x000ee40000300800 */
[----:B---3--:R-:W-:Y:S11]  /*30b00*/  HMMA.16816.F32 R24, R16, R12, R24 ;  /* 0x0000000c1018723c */ /* 0x008ff60000001818 */
[----:B------:R-:W-:Y:S11]  /*30b10*/  @!UPT UIADD3 URZ, URZ, URZ, URZ ;  /* 0x0000003f3f3ff290 */ /* 0x000ff6000fffe03f */
[----:B------:R-:W-:Y:S01]  /*30b20*/  @!UPT UIADD3 URZ, URZ, URZ, URZ ;  /* 0x0000003f3f3ff290 */ /* 0x000fe2000fffe03f */
[----:B------:R0:W-:Y:S01]  /*30b30*/  STL.64 [R1+0x7c0], R24 ;  /* 0x0007c01801007387 */ /* 0x0001e20000100a00 */
[----:B------:R-:W-:Y:S02]  /*30b40*/  STL.64 [R1+0x7c8], R26 ;  /* 0x0007c81a01007387 */ /* 0x000fe40000100a00 */
[----:B------:R-:W3:Y:S02]  /*30b50*/  LDL.LU.64 R14, [R1+0x21e0] ;  /* 0x0021e000010e7983 */ /* 0x000ee40000300a00 */
[----:B0-----:R-:W-:Y:S02]  /*30b60*/  IMAD.MOV.U32 R25, RZ, RZ, R12 ;  /* 0x000000ffff197224 */ /* 0x001fe400078e000c */
[----:B------:R-:W-:Y:S02]  /*30b70*/  IMAD.MOV.U32 R24, RZ, RZ, R13 ;  /* 0x000000ffff187224 */ /* 0x000fe400078e000d */
[----:B------:R-:W3:Y:S01]  /*30b80*/  LDL.LU.64 R12, [R1+0x21d8] ;  /* 0x0021d800010c7983 */ /* 0x000ee20000300a00 */
[----:B------:R-:W-:-:S02]  /*30b90*/  IMAD.MOV.U32 R20, RZ, RZ, R3 ;  /* 0x000000ffff147224 */ /* 0x000fc400078e0003 */
[----:B------:R-:W-:Y:S02]  /*30ba0*/  IMAD.MOV.U32 R21, RZ, RZ, R0 ;  /* 0x000000ffff157224 */ /* 0x000fe400078e0000 */
[----:B------:R0:W-:Y:S01]  /*30bb0*/  STL [R1+0x20f0], R24 ;  /* 0x0020f01801007387 */ /* 0x0001e20000100800 */
[----:B------:R1:W-:Y:S04]  /*30bc0*/  STL [R1+0x20ec], R25 ;  /* 0x0020ec1901007387 */ /* 0x0003e80000100800 */
[----:B0-----:R-:W2:Y:S01]  /*30bd0*/  LDL.LU R24, [R1+0x9f0] ;  /* 0x0009f00001187983 */ /* 0x001ea20000300800 */
[----:B-1----:R-:W2:Y:S02]  /*30be0*/  LDL.LU R25, [R1+0x9f4] ;  /* 0x0009f40001197983 */ /* 0x002ea40000300800 */
[----:B------:R-:W2:Y:S02]  /*30bf0*/  LDL.LU R26, [R1+0x9f8] ;  /* 0x0009f800011a7983 */ /* 0x000ea40000300800 */
[----:B------:R-:W2:Y:S01]  /*30c00*/  LDL.LU R27, [R1+0x9fc] ;  /* 0x0009fc00011b7983 */ /* 0x000ea20000300800 */
[C---:B---3--:R-:W-:Y:S11]  /*30c10*/  HMMA.16816.F32 R12, R16.reuse, R20, R12 ;  /* 0x00000014100c723c */ /* 0x048ff6000000180c */
[----:B------:R-:W-:Y:S11]  /*30c20*/  @!UPT UIADD3 URZ, URZ, URZ, URZ ;  /* 0x0000003f3f3ff290 */ /* 0x000ff6000fffe03f */
[----:B------:R-:W-:Y:S01]  /*30c30*/  @!UPT UIADD3 URZ, URZ, URZ, URZ ;  /* 0x0000003f3f3ff290 */ /* 0x000fe2000fffe03f */
[----:B------:R0:W-:Y:S01]  /*30c40*/  STL.64 [R1+0x7b0], R12 ;  /* 0x0007b00c01007387 */ /* 0x0001e20000100a00 */
[----:B------:R-:W-:Y:S03]  /*30c50*/  STL.64 [R1+0x7b8], R14 ;  /* 0x0007b80e01007387 */ /* 0x000fe60000100a00 */
[----:B0-----:R-:W4:Y:S01]  /*30c60*/  LDL.LU.64 R12, [R1+0x21d0] ;  /* 0x0021d000010c7983 */ /* 0x001f220000300a00 */
[C---:B--2---:R-:W-:Y:S01]  /*30c70*/  HMMA.16816.F32 R24, R16.reuse, R4, R24 ;  /* 0x000000041018723c */ /* 0x044fe20000001818 */
[----:B------:R0:W-:Y:S02]  /*30c80*/  STL.64 [R1+0x20a8], R20 ;  /* 0x0020a81401007387 */ /* 0x0001e40000100a00 */
[----:B0-----:R-:W-:Y:S02]  /*30c90*/  IMAD.MOV.U32 R21, RZ, RZ, R4 ;  /* 0x000000ffff157224 */ /* 0x001fe400078e0004 */
[----:B------:R-:W-:Y:S11]  /*30ca0*/  IMAD.MOV.U32 R20, RZ, RZ, R5 ;  /* 0x000000ffff147224 */ /* 0x000ff600078e0005 */
[----:B------:R-:W-:Y:S07]  /*30cb0*/  @!UPT UIADD3 URZ, URZ, URZ, URZ ;  /* 0x0000003f3f3ff290 */ /* 0x000fee000fffe03f */
[----:B------:R-:W-:Y:S01]  /*30cc0*/  STL.64 [R1+0x7a0], R24 ;  /* 0x0007a01801007387 */ /* 0x000fe20000100a00 */
[----:B------:R-:W-:Y:S02]  /*30cd0*/  STL.64 [R1+0x7a8], R26 ;  /* 0x0007a81a01007387 */ /* 0x000fe40000100a00 */
[----:B------:R-:W-:Y:S02]  /*30ce0*/  STL [R1+0x20f8], R20 ;  /* 0x0020f81401007387 */ /* 0x000fe40000100800 */
[----:B------:R-:W-:Y:S01]  /*30cf0*/  STL [R1+0x20f4], R21 ;  /* 0x0020f41501007387 */ /* 0x000fe20000100800 */
[----:B----4-:R-:W-:Y:S11]  /*30d00*/  HMMA.16816.F32 R4, R16, R12, R8 ;  /* 0x0000000c1004723c */ /* 0x010ff60000001808 */
[----:B------:R-:W-:Y:S11]  /*30d10*/  @!UPT UIADD3 URZ, URZ, URZ, URZ ;  /* 0x0000003f3f3ff290 */ /* 0x000ff6000fffe03f */
[----:B------:R-:W-:Y:S01]  /*30d20*/  @!UPT UIADD3 URZ, URZ, URZ, URZ ;  /* 0x0000003f3f3ff290 */ /* 0x000fe2000fffe03f */
[----:B------:R-:W-:Y:S01]  /*30d30*/  STL.64 [R1+0x790], R4 ;  /* 0x0007900401007387 */ /* 0x000fe20000100a00 */
[----:B------:R-:W-:Y:S02]  /*30d40*/  STL.64 [R1+0x798], R6 ;  /* 0x0007980601007387 */ /* 0x000fe40000100a00 */
[----:B------:R-:W2:Y:S02]  /*30d50*/  LDL.LU R8, [R1+0x950] ;  /* 0x0009500001087983 */ /* 0x000ea40000300800 */
[----:B------:R-:W2:Y:S01]  /*30d60*/  LDL.LU R9, [R1+0x954] ;  /* 0x0009540001097983 */ /* 0x000ea20000300800 */
[----:B------:R-:W3:Y:S01]  /*30d70*/  LDL.LU R10, [R1+0x958] ;  /* 0x00095800010a7983 */ /* 0x000ee20000300800 */
[----:B------:R-:W3:Y:S03]  /*30d80*/  LDL.LU R11, [R1+0x95c] ;  /* 0x00095c00010b7983 */ /* 0x000ee60000300800 */
[----:B---3--:R-:W-:Y:S01]  /*30d90*/  STL.64 [R1+0x2130], R10 ;  /* 0x0021300a01007387 */ /* 0x008fe20000100a00 */
[----:B--2---:R0:W-:Y:S03]  /*30da0*/  STL.64 [R1+0x2128], R8 ;  /* 0x0021280801007387 */ /* 0x0041e60000100a00 */
[----:B0-----:R-:W2:Y:S04]  /*30db0*/  LDL.LU.64 R8, [R1+0x10] ;  /* 0x0000100001087983 */ /* 0x001ea80000300a00 */
[----:B--2---:R0:W-:Y:S04]  /*30dc0*/  STL.64 [R1+0x2140], R8 ;  /* 0x0021400801007387 */ /* 0x0041e80000100a00 */
[----:B0-----:R-:W2:Y:S04]  /*30dd0*/  LDL.LU.64 R8, [R1+0x20] ;  /* 0x0000200001087983 */ /* 0x001ea80000300a00 */
[----:B--2---:R0:W-:Y:S04]  /*30de0*/  STL.64 [R1+0x2158], R8 ;  /* 0x0021580801007387 */ /* 0x0041e80000100a00 */
[----:B0-----:R-:W2:Y:S04]  /*30df0*/  LDL.LU.64 R8, [R1+0x30] ;  /* 0x0000300001087983 */ /* 0x001ea80000300a00 */
[----:B--2---:R0:W-:Y:S04]  /*30e00*/  STL.64 [R1+0x2170], R8 ;  /* 0x0021700801007387 */ /* 0x0041e80000100a00 */
[----:B0-----:R-:W2:Y:S04]  /*30e10*/  LDL.LU.64 R8, [R1+0x40] ;  /* 0x0000400001087983 */ /* 0x001ea80000300a00 */
[----:B--2---:R0:W-:Y:S04]  /*30e20*/  STL.64 [R1+0x2188], R8 ;  /* 0x0021880801007387 */ /* 0x0041e80000100a00 */
[----:B0-----:R-:W2:Y:S01]  /*30e30*/  LDL.LU.64 R8, [R1+0x50] ;  /* 0x0000500001087983 */ /* 0x001ea20000300a00 */
[----:B------:R-:W-:-:S02]  /*30e40*/  IMAD.MOV.U32 R27, RZ, RZ, R12 ;  /* 0x000000ffff1b7224 */ /* 0x000fc400078e000c */
[----:B------:R-:W-:Y:S01]  /*30e50*/  IMAD.MOV.U32 R26, RZ, RZ, R13 ;  /* 0x000000ffff1a7224 */ /* 0x000fe200078e000d */
[----:B--2---:R-:W-:Y:S01]  /*30e60*/  STL.64 [R1+0x21a0], R8 ;  /* 0x0021a00801007387 */ /* 0x004fe20000100a00 */
[----:B------:R-:W2:Y:S03]  /*30e70*/  LDL.LU.64 R12, [R1] ;  /* 0x00000000010c7983 */ /* 0x000ea60000300a00 */
        /* <DEDUP_REMOVED lines=13> */
[----:B--2---:R-:W-:Y:S01]  /*30f50*/  STL.64 [R1+0x21c0], R6 ;  /* 0x0021c00601007387 */ /* 0x004fe20000100a00 */
[----:B------:R0:W-:Y:S03]  /*30f60*/  STL.64 [R1+0x21b8], R4 ;  /* 0x0021b80401007387 */ /* 0x0001e60000100a00 */
[----:B0-----:R-:W2:Y:S01]  /*30f70*/  LDL.LU.64 R4, [R1+0x80] ;  /* 0x0000800001047983 */ /* 0x001ea20000300a00 */
[----:B------:R-:W-:Y:S02]  /*30f80*/  STL.64 [R1+0x21b0], R22 ;  /* 0x0021b01601007387 */ /* 0x000fe40000100a00 */
[----:B----4-:R0:W-:Y:S02]  /*30f90*/  STL.64 [R1+0x21a8], R20 ;  /* 0x0021a81401007387 */ /* 0x0101e40000100a00 */
[----:B0-----:R-:W4:Y:S04]  /*30fa0*/  LDL.LU.64 R20, [R1+0x70] ;  /* 0x0000700001147983 */ /* 0x001f280000300a00 */
[----:B----4-:R0:W-:Y:S04]  /*30fb0*/  STL.64 [R1+0x21c8], R20 ;  /* 0x0021c81401007387 */ /* 0x0101e80000100a00 */
[----:B0-----:R-:W2:Y:S01]  /*30fc0*/  LDL.LU R20, [R1+0x9d0] ;  /* 0x0009d00001147983 */ /* 0x001ea20000300800 */
[----:B------:R-:W2:Y:S02]  /*30fd0*/  LDL.LU R21, [R1+0x9d4] ;  /* 0x0009d40001157983 */ /* 0x000ea40000300800 */
[----:B------:R-:W2:Y:S02]  /*30fe0*/  LDL.LU R22, [R1+0x9d8] ;  /* 0x0009d80001167983 */ /* 0x000ea40000300800 */
[----:B------:R-:W2:Y:S01]  /*30ff0*/  LDL.LU R23, [R1+0x9dc] ;  /* 0x0009dc0001177983 */ /* 0x000ea20000300800 */
[----:B------:R-:W4:Y:S01]  /*31000*/  LDL.LU.64 R8, [R1+0x60] ;  /* 0x0000600001087983 */ /* 0x000f220000300a00 */
        /* <DEDUP_REMOVED lines=11> */
[----:B------:R-:W3:Y:S01]  /*310c0*/  LDL.LU R15, [R1+0x98c] ;  /* 0x00098c00010f7983 */ /* 0x000ee20000300800 */
[----:B------:R-:W-:Y:S01]  /*310d0*/  HMMA.16816.F32 R20, R16, R4, R20 ;  /* 0x000000041014723c */ /* 0x000fe20000001814 */
        /* <DEDUP_REMOVED lines=12> */
[----:B------:R-:W2:Y:S02]  /*311a0*/  LDL.LU R14, [R1+0x9a8] ;  /* 0x0009a800010e7983 */ /* 0x000ea40000300800 */
[----:B------:R-:W2:Y:S01]  /*311b0*/  LDL.LU R15, [R1+0x9ac] ;  /* 0x0009ac00010f7983 */ /* 0x000ea20000300800 */
[----:B------:R-:W-:Y:S01]  /*311c0*/  STL [R1+0x20fc], R27 ;  /* 0x0020fc1b01007387 */ /* 0x000fe20000100800 */
[----:B------:R0:W-:Y:S02]  /*311d0*/  STL.64 [R1+0x780], R20 ;  /* 0x0007801401007387 */ /* 0x0001e40000100a00 */
[----:B------:R1:W-:Y:S01]  /*311e0*/  STL.64 [R1+0x788], R22 ;  /* 0x0007881601007387 */ /* 0x0003e20000100a00 */
[----:B0-----:R-:W3:Y:S01]  /*311f0*/  LDL.LU.64 R20, [R1+0x21c8] ;  /* 0x0021c80001147983 */ /* 0x001ee20000300a00 */
[----:B------:R-:W3:Y:S02]  /*31200*/  LDL.LU.64 R6, [R1+0x21c0] ;  /* 0x0021c00001067983 */ /* 0x000ee40000300a00 */
[----:B------:R-:W3:Y:S02]  /*31210*/  LDL.LU.64 R4, [R1+0x21b8] ;  /* 0x0021b80001047983 */ /* 0x000ee40000300a00 */
[C---:B---3--:R-:W-:Y:S11]  /*31220*/  HMMA.16816.F32 R4, R16.reuse, R20, R4 ;  /* 0x000000141004723c */ /* 0x048ff60000001804 */
[----:B------:R-:W-:Y:S11]  /*31230*/  @!UPT UIADD3 URZ, URZ, URZ, URZ ;  /* 0x0000003f3f3ff290 */ /* 0x000ff6000fffe03f */
[----:B------:R-:W-:Y:S01]  /*31240*/  @!UPT UIADD3 URZ, URZ, URZ, URZ ;  /* 0x0000003f3f3ff290 */ /* 0x000fe2000fffe03f */
[----:B------:R-:W-:Y:S01]  /*31250*/  STL.64 [R1+0x770], R4 ;  /* 0x0007700401007387 */ /* 0x000fe20000100a00 */
[----:B------:R0:W-:Y:S02]  /*31260*/  STL.64 [R1+0x778], R6 ;  /* 0x0007780601007387 */ /* 0x0001e40000100a00 */
[----:B-1----:R-:W4:Y:S02]  /*31270*/  LDL.LU.64 R22, [R1+0x21b0] ;  /* 0x0021b00001167983 */ /* 0x002f240000300a00 */
[----:B0-----:R-:W-:Y:S02]  /*31280*/  IMAD.MOV.U32 R7, RZ, RZ, R20 ;  /* 0x000000ffff077224 */ /* 0x001fe400078e0014 */
[----:B------:R-:W-:Y:S02]  /*31290*/  IMAD.MOV.U32 R6, RZ, RZ, R21 ;  /* 0x000000ffff067224 */ /* 0x000fe400078e0015 */
[----:B------:R-:W4:Y:S02]  /*312a0*/  LDL.LU.64 R20, [R1+0x21a8] ;  /* 0x0021a80001147983 */ /* 0x000f240000300a00 */
[C---:B----4-:R-:W-:Y:S11]  /*312b0*/  HMMA.16816.F32 R20, R16.reuse, R8, R20 ;  /* 0x000000081014723c */ /* 0x050ff60000001814 */
[----:B------:R-:W-:Y:S11]  /*312c0*/  @!UPT UIADD3 URZ, URZ, URZ, URZ ;  /* 0x0000003f3f3ff290 */ /* 0x000ff6000fffe03f */
[----:B------:R-:W-:Y:S01]  /*312d0*/  @!UPT UIADD3 URZ, URZ, URZ, URZ ;  /* 0x0000003f3f3ff290 */ /* 0x000fe2000fffe03f */
[----:B------:R-:W-:Y:S01]  /*312e0*/  STL.64 [R1+0x760], R20 ;  /* 0x0007601401007387 */ /* 0x000fe20000100a00 */
[----:B------:R0:W-:Y:S02]  /*312f0*/  STL.64 [R1+0x768], R22 ;  /* 0x0007681601007387 */ /* 0x0001e40000100a00 */
        /* <DEDUP_REMOVED lines=62> */
[----:B------:R-:W4:Y:S01]  /*316e0*/  LDL.LU.64 R14, [R1+0x2118] ;  /* 0x00211800010e7983 */ /* 0x000f220000300a00 */
[----:B------:R-:W3:Y:S02]  /*316f0*/  LDL.LU.64 R12, [R1+0x2110] ;  /* 0x00211000010c7983 */ /* 0x000ee40000300a00 */
[C---:B---3--:R-:W-:Y:S11]  /*31700*/  HMMA.16816.F32 R4, R16.reuse, R12, R4 ;  /* 0x0000000c1004723c */ /* 0x048ff60000001804 */
[----:B------:R-:W-:Y:S11]  /*31710*/  @!UPT UIADD3 URZ, URZ, URZ, URZ ;  /* 0x0000003f3f3ff290 */ /* 0x000ff6000fffe03f */
[----:B------:R-:W-:Y:S01]  /*31720*/  @!UPT UIADD3 URZ, URZ, URZ, URZ ;  /* 0x0000003f3f3ff290 */ /* 0x000fe2000fffe03f */
[----:B------:R-:W-:Y:S01]  /*31730*/  STL.64 [R1+0x6f0], R4 ;  /* 0x0006f00401007387 */ /* 0x000fe20000100a00 */
[----:B------:R0:W-:Y:S03]  /*31740*/  STL.64 [R1+0x6f8], R6 ;  /* 0x0006f80601007387 */ /* 0x0001e60000100a00 */
[----:B0-----:R-:W3:Y:S01]  /*31750*/  LDL.LU.64 R6, [R1+0x2108] ;  /* 0x0021080001067983 */ /* 0x001ee20000300a00 */
[----:B------:R-:W2:Y:S02]  /*31760*/  LDL.LU.64 R4, [R1+0x2100] ;  /* 0x0021000001047983 */ /* 0x000ea40000300a00 */
[----:B----4-:R-:W-:Y:S02]  /*31770*/  STL.64 [R1+0x1f98], R14 ;  /* 0x001f980e01007387 */ /* 0x010fe40000100a00 */
[----:B------:R0:W-:Y:S02]  /*31780*/  STL.64 [R1+0x1f90], R12 ;  /* 0x001f900c01007387 */ /* 0x0001e40000100a00 */
[----:B0-----:R-:W2:Y:S01]  /*31790*/  LDL.LU R12, [R1+0x930] ;  /* 0x00093000010c7983 */ /* 0x001ea20000300800 */
[----:B------:R-:W2:Y:S02]  /*317a0*/  LDL.LU R13, [R1+0x934] ;  /* 0x00093400010d7983 */ /* 0x000ea40000300800 */
[----:B------:R-:W2:Y:S02]  /*317b0*/  LDL.LU R14, [R1+0x938] ;  /* 0x00093800010e7983 */ /* 0x000ea40000300800 */
[----:B------:R-:W2:Y:S02]  /*317c0*/  LDL.LU R15, [R1+0x93c] ;  /* 0x00093c00010f7983 */ /* 0x000ea40000300800 */
[----:B--2---:R-:W-:Y:S11]  /*317d0*/  HMMA.16816.F32 R12, R16, R8, R12 ;  /* 0x00000008100c723c */ /* 0x004ff6000000180c */
[----:B------:R-:W-:Y:S11]  /*317e0*/  @!UPT UIADD3 URZ, URZ, URZ, URZ ;  /* 0x0000003f3f3ff290 */ /* 0x000ff6000fffe03f */
[----:B------:R-:W-:Y:S01]  /*317f0*/  @!UPT UIADD3 URZ, URZ, URZ, URZ ;  /* 0x0000003f3f3ff290 */ /* 0x000fe2000fffe03f */
[----:B------:R0:W-:Y:S01]  /*31800*/  STL.64 [R1+0x6e0], R12 ;  /* 0x0006e00c01007387 */ /* 0x0001e20000100a00 */
[----:B------:R-:W-:Y:S02]  /*31810*/  STL.64 [R1+0x6e8], R14 ;  /* 0x0006e80e01007387 */ /* 0x000fe40000100a00 */
[----:B0-----:R-:W-:Y:S02]  /*31820*/  IMAD.MOV.U32 R12, RZ, RZ, R11 ;  /* 0x000000ffff0c7224 */ /* 0x001fe400078e000b */
[----:B------:R-:W-:-:S05]  /*31830*/  IMAD.MOV.U32 R13, RZ, RZ, R10 ;  /* 0x000000ffff0d7224 */ /* 0x000fca00078e000a */
[----:B------:R0:W-:Y:S01]  /*31840*/  STL.64 [R1+0x1fb0], R12 ;  /* 0x001fb00c01007387 */ /* 0x0001e20000100a00 */
[----:B------:R1:W-:Y:S02]  /*31850*/  STL.64 [R1+0x1f88], R8 ;  /* 0x001f880801007387 */ /* 0x0003e40000100a00 */
[----:B0-----:R-:W-:Y:S01]  /*31860*/  IMAD.MOV.U32 R12, RZ, RZ, R27 ;  /* 0x000000ffff0c7224 */ /* 0x001fe200078e001b */
[----:B-1----:R-:W2:Y:S01]  /*31870*/  LDL.LU R8, [R1+0x5c0] ;  /* 0x0005c00001087983 */ /* 0x002ea20000300800 */
[----:B------:R-:W2:Y:S02]  /*31880*/  LDL.LU R9, [R1+0x5c4] ;  /* 0x0005c40001097983 */ /* 0x000ea40000300800 */
[----:B------:R-:W-:Y:S02]  /*31890*/  IMAD.MOV.U32 R13, RZ, RZ, R20 ;  /* 0x000000ffff0d7224 */ /* 0x000fe400078e0014 */
[----:B------:R-:W4:Y:S01]  /*318a0*/  LDL.LU R10, [R1+0x5c8] ;  /* 0x0005c800010a7983 */ /* 0x000f220000300800 */
[----:B------:R-:W4:Y:S01]  /*318b0*/  LDL.LU R11, [R1+0x5cc] ;  /* 0x0005cc00010b7983 */ /* 0x000f220000300800 */
[----:B------:R-:W2:Y:S02]  /*318c0*/  LDL.LU R27, [R1+0x20fc] ;  /* 0x0020fc00011b7983 */ /* 0x000ea40000300800 */
[----:B------:R-:W2:Y:S02]  /*318d0*/  LDL.LU R20, [R1+0x20f8] ;  /* 0x0020f80001147983 */ /* 0x000ea40000300800 */
[----:B------:R0:W-:Y:S02]  /*318e0*/  STL.64 [R1+0x1fc8], R12 ;  /* 0x001fc80c01007387 */ /* 0x0001e40000100a00 */
[----:B0-----:R-:W-:-:S02]  /*318f0*/  IMAD.MOV.U32 R12, RZ, RZ, R21 ;  /* 0x000000ffff0c7224 */ /* 0x001fc400078e0015 */
[----:B------:R-:W-:Y:S01]  /*31900*/  IMAD.MOV.U32 R13, RZ, RZ, R24 ;  /* 0x000000ffff0d7224 */ /* 0x000fe200078e0018 */
[----:B------:R-:W2:Y:S01]  /*31910*/  LDL.LU R21, [R1+0x20f4] ;  /* 0x0020f40001157983 */ /* 0x000ea20000300800 */
[----:B------:R-:W2:Y:S03]  /*31920*/  LDL.LU R24, [R1+0x20f0] ;  /* 0x0020f00001187983 */ /* 0x000ea60000300800 */
        /* <DEDUP_REMOVED lines=8> */
[----:B------:R-:W-:Y:S01]  /*319b0*/  IMAD.MOV.U32 R13, RZ, RZ, R4 ;  /* 0x000000ffff0d7224 */ /* 0x000fe200078e0004 */
[----:B------:R-:W2:Y:S01]  /*319c0*/  LDL.LU R25, [R1+0x20ec] ;  /* 0x0020ec0001197983 */ /* 0x000ea20000300800 */
[----:B------:R-:W2:Y:S03]  /*319d0*/  LDL.LU R4, [R1+0x20e8] ;  /* 0x0020e80001047983 */ /* 0x000ea60000300800 */
[----:B------:R0:W-:Y:S01]  /*319e0*/  STL.64 [R1+0x2010], R12 ;  /* 0x0020100c01007387 */ /* 0x0001e20000100a00 */
[----:B----4-:R-:W-:Y:S02]  /*319f0*/  STL.64 [R1+0x1fa8], R10 ;  /* 0x001fa80a01007387 */ /* 0x010fe40000100a00 */
[----:B------:R1:W-:Y:S02]  /*31a00*/  STL.64 [R1+0x1fa0], R8 ;  /* 0x001fa00801007387 */ /* 0x0003e40000100a00 */
[----:B0-----:R-:W-:-:S02]  /*31a10*/  IMAD.MOV.U32 R12, RZ, RZ, R5 ;  /* 0x000000ffff0c7224 */ /* 0x001fc400078e0005 */
[----:B------:R-:W-:Y:S01]  /*31a20*/  IMAD.MOV.U32 R13, RZ, RZ, R28 ;  /* 0x000000ffff0d7224 */ /* 0x000fe200078e001c */
[----:B-1----:R-:W4:Y:S01]  /*31a30*/  LDL.LU R8, [R1+0x5e0] ;  /* 0x0005e00001087983 */ /* 0x002f220000300800 */
[----:B------:R-:W4:Y:S02]  /*31a40*/  LDL.LU R9, [R1+0x5e4] ;  /* 0x0005e40001097983 */ /* 0x000f240000300800 */
[----:B------:R-:W2:Y:S02]  /*31a50*/  LDL.LU R10, [R1+0x5e8] ;  /* 0x0005e800010a7983 */ /* 0x000ea40000300800 */
[----:B------:R-:W2:Y:S01]  /*31a60*/  LDL.LU R11, [R1+0x5ec] ;  /* 0x0005ec00010b7983 */ /* 0x000ea20000300800 */
[----:B------:R-:W2:Y:S01]  /*31a70*/  LDL.LU R5, [R1+0x20e4] ;  /* 0x0020e40001057983 */ /* 0x000ea20000300800 */
[----:B------:R-:W2:Y:S02]  /*31a80*/  LDL.LU R28, [R1+0x20e0] ;  /* 0x0020e000011c7983 */ /* 0x000ea40000300800 */
[----:B------:R0:W-:Y:S02]  /*31a90*/  STL.64 [R1+0x2030], R12 ;  /* 0x0020300c01007387 */ /* 0x0001e40000100a00 */
[----:B0-----:R-:W2:Y:S01]  /*31aa0*/  LDL.LU R12, [R1+0x640] ;  /* 0x00064000010c7983 */ /* 0x001ea20000300800 */
[----:B------:R-:W2:Y:S02]  /*31ab0*/  LDL.LU R13, [R1+0x644] ;  /* 0x00064400010d7983 */ /* 0x000ea40000300800 */
[----:B------:R-:W2:Y:S02]  /*31ac0*/  LDL.LU R14, [R1+0x648] ;  /* 0x00064800010e7983 */ /* 0x000ea40000300800 */
[----:B------:R-:W2:Y:S02]  /*31ad0*/  LDL.LU R15, [R1+0x64c] ;  /* 0x00064c00010f7983 */ /* 0x000ea40000300800 */
[----:B--2---:R-:W-:Y:S01]  /*31ae0*/  STL.64 [R1+0x2040], R14 ;  /* 0x0020400e01007387 */ /* 0x004fe20000100a00 */
[----:B------:R3:W-:Y:S02]  /*31af0*/  STL.64 [R1+0x2038], R12 ;  /* 0x0020380c01007387 */ /* 0x0007e40000100a00 */
[----:B---3--:R-:W-:-:S02]  /*31b00*/  IMAD.MOV.U32 R12, RZ, RZ, R7 ;  /* 0x000000ffff0c7224 */ /* 0x008fc400078e0007 */
        /* <DEDUP_REMOVED lines=23> */
[----:B------:R0:W-:Y:S02]  /*31c80*/  STL.64 [R1+0x2088], R12 ;  /* 0x0020880c01007387 */ /* 0x0001e40000100a00 */
[----:B0-----:R-:W-:Y:S02]  /*31c90*/  IMAD.MOV.U32 R12, RZ, RZ, R21 ;  /* 0x000000ffff0c7224 */ /* 0x001fe400078e0015 */
[----:B------:R-:W-:Y:S01]  /*31ca0*/  IMAD.MOV.U32 R13, RZ, RZ, R20 ;  /* 0x000000ffff0d7224 */ /* 0x000fe200078e0014 */
[----:B----4-:R-:W-:Y:S01]  /*31cb0*/  STL.64 [R1+0x2008], R10 ;  /* 0x0020080a01007387 */ /* 0x010fe20000100a00 */
[----:B--2---:R0:W-:Y:S03]  /*31cc0*/  STL.64 [R1+0x2000], R8 ;  /* 0x0020000801007387 */ /* 0x0041e60000100a00 */
[----:B0-----:R-:W2:Y:S01]  /*31cd0*/  LDL.LU R8, [R1+0x620] ;  /* 0x0006200001087983 */ /* 0x001ea20000300800 */
[----:B------:R-:W2:Y:S02]  /*31ce0*/  LDL.LU R9, [R1+0x624] ;  /* 0x0006240001097983 */ /* 0x000ea40000300800 */
[----:B------:R-:W4:Y:S02]  /*31cf0*/  LDL.LU R10, [R1+0x628] ;  /* 0x00062800010a7983 */ /* 0x000f240000300800 */
[----:B------:R-:W4:Y:S01]  /*31d00*/  LDL.LU R11, [R1+0x62c] ;  /* 0x00062c00010b7983 */ /* 0x000f220000300800 */
[----:B------:R0:W-:Y:S04]  /*31d10*/  STL.64 [R1+0x20a0], R12 ;  /* 0x0020a00c01007387 */ /* 0x0001e80000100a00 */
[----:B0-----:R-:W2:Y:S01]  /*31d20*/  LDL.LU R12, [R1+0x690] ;  /* 0x00069000010c7983 */ /* 0x001ea20000300800 */
[----:B------:R-:W2:Y:S02]  /*31d30*/  LDL.LU R13, [R1+0x694] ;  /* 0x00069400010d7983 */ /* 0x000ea40000300800 */
[----:B------:R-:W2:Y:S02]  /*31d40*/  LDL.LU R14, [R1+0x698] ;  /* 0x00069800010e7983 */ /* 0x000ea40000300800 */
[----:B------:R-:W2:Y:S02]  /*31d50*/  LDL.LU R15, [R1+0x69c] ;  /* 0x00069c00010f7983 */ /* 0x000ea40000300800 */
[----:B------:R-:W-:-:S02]  /*31d60*/  IMAD.MOV.U32 R21, RZ, RZ, R24 ;  /* 0x000000ffff157224 */ /* 0x000fc400078e0018 */
[----:B------:R-:W-:Y:S01]  /*31d70*/  IMAD.MOV.U32 R20, RZ, RZ, R25 ;  /* 0x000000ffff147224 */ /* 0x000fe200078e0019 */
[----:B--2---:R-:W-:Y:S01]  /*31d80*/  STL.64 [R1+0x20b8], R14 ;  /* 0x0020b80e01007387 */ /* 0x004fe20000100a00 */
[----:B------:R0:W-:Y:S03]  /*31d90*/  STL.64 [R1+0x20b0], R12 ;  /* 0x0020b00c01007387 */ /* 0x0001e60000100a00 */
[----:B0-----:R-:W2:Y:S01]  /*31da0*/  LDL.LU R12, [R1+0x6a0] ;  /* 0x0006a000010c7983 */ /* 0x001ea20000300800 */
[----:B------:R-:W2:Y:S02]  /*31db0*/  LDL.LU R13, [R1+0x6a4] ;  /* 0x0006a400010d7983 */ /* 0x000ea40000300800 */
[----:B------:R-:W2:Y:S02]  /*31dc0*/  LDL.LU R14, [R1+0x6a8] ;  /* 0x0006a800010e7983 */ /* 0x000ea40000300800 */
[----:B------:R-:W2:Y:S01]  /*31dd0*/  LDL.LU R15, [R1+0x6ac] ;  /* 0x0006ac00010f7983 */ /* 0x000ea20000300800 */
[----:B------:R-:W2:Y:S01]  /*31de0*/  LDL.LU R24, [R1+0x6b0] ;  /* 0x0006b00001187983 */ /* 0x000ea20000300800 */
[----:B------:R-:W2:Y:S02]  /*31df0*/  LDL.LU R25, [R1+0x6b4] ;  /* 0x0006b40001197983 */ /* 0x000ea40000300800 */
[----:B------:R-:W2:Y:S02]  /*31e00*/  LDL.LU R26, [R1+0x6b8] ;  /* 0x0006b800011a7983 */ /* 0x000ea40000300800 */
[----:B------:R-:W2:Y:S01]  /*31e10*/  LDL.LU R27, [R1+0x6bc] ;  /* 0x0006bc00011b7983 */ /* 0x000ea20000300800 */
[----:B----4-:R-:W-:Y:S01]  /*31e20*/  STL.64 [R1+0x2020], R10 ;  /* 0x0020200a01007387 */ /* 0x010fe20000100a00 */
[----:B------:R0:W-:Y:S03]  /*31e30*/  STL.64 [R1+0x2018], R8 ;  /* 0x0020180801007387 */ /* 0x0001e60000100a00 */
        /* <DEDUP_REMOVED lines=22> */
[----:B------:R-:W-:Y:S01]  /*31fa0*/  HMMA.16816.F32 R16, R16, R4, R24 ;  /* 0x000000041010723c */ /* 0x000fe20000001818 */
[----:B----4-:R-:W-:Y:S01]  /*31fb0*/  STL.64 [R1+0x2098], R10 ;  /* 0x0020980a01007387 */ /* 0x010fe20000100a00 */
[----:B--2---:R0:W-:Y:S03]  /*31fc0*/  STL.64 [R1+0x2090], R8 ;  /* 0x0020900801007387 */ /* 0x0041e60000100a00 */
[----:B0-----:R-:W2:Y:S01]  /*31fd0*/  LDL.LU R8, [R1+0x680] ;  /* 0x0006800001087983 */ /* 0x001ea20000300800 */
[----:B------:R-:W2:Y:S02]  /*31fe0*/  LDL.LU R9, [R1+0x684] ;  /* 0x0006840001097983 */ /* 0x000ea40000300800 */
[----:B------:R-:W2:Y:S02]  /*31ff0*/  LDL.LU R10, [R1+0x688] ;  /* 0x00068800010a7983 */ /* 0x000ea40000300800 */
[----:B------:R-:W2:Y:S01]  /*32000*/  LDL.LU R11, [R1+0x68c] ;  /* 0x00068c00010b7983 */ /* 0x000ea20000300800 */
[----:B------:R-:W4:Y:S01]  /*32010*/  LDL.LU.64 R26, [R1+0x20c8] ;  /* 0x0020c800011a7983 */ /* 0x000f220000300a00 */
[----:B------:R-:W4:Y:S11]  /*32020*/  LDL.LU.64 R24, [R1+0x20c0] ;  /* 0x0020c00001187983 */ /* 0x000f360000300a00 */
[----:B------:R0:W-:Y:S02]  /*32030*/  STL.64 [R1+0x6b0], R16 ;  /* 0x0006b01001007387 */ /* 0x0001e40000100a00 */
[----:B0-----:R-:W-:-:S02]  /*32040*/  IMAD.MOV.U32 R16, RZ, RZ, R23 ;  /* 0x000000ffff107224 */ /* 0x001fc400078e0017 */
[----:B------:R-:W-:Y:S01]  /*32050*/  IMAD.MOV.U32 R17, RZ, RZ, R22 ;  /* 0x000000ffff117224 */ /* 0x000fe200078e0016 */
[----:B------:R-:W-:Y:S01]  /*32060*/  STL.64 [R1+0x6b8], R18 ;  /* 0x0006b81201007387 */ /* 0x000fe20000100a00 */
[C---:B----4-:R-:W-:Y:S03]  /*32070*/  HMMA.16816.F32 R20, R24.reuse, R20, R12 ;  /* 0x000000141814723c */ /* 0x050fe6000000180c */
[----:B------:R-:W4:Y:S01]  /*32080*/  LDL.LU.64 R14, [R1+0x20b8] ;  /* 0x0020b800010e7983 */ /* 0x000f220000300a00 */
[----:B------:R-:W4:Y:S11]  /*32090*/  LDL.LU.64 R12, [R1+0x20b0] ;  /* 0x0020b000010c7983 */ /* 0x000f360000300a00 */
[----:B------:R-:W-:Y:S08]  /*320a0*/  @!UPT UIADD3 URZ, URZ, URZ, URZ ;  /* 0x0000003f3f3ff290 */ /* 0x000ff0000fffe03f */
[----:B------:R0:W-:Y:S01]  /*320b0*/  STL.64 [R1+0x6a0], R20 ;  /* 0x0006a01401007387 */ /* 0x0001e20000100a00 */
[----:B------:R4:W-:Y:S03]  /*320c0*/  STL.64 [R1+0x6a8], R22 ;  /* 0x0006a81601007387 */ /* 0x0009e60000100a00 */
[----:B0-----:R-:W4:Y:S02]  /*320d0*/  LDL.LU.64 R20, [R1+0x20a8] ;  /* 0x0020a80001147983 */ /* 0x001f240000300a00 */
[C---:B----4-:R-:W-:Y:S02]  /*320e0*/  HMMA.16816.F32 R20, R24.reuse, R20, R12 ;  /* 0x000000141814723c */ /* 0x050fe4000000180c */
[----:B------:R-:W2:Y:S11]  /*320f0*/  LDL.LU.64 R12, [R1+0x20a0] ;  /* 0x0020a000010c7983 */ /* 0x000eb60000300a00 */
[----:B------:R-:W-:Y:S10]  /*32100*/  @!UPT UIADD3 URZ, URZ, URZ, URZ ;  /* 0x0000003f3f3ff290 */ /* 0x000ff4000fffe03f */
[----:B------:R-:W-:Y:S01]  /*32110*/  STL.64 [R1+0x690], R20 ;  /* 0x0006901401007387 */ /* 0x000fe20000100a00 */
[----:B------:R-:W-:Y:S02]  /*32120*/  STL.64 [R1+0x698], R22 ;  /* 0x0006981601007387 */ /* 0x000fe40000100a00 */
[----:B------:R-:W-:Y:S01]  /*32130*/  LDSM.16.MT88.4 R20, [R28+0x6000] ;  /* 0x006000001c14783b */ /* 0x000fe20000004200 */
[C---:B--2---:R-:W-:Y:S01]  /*32140*/  HMMA.16816.F32 R12, R24.reuse, R12, R8 ;  /* 0x0000000c180c723c */ /* 0x044fe20000001808 */
[----:B------:R-:W2:Y:S02]  /*32150*/  LDL.LU.64 R10, [R1+0x2098] ;  /* 0x00209800010a7983 */ /* 0x000ea40000300a00 */
        /* <DEDUP_REMOVED lines=26> */
[----:B------:R-:W4:Y:S02]  /*32300*/  LDL.LU.64 R12, [R1+0x2038] ;  /* 0x00203800010c7983 */ /* 0x000f240000300a00 */
[C---:B----4-:R-:W-:Y:S01]  /*32310*/  HMMA.16816.F32 R16, R24.reuse, R16, R12 ;  /* 0x000000101810723c */ /* 0x050fe2000000180c */
[----:B------:R-:W2:Y:S11]  /*32320*/  LDL.LU.64 R12, [R1+0x2030] ;  /* 0x00203000010c7983 */ /* 0x000eb60000300a00 */
[----:B------:R-:W-:Y:S11]  /*32330*/  @!UPT UIADD3 URZ, URZ, URZ, URZ ;  /* 0x0000003f3f3ff290 */ /* 0x000ff6000fffe03f */
[----:B------:R-:W-:Y:S01]  /*32340*/  STL.64 [R1+0x640], R16 ;  /* 0x0006401001007387 */ /* 0x000fe20000100a00 */
[----:B------:R-:W-:Y:S02]  /*32350*/  STL.64 [R1+0x648], R18 ;  /* 0x0006481201007387 */ /* 0x000fe40000100a00 */
[----:B------:R-:W0:Y:S02]  /*32360*/  LDSM.16.MT88.4 R16, [R28+0x6080] ;  /* 0x006080001c10783b */ /* 0x000e240000004200 */
[----:B0-----:R-:W-:Y:S02]  /*32370*/  STL.64 [R1+0x1e80], R18 ;  /* 0x001e801201007387 */ /* 0x001fe40000100a00 */
[----:B------:R0:W-:Y:S02]  /*32380*/  STL.64 [R1+0x1e78], R16 ;  /* 0x001e781001007387 */ /* 0x0001e40000100a00 */
[----:B0-----:R-:W-:Y:S02]  /*32390*/  IMAD.MOV.U32 R16, RZ, RZ, R3 ;  /* 0x000000ffff107224 */ /* 0x001fe400078e0003 */
[----:B------:R-:W-:Y:S01]  /*323a0*/  IMAD.MOV.U32 R17, RZ, RZ, R0 ;  /* 0x000000ffff117224 */ /* 0x000fe200078e0000 */
[----:B------:R-:W4:Y:S01]  /*323b0*/  LDL.LU R3, [R1+0x202c] ;  /* 0x00202c0001037983 */ /* 0x000f220000300800 */
[----:B------:R-:W3:Y:S01]  /*323c0*/  LDL.LU R0, [R1+0x2028] ;  /* 0x0020280001007983 */ /* 0x000ee20000300800 */
        /* <DEDUP_REMOVED lines=15> */
[C---:B--2---:R-:W-:Y:S01]  /*324c0*/  HMMA.16816.F32 R16, R24.reuse, R16, R12 ;  /* 0x000000101810723c */ /* 0x044fe2000000180c */
[----:B------:R-:W2:Y:S11]  /*324d0*/  LDL.LU.64 R12, [R1+0x1fe8] ;  /* 0x001fe800010c7983 */ /* 0x000eb60000300a00 */
[----:B------:R-:W-:Y:S11]  /*324e0*/  @!UPT UIADD3 URZ, URZ, URZ, URZ ;  /* 0x0000003f3f3ff290 */ /* 0x000ff6000fffe03f */
[----:B------:R3:W-:Y:S01]  /*324f0*/  STL.64 [R1+0x610], R16 ;  /* 0x0006101001007387 */ /* 0x0007e20000100a00 */
[----:B------:R-:W-:Y:S02]  /*32500*/  STL.64 [R1+0x618], R18 ;  /* 0x0006181201007387 */ /* 0x000fe40000100a00 */
[----:B---3--:R-:W-:Y:S02]  /*32510*/  IMAD.MOV.U32 R16, RZ, RZ, R0 ;  /* 0x000000ffff107224 */ /* 0x008fe400078e0000 */
[----:B----4-:R-:W-:Y:S01]  /*32520*/  IMAD.MOV.U32 R17, RZ, RZ, R3 ;  /* 0x000000ffff117224 */ /* 0x010fe200078e0003 */
[----:B------:R-:W3:Y:S01]  /*32530*/  LDL.LU R0, [R1+0x1fe4] ;  /* 0x001fe40001007983 */ /* 0x000ee20000300800 */
[----:B------:R-:W4:Y:S01]  /*32540*/  LDL.LU R3, [R1+0x1fe0] ;  /* 0x001fe00001037983 */ /* 0x000f220000300800 */
[----:B--2---:R-:W-:Y:S02]  /*32550*/  HMMA.16816.F32 R12, R24, R12, R8 ;  /* 0x0000000c180c723c */ /* 0x004fe40000001808 */
[----:B------:R-:W2:Y:S01]  /*32560*/  LDL.LU.64 R10, [R1+0x1fd8] ;  /* 0x001fd800010a7983 */ /* 0x000ea20000300a00 */
[----:B------:R-:W2:Y:S11]  /*32570*/  LDL.LU.64 R8, [R1+0x1fd0] ;  /* 0x001fd00001087983 */ /* 0x000eb60000300a00 */
[----:B------:R-:W-:Y:S09]  /*32580*/  @!UPT UIADD3 URZ, URZ, URZ, URZ ;  /* 0x0000003f3f3ff290 */ /* 0x000ff2000fffe03f */
[----:B------:R0:W-:Y:S04]  /*32590*/  STL.64 [R1+0x600], R12 ;  /* 0x0006000c01007387 */ /* 0x0001e80000100a00 */
[----:B0-----:R-:W2:Y:S01]  /*325a0*/  LDL.LU.64 R12, [R1+0x1fc8] ;  /* 0x001fc800010c7983 */ /* 0x001ea20000300a00 */
[----:B------:R-:W-:Y:S02]  /*325b0*/  IMAD.MOV.U32 R18, RZ, RZ, R29 ;  /* 0x000000ffff127224 */ /* 0x000fe400078e001d */
[----:B------:R-:W-:Y:S02]  /*325c0*/  IMAD.MOV.U32 R19, RZ, RZ, R2 ;  /* 0x000000ffff137224 */ /* 0x000fe400078e0002 */
        /* <DEDUP_REMOVED lines=16> */
[----:B------:R-:W-:Y:S02]  /*326d0*/  IMAD.MOV.U32 R2, RZ, RZ, R14 ;  /* 0x000000ffff027224 */ /* 0x000fe400078e000e */
[----:B------:R-:W-:Y:S02]  /*326e0*/  IMAD.MOV.U32 R29, RZ, RZ, R15 ;  /* 0x000000ffff1d7224 */ /* 0x000fe400078e000f */
[----:B------:R-:W2:Y:S04]  /*326f0*/  LDL.LU.64 R14, [R1+0x1f98] ;  /* 0x001f9800010e7983 */ /* 0x000ea80000300a00 */
[----:B0-----:R-:W2:Y:S01]  /*32700*/  LDL.LU.64 R12, [R1+0x1f90] ;  /* 0x001f9000010c7983 */ /* 0x001ea20000300a00 */
[----:B------:R-:W-:Y:S02]  /*32710*/  STL [R1+0x1734], R29 ;  /* 0x0017341d01007387 */ /* 0x000fe40000100800 */
[----:B------:R-:W-:Y:S01]  /*32720*/  STL [R1+0x1730], R2 ;  /* 0x0017300201007387 */ /* 0x000fe20000100800 */
[C---:B--2---:R-:W-:Y:S11]  /*32730*/  HMMA.16816.F32 R8, R24.reuse, R12, R8 ;  /* 0x0000000c1808723c */ /* 0x044ff60000001808 */
[----:B------:R-:W-:Y:S11]  /*32740*/  @!UPT UIADD3 URZ, URZ, URZ, URZ ;  /* 0x0000003f3f3ff290 */ /* 0x000ff6000fffe03f */
[----:B------:R-:W-:Y:S01]  /*32750*/  @!UPT UIADD3 URZ, URZ, URZ, URZ ;  /* 0x0000003f3f3ff290 */ /* 0x000fe2000fffe03f */
[----:B------:R0:W-:Y:S01]  /*32760*/  STL.64 [R1+0x5c0], R8 ;  /* 0x0005c00801007387 */ /* 0x0001e20000100a00 */
[----:B------:R-:W-:Y:S03]  /*32770*/  STL.64 [R1+0x5c8], R10 ;  /* 0x0005c80a01007387 */ /* 0x000fe60000100a00 */
[----:B0-----:R-:W2:Y:S01]  /*32780*/  LDL.LU.64 R8, [R1+0x1f88] ;  /* 0x001f880001087983 */ /* 0x001ea20000300a00 */
[----:B------:R0:W-:Y:S02]  /*32790*/  STL.64 [R1+0x1f40], R14 ;  /* 0x001f400e01007387 */ /* 0x0001e40000100a00 */
[----:B------:R-:W2:Y:S02]  /*327a0*/  LDL.LU R12, [R1+0x5b0] ;  /* 0x0005b000010c7983 */ /* 0x000ea40000300800 */
[----:B------:R-:W2:Y:S01]  /*327b0*/  LDL.LU R13, [R1+0x5b4] ;  /* 0x0005b400010d7983 */ /* 0x000ea20000300800 */
[----:B0-----:R-:W2:Y:S01]  /*327c0*/  LDL.LU R14, [R1+0x5b8] ;  /* 0x0005b800010e7983 */ /* 0x001ea20000300800 */
[----:B------:R-:W2:Y:S02]  /*327d0*/  LDL.LU R15, [R1+0x5bc] ;  /* 0x0005bc00010f7983 */ /* 0x000ea40000300800 */
[C---:B--2---:R-:W-:Y:S01]  /*327e0*/  HMMA.16816.F32 R12, R24.reuse, R8, R12 ;  /* 0x00000008180c723c */ /* 0x044fe2000000180c */
[----:B------:R-:W2:Y:S11]  /*327f0*/  LDL.LU R8, [R1+0x380] ;  /* 0x0003800001087983 */ /* 0x000eb60000300800 */
[----:B------:R-:W-:Y:S11]  /*32800*/  @!UPT UIADD3 URZ, URZ, URZ, URZ ;  /* 0x0000003f3f3ff290 */ /* 0x000ff6000fffe03f */
[----:B------:R-:W-:Y:S01]  /*32810*/  STL.64 [R1+0x5b0], R12 ;  /* 0x0005b00c01007387 */ /* 0x000fe20000100a00 */
[----:B------:R0:W-:Y:S02]  /*32820*/  STL.64 [R1+0x5b8], R14 ;  /* 0x0005b80e01007387 */ /* 0x0001e40000100a00 */
[----:B------:R-:W2:Y:S01]  /*32830*/  LDL.LU R9, [R1+0x384] ;  /* 0x0003840001097983 */ /* 0x000ea20000300800 */
[----:B0-----:R-:W2:Y:S01]  /*32840*/  LDL.64 R14, [R1+0x78] ;  /* 0x00007800010e7983 */ /* 0x001ea20000100a00 */
[----:B----4-:R-:W-:Y:S02]  /*32850*/  IMAD.MOV.U32 R10, RZ, RZ, R3 ;  /* 0x000000ffff0a7224 */ /* 0x010fe400078e0003 */
[----:B---3--:R-:W-:Y:S01]  /*32860*/  IMAD.MOV.U32 R11, RZ, RZ, R0 ;  /* 0x000000ffff0b7224 */ /* 0x008fe200078e0000 */
[----:B--2---:R0:W-:Y:S04]  /*32870*/  STL.64 [R1+0x1f70], R14 ;  /* 0x001f700e01007387 */ /* 0x0041e80000100a00 */
[----:B0-----:R-:W2:Y:S02]  /*32880*/  LDL.64 R14, [R1+0x88] ;  /* 0x00008800010e7983 */ /* 0x001ea40000100a00 */
[----:B------:R-:W-:Y:S11]  /*32890*/  HMMA.16816.F32 R24, R24, R4, R8 ;  /* 0x000000041818723c */ /* 0x000ff60000001808 */
[----:B------:R-:W-:Y:S11]  /*328a0*/  @!UPT UIADD3 URZ, URZ, URZ, URZ ;  /* 0x0000003f3f3ff290 */ /* 0x000ff6000fffe03f */
[----:B------:R-:W-:Y:S02]  /*328b0*/  @!UPT UIADD3 URZ, URZ, URZ, URZ ;  /* 0x0000003f3f3ff290 */ /* 0x000fe4000fffe03f */
[----:B------:R-:W-:Y:S02]  /*328c0*/  IMAD.MOV.U32 R8, RZ, RZ, R26 ;  /* 0x000000ffff087224 */ /* 0x000fe400078e001a */
[----:B------:R-:W-:Y:S02]  /*328d0*/  IMAD.MOV.U32 R0, RZ, RZ, R25 ;  /* 0x000000ffff007224 */ /* 0x000fe400078e0019 */
[----:B------:R-:W-:Y:S01]  /*328e0*/  IMAD.MOV.U32 R3, RZ, RZ, R27 ;  /* 0x000000ffff037224 */ /* 0x000fe200078e001b */
[----:B--2---:R0:W-:Y:S04]  /*328f0*/  STL.64 [R1+0x1f80], R14 ;  /* 0x001f800e01007387 */ /* 0x0041e80000100a00 */
[----:B0-----:R-:W2:Y:S01]  /*32900*/  LDL.64 R14, [R1+0xb8] ;  /* 0x0000b800010e7983 */ /* 0x001ea20000100a00 */
[----:B------:R0:W-:Y:S03]  /*32910*/  STL [R1+0x380], R24 ;  /* 0x0003801801007387 */ /* 0x0001e60000100800 */
[----:B0-----:R-:W3:Y:S01]  /*32920*/  LDL.LU R24, [R1+0x320] ;  /* 0x0003200001187983 */ /* 0x001ee20000300800 */
[----:B------:R-:W3:Y:S02]  /*32930*/  LDL.LU R25, [R1+0x324] ;  /* 0x0003240001197983 */ /* 0x000ee40000300800 */
[----:B------:R-:W3:Y:S02]  /*32940*/  LDL.LU R26, [R1+0x328] ;  /* 0x00032800011a7983 */ /* 0x000ee40000300800 */
[----:B------:R-:W3:Y:S01]  /*32950*/  LDL.LU R27, [R1+0x32c] ;  /* 0x00032c00011b7983 */ /* 0x000ee20000300800 */
[----:B------:R0:W-:Y:S01]  /*32960*/  STL [R1+0x19f0], R8 ;  /* 0x0019f00801007387 */ /* 0x0001e20000100800 */
[----:B------:R-:W4:Y:S02]  /*32970*/  LDL.64 R10, [R1+0xc8] ;  /* 0x0000c800010a7983 */ /* 0x000f240000100a00 */
[----:B------:R-:W-:Y:S02]  /*32980*/  STL [R1+0x173c], R3 ;  /* 0x00173c0301007387 */ /* 0x000fe40000100800 */
[----:B------:R-:W-:Y:S01]  /*32990*/  STL [R1+0x1738], R0 ;  /* 0x0017380001007387 */ /* 0x000fe20000100800 */
[C---:B----4-:R-:W-:Y:S01]  /*329a0*/  HMMA.16816.F32 R16, R20.reuse, R10, R16 ;  /* 0x0000000a1410723c */ /* 0x050fe20000001810 */
[----:B------:R-:W-:Y:S11]  /*329b0*/  IMAD.MOV.U32 R9, RZ, RZ, R11 ;  /* 0x000000ffff097224 */ /* 0x000ff600078e000b */
[----:B------:R-:W-:Y:S11]  /*329c0*/  @!UPT UIADD3 URZ, URZ, URZ, URZ ;  /* 0x0000003f3f3ff290 */ /* 0x000ff6000fffe03f */
[----:B------:R1:W-:Y:S01]  /*329d0*/  STL.64 [R1+0xa80], R16 ;  /* 0x000a801001007387 */ /* 0x0003e20000100a00 */
[----:B------:R-:W-:Y:S02]  /*329e0*/  STL.64 [R1+0xa88], R18 ;  /* 0x000a881201007387 */ /* 0x000fe40000100a00 */
[----:B------:R4:W-:Y:S02]  /*329f0*/  STL [R1+0x1ebc], R9 ;  /* 0x001ebc0901007387 */ /* 0x0009e40000100800 */
[----:B0-----:R-:W2:Y:S02]  /*32a00*/  LDL.LU R8, [R1+0x350] ;  /* 0x0003500001087983 */ /* 0x001ea40000300800 */
[----:B-1----:R-:W-:Y:S01]  /*32a10*/  IMAD.MOV.U32 R16, RZ, RZ, R10 ;  /* 0x000000ffff107224 */ /* 0x002fe200078e000a */
[----:B----4-:R-:W4:Y:S01]  /*32a20*/  LDL.LU R9, [R1+0x354] ;  /* 0x0003540001097983 */ /* 0x010f220000300800 */
[----:B------:R-:W4:Y:S02]  /*32a30*/  LDL.LU R10, [R1+0x358] ;  /* 0x00035800010a7983 */ /* 0x000f240000300800 */
[----:B------:R-:W4:Y:S01]  /*32a40*/  LDL.LU R11, [R1+0x35c] ;  /* 0x00035c00010b7983 */ /* 0x000f220000300800 */
[----:B------:R0:W-:Y:S04]  /*32a50*/  STL [R1+0x1eb8], R16 ;  /* 0x001eb81001007387 */ /* 0x0001e80000100800 */
[----:B0-----:R-:W2:Y:S01]  /*32a60*/  LDL.LU R16, [R1+0x360] ;  /* 0x0003600001107983 */ /* 0x001ea20000300800 */
[----:B------:R-:W2:Y:S02]  /*32a70*/  LDL.LU R17, [R1+0x364] ;  /* 0x0003640001117983 */ /* 0x000ea40000300800 */
[----:B------:R-:W2:Y:S02]  /*32a80*/  LDL.LU R18, [R1+0x368] ;  /* 0x0003680001127983 */ /* 0x000ea40000300800 */
[----:B------:R-:W2:Y:S02]  /*32a90*/  LDL.LU R19, [R1+0x36c] ;  /* 0x00036c0001137983 */ /* 0x000ea40000300800 */
[C---:B--2---:R-:W-:Y:S11]  /*32aa0*/  HMMA.16816.F32 R16, R20.reuse, R14, R16 ;  /* 0x0000000e1410723c */ /* 0x044ff60000001810 */
[----:B------:R-:W-:Y:S11]  /*32ab0*/  @!UPT UIADD3 URZ, URZ, URZ, URZ ;  /* 0x0000003f3f3ff290 */ /* 0x000ff6000fffe03f */
[----:B------:R-:W-:Y:S01]  /*32ac0*/  @!UPT UIADD3 URZ, URZ, URZ, URZ ;  /* 0x0000003f3f3ff290 */ /* 0x000fe2000fffe03f */
[----:B------:R0:W-:Y:S01]  /*32ad0*/  STL.64 [R1+0xa70], R16 ;  /* 0x000a701001007387 */ /* 0x0001e20000100a00 */
[----:B------:R1:W-:Y:S02]  /*32ae0*/  STL.64 [R1+0xa78], R18 ;  /* 0x000a781201007387 */ /* 0x0003e40000100a00 */
[----:B0-----:R-:W-:Y:S02]  /*32af0*/  IMAD.MOV.U32 R17, RZ, RZ, R15 ;  /* 0x000000ffff117224 */ /* 0x001fe400078e000f */
[----:B-1----:R-:W-:Y:S02]  /*32b00*/  IMAD.MOV.U32 R18, RZ, RZ, R14 ;  /* 0x000000ffff127224 */ /* 0x002fe400078e000e */
[----:B------:R-:W2:Y:S01]  /*32b10*/  LDL.LU.64 R14, [R1+0x1f80] ;  /* 0x001f8000010e7983 */ /* 0x000ea20000300a00 */
[----:B------:R-:W-:Y:S02]  /*32b20*/  STL [R1+0x1ec4], R17 ;  /* 0x001ec41101007387 */ /* 0x000fe40000100800 */
[----:B------:R0:W-:Y:S02]  /*32b30*/  STL [R1+0x1ec0], R18 ;  /* 0x001ec01201007387 */ /* 0x0001e40000100800 */
[----:B0-----:R-:W4:Y:S02]  /*32b40*/  LDL.64 R18, [R1+0xa8] ;  /* 0x0000a80001127983 */ /* 0x001f240000100a00 */
[----:B----4-:R-:W-:Y:S11]  /*32b50*/  HMMA.16816.F32 R8, R20, R18, R8 ;  /* 0x000000121408723c */ /* 0x010ff60000001808 */
[----:B------:R-:W-:Y:S11]  /*32b60*/  @!UPT UIADD3 URZ, URZ, URZ, URZ ;  /* 0x0000003f3f3ff290 */ /* 0x000ff6000fffe03f */
[----:B------:R-:W-:Y:S01]  /*32b70*/  @!UPT UIADD3 URZ, URZ, URZ, URZ ;  /* 0x0000003f3f3ff290 */ /* 0x000fe2000fffe03f */
[----:B------:R-:W-:Y:S01]  /*32b80*/  STL.64 [R1+0xa60], R8 ;  /* 0x000a600801007387 */ /* 0x000fe20000100a00 */
[----:B------:R0:W-:Y:S02]  /*32b90*/  STL.64 [R1+0xa68], R10 ;  /* 0x000a680a01007387 */ /* 0x0001e40000100a00 */
[----:B------:R1:W-:Y:S02]  /*32ba0*/  STL [R1+0x1ecc], R19 ;  /* 0x001ecc1301007387 */ /* 0x0003e40000100800 */
[----:B------:R-:W4:Y:S01]  /*32bb0*/  LDL.LU R16, [R1+0x340] ;  /* 0x0003400001107983 */ /* 0x000f220000300800 */
[----:B------:R-:W4:Y:S01]  /*32bc0*/  LDL.LU R17, [R1+0x344] ;  /* 0x0003440001117983 */ /* 0x000f220000300800 */
[----:B0-----:R-:W-:-:S03]  /*32bd0*/  IMAD.MOV.U32 R10, RZ, RZ, R18 ;  /* 0x000000ffff0a7224 */ /* 0x001fc600078e0012 */
[----:B------:R-:W4:Y:S01]  /*32be0*/  LDL.LU R18, [R1+0x348] ;  /* 0x0003480001127983 */ /* 0x000f220000300800 */
[----:B-1----:R-:W4:Y:S02]  /*32bf0*/  LDL.LU R19, [R1+0x34c] ;  /* 0x00034c0001137983 */ /* 0x002f240000300800 */
[----:B------:R0:W-:Y:S02]  /*32c00*/  STL [R1+0x1ec8], R10 ;  /* 0x001ec80a01007387 */ /* 0x0001e40000100800 */
[----:B0-----:R-:W4:Y:S02]  /*32c10*/  LDL.64 R10, [R1+0x98] ;  /* 0x00009800010a7983 */ /* 0x001f240000100a00 */
[----:B----4-:R-:W-:Y:S11]  /*32c20*/  HMMA.16816.F32 R16, R20, R10, R16 ;  /* 0x0000000a1410723c */ /* 0x010ff60000001810 */
[----:B------:R-:W-:Y:S11]  /*32c30*/  @!UPT UIADD3 URZ, URZ, URZ, URZ ;  /* 0x0000003f3f3ff290 */ /* 0x000ff6000fffe03f */
[----:B------:R-:W-:Y:S01]  /*32c40*/  @!UPT UIADD3 URZ, URZ, URZ, URZ ;  /* 0x0000003f3f3ff290 */ /* 0x000fe2000fffe03f */
[----:B------:R0:W-:Y:S01]  /*32c50*/  STL.64 [R1+0xa50], R16 ;  /* 0x000a501001007387 */ /* 0x0001e20000100a00 */
[----:B------:R-:W-:Y:S02]  /*32c60*/  STL.64 [R1+0xa58], R18 ;  /* 0x000a581201007387 */ /* 0x000fe40000100a00 */
[----:B0-----:R-:W-:-:S05]  /*32c70*/  IMAD.MOV.U32 R16, RZ, RZ, R10 ;  /* 0x000000ffff107224 */ /* 0x001fca00078e000a */
[----:B------:R0:W-:Y:S04]  /*32c80*/  STL [R1+0x1ed0], R16 ;  /* 0x001ed01001007387 */ /* 0x0001e80000100800 */
[----:B0-----:R-:W4:Y:S01]  /*32c90*/  LDL.LU R16, [R1+0x330] ;  /* 0x0003300001107983 */ /* 0x001f220000300800 */
[----:B------:R-:W4:Y:S02]  /*32ca0*/  LDL.LU R17, [R1+0x334] ;  /* 0x0003340001117983 */ /* 0x000f240000300800 */
[----:B------:R-:W-:Y:S02]  /*32cb0*/  IMAD.MOV.U32 R18, RZ, RZ, R6 ;  /* 0x000000ffff127224 */ /* 0x000fe400078e0006 */
[----:B------:R-:W-:Y:S01]  /*32cc0*/  IMAD.MOV.U32 R19, RZ, RZ, R7 ;  /* 0x000000ffff137224 */ /* 0x000fe200078e0007 */
[----:B------:R-:W3:Y:S01]  /*32cd0*/  LDL.LU R6, [R1+0x1f7c] ;  /* 0x001f7c0001067983 */ /* 0x000ee20000300800 */
[----:B------:R-:W3:Y:S02]  /*32ce0*/  LDL.LU R7, [R1+0x1f78] ;  /* 0x001f780001077983 */ /* 0x000ee40000300800 */
[----:B--2---:R-:W-:-:S03]  /*32cf0*/  IMAD.MOV.U32 R9, RZ, RZ, R15 ;  /* 0x000000ffff097224 */ /* 0x004fc600078e000f */
[C---:B----4-:R-:W-:Y:S11]  /*32d00*/  HMMA.16816.F32 R16, R20.reuse, R14, R16 ;  /* 0x0000000e1410723c */ /* 0x050ff60000001810 */
[----:B------:R-:W-:Y:S11]  /*32d10*/  @!UPT UIADD3 URZ, URZ, URZ, URZ ;  /* 0x0000003f3f3ff290 */ /* 0x000ff6000fffe03f */
[----:B------:R-:W-:Y:S01]  /*32d20*/  @!UPT UIADD3 URZ, URZ, URZ, URZ ;  /* 0x0000003f3f3ff290 */ /* 0x000fe2000fffe03f */
[----:B------:R-:W-:Y:S01]  /*32d30*/  STL.64 [R1+0x9f0], R16 ;  /* 0x0009f01001007387 */ /* 0x000fe20000100a00 */
[----:B------:R0:W-:Y:S02]  /*32d40*/  STL.64 [R1+0x9f8], R18 ;  /* 0x0009f81201007387 */ /* 0x0001e40000100a00 */
[----:B0-----:R-:W-:Y:S02]  /*32d50*/  IMAD.MOV.U32 R18, RZ, RZ, R14 ;  /* 0x000000ffff127224 */ /* 0x001fe400078e000e */
[----:B------:R-:W3:Y:S03]  /*32d60*/  LDL.LU.64 R14, [R1+0x1f70] ;  /* 0x001f7000010e7983 */ /* 0x000ee60000300a00 */
[----:B------:R0:W-:Y:S02]  /*32d70*/  STL [R1+0x1f58], R18 ;  /* 0x001f581201007387 */ /* 0x0001e40000100800 */
[----:B0-----:R-:W2:Y:S01]  /*32d80*/  LDL.64 R18, [R1+0x68] ;  /* 0x0000680001127983 */ /* 0x001ea20000100a00 */
[----:B---3--:R-:W-:Y:S01]  /*32d90*/  HMMA.16816.F32 R24, R20, R14, R24 ;  /* 0x0000000e1418723c */ /* 0x008fe20000001818 */
[----:B------:R-:W-:-:S02]  /*32da0*/  IMAD.MOV.U32 R8, RZ, RZ, R14 ;  /* 0x000000ffff087224 */ /* 0x000fc400078e000e */
[----:B------:R-:W-:Y:S11]  /*32db0*/  IMAD.MOV.U32 R5, RZ, RZ, R15 ;  /* 0x000000ffff057224 */ /* 0x000ff600078e000f */
[----:B------:R-:W-:Y:S09]  /*32dc0*/  @!UPT UIADD3 URZ, URZ, URZ, URZ ;  /* 0x0000003f3f3ff290 */ /* 0x000ff2000fffe03f */
[----:B------:R-:W-:Y:S01]  /*32dd0*/  STL.64 [R1+0x9d0], R24 ;  /* 0x0009d01801007387 */ /* 0x000fe20000100a00 */
[----:B------:R-:W-:Y:S02]  /*32de0*/  STL.64 [R1+0x9d8], R26 ;  /* 0x0009d81a01007387 */ /* 0x000fe40000100a00 */
[----:B------:R-:W-:Y:S02]  /*32df0*/  STL [R1+0x1f68], R11 ;  /* 0x001f680b01007387 */ /* 0x000fe40000100800 */
[----:B------:R0:W-:Y:S01]  /*32e00*/  STL.64 [R1+0x1f60], R8 ;  /* 0x001f600801007387 */ /* 0x0001e20000100a00 */
[----:B------:R-:W1:Y:S04]  /*32e10*/  LDSM.16.MT88.4 R24, [R28+0x6100] ;  /* 0x006100001c18783b */ /* 0x000e680000004200 */
[----:B0-----:R-:W2:Y:S01]  /*32e20*/  LDL.LU R8, [R1+0x590] ;  /* 0x0005900001087983 */ /* 0x001ea20000300800 */
[----:B------:R-:W2:Y:S02]  /*32e30*/  LDL.LU R9, [R1+0x594] ;  /* 0x0005940001097983 */ /* 0x000ea40000300800 */
[----:B------:R-:W2:Y:S02]  /*32e40*/  LDL.LU R10, [R1+0x598] ;  /* 0x00059800010a7983 */ /* 0x000ea40000300800 */
[----:B------:R-:W2:Y:S01]  /*32e50*/  LDL.LU R11, [R1+0x59c] ;  /* 0x00059c00010b7983 */ /* 0x000ea20000300800 */
[----:B------:R-:W-:Y:S01]  /*32e60*/  STL.64 [R1+0x1f28], R6 ;  /* 0x001f280601007387 */ /* 0x000fe20000100a00 */
[----:B------:R0:W-:Y:S02]  /*32e70*/  STL [R1+0x1f20], R5 ;  /* 0x001f200501007387 */ /* 0x0001e40000100800 */
[----:B------:R-:W3:Y:S01]  /*32e80*/  LDL.LU R4, [R1+0x560] ;  /* 0x0005600001047983 */ /* 0x000ee20000300800 */
[----:B0-----:R-:W3:Y:S01]  /*32e90*/  LDL.LU R5, [R1+0x564] ;  /* 0x0005640001057983 */ /* 0x001ee20000300800 */
[----:B------:R-:W4:Y:S02]  /*32ea0*/  LDL.LU R6, [R1+0x568] ;  /* 0x0005680001067983 */ /* 0x000f240000300800 */
[----:B------:R-:W4:Y:S02]  /*32eb0*/  LDL.LU R7, [R1+0x56c] ;  /* 0x00056c0001077983 */ /* 0x000f240000300800 */
[----:B------:R-:W2:Y:S01]  /*32ec0*/  LDL.LU R12, [R1+0x570] ;  /* 0x00057000010c7983 */ /* 0x000ea20000300800 */
[----:B------:R-:W2:Y:S01]  /*32ed0*/  LDL.LU R13, [R1+0x574] ;  /* 0x00057400010d7983 */ /* 0x000ea20000300800 */
        /* <DEDUP_REMOVED lines=8> */
[----:B----4-:R0:W-:Y:S01]  /*32f60*/  STL.64 [R1+0x1f38], R6 ;  /* 0x001f380601007387 */ /* 0x0101e20000100a00 */
[----:B---3--:R-:W-:Y:S03]  /*32f70*/  STL.64 [R1+0x1f30], R4 ;  /* 0x001f300401007387 */ /* 0x008fe60000100a00 */
[----:B0-----:R-:W3:Y:S01]  /*32f80*/  LDL.64 R6, [R1+0x48] ;  /* 0x0000480001067983 */ /* 0x001ee20000100a00 */
[----:B-1----:R0:W-:Y:S02]  /*32f90*/  STL.64 [R1+0x1d48], R26 ;  /* 0x001d481a01007387 */ /* 0x0021e40000100a00 */
[----:B------:R-:W-:Y:S01]  /*32fa0*/  STL.64 [R1+0x1d40], R24 ;  /* 0x001d401801007387 */ /* 0x000fe20000100a00 */
[----:B0-----:R-:W4:Y:S01]  /*32fb0*/  LDL.64 R26, [R1+0x28] ;  /* 0x00002800011a7983 */ /* 0x001f220000100a00 */
[C---:B------:R-:W-:Y:S03]  /*32fc0*/  HMMA.16816.F32 R8, R20.reuse, R18, R8 ;  /* 0x000000121408723c */ /* 0x040fe60000001808 */
[----:B----4-:R0:W-:Y:S04]  /*32fd0*/  STL.64 [R1+0x1f18], R26 ;  /* 0x001f181a01007387 */ /* 0x0101e80000100a00 */
[----:B0-----:R-:W4:Y:S11]  /*32fe0*/  LDL.64 R26, [R1+0x38] ;  /* 0x00003800011a7983 */ /* 0x001f360000100a00 */
[----:B------:R-:W-:Y:S05]  /*32ff0*/  @!UPT UIADD3 URZ, URZ, URZ, URZ ;  /* 0x0000003f3f3ff290 */ /* 0x000fea000fffe03f */
[----:B------:R-:W-:Y:S02]  /*33000*/  STL.64 [R1+0x9c0], R8 ;  /* 0x0009c00801007387 */ /* 0x000fe40000100a00 */
[----:B------:R0:W-:Y:S02]  /*33010*/  STL.64 [R1+0x9c8], R10 ;  /* 0x0009c80a01007387 */ /* 0x0001e40000100a00 */
[----:B0-----:R-:W2:Y:S01]  /*33020*/  LDL.LU R11, [R1+0x1f68] ;  /* 0x001f6800010b7983 */ /* 0x001ea20000300800 */
[----:B------:R-:W3:Y:S02]  /*33030*/  LDL.LU.64 R8, [R1+0x1f60] ;  /* 0x001f600001087983 */ /* 0x000ee40000300a00 */
[----:B------:R-:W-:Y:S02]  /*33040*/  IMAD.MOV.U32 R10, RZ, RZ, R18 ;  /* 0x000000ffff0a7224 */ /* 0x000fe400078e0012 */
[----:B------:R-:W4:Y:S04]  /*33050*/  LDL.LU R18, [R1+0x1f58] ;  /* 0x001f580001127983 */ /* 0x000f280000300800 */
[----:B--2---:R0:W-:Y:S01]  /*33060*/  STL.64 [R1+0x1ee0], R10 ;  /* 0x001ee00a01007387 */ /* 0x0041e20000100a00 */
[----:B---3--:R-:W-:Y:S03]  /*33070*/  STL.64 [R1+0x1ed8], R8 ;  /* 0x001ed80801007387 */ /* 0x008fe60000100a00 */
[----:B0-----:R-:W2:Y:S01]  /*33080*/  LDL.64 R10, [R1+0x58] ;  /* 0x00005800010a7983 */ /* 0x001ea20000100a00 */
[----:B------:R-:W-:Y:S01]  /*33090*/  IMAD.MOV.U32 R17, RZ, RZ, R19 ;  /* 0x000000ffff117224 */ /* 0x000fe200078e0013 */
        /* <DEDUP_REMOVED lines=8> */
[----:B----4-:R-:W-:Y:S02]  /*33120*/  STL.64 [R1+0x1ef0], R18 ;  /* 0x001ef01201007387 */ /* 0x010fe40000100a00 */
[----:B------:R0:W-:Y:S02]  /*33130*/  STL.64 [R1+0x1ee8], R16 ;  /* 0x001ee81001007387 */ /* 0x0001e40000100a00 */
[----:B0-----:R-:W3:Y:S01]  /*33140*/  LDL.LU R16, [R1+0x530] ;  /* 0x0005300001107983 */ /* 0x001ee20000300800 */
[----:B------:R-:W3:Y:S02]  /*33150*/  LDL.LU R17, [R1+0x534] ;  /* 0x0005340001117983 */ /* 0x000ee40000300800 */
[----:B------:R-:W4:Y:S02]  /*33160*/  LDL.LU R18, [R1+0x538] ;  /* 0x0005380001127983 */ /* 0x000f240000300800 */
[----:B------:R-:W4:Y:S01]  /*33170*/  LDL.LU R19, [R1+0x53c] ;  /* 0x00053c0001137983 */ /* 0x000f220000300800 */
[C---:B--2---:R-:W-:Y:S01]  /*33180*/  HMMA.16816.F32 R12, R20.reuse, R6, R12 ;  /* 0x00000006140c723c */ /* 0x044fe2000000180c */
[----:B----4-:R-:W-:Y:S01]  /*33190*/  STL.64 [R1+0x1f10], R18 ;  /* 0x001f101201007387 */ /* 0x010fe20000100a00 */
[----:B---3--:R0:W-:Y:S03]  /*331a0*/  STL.64 [R1+0x1f08], R16 ;  /* 0x001f081001007387 */ /* 0x0081e60000100a00 */
[----:B0-----:R-:W2:Y:S01]  /*331b0*/  LDL.LU R16, [R1+0x540] ;  /* 0x0005400001107983 */ /* 0x001ea20000300800 */
[----:B------:R-:W2:Y:S02]  /*331c0*/  LDL.LU R17, [R1+0x544] ;  /* 0x0005440001117983 */ /* 0x000ea40000300800 */
[----:B------:R-:W2:Y:S02]  /*331d0*/  LDL.LU R18, [R1+0x548] ;  /* 0x0005480001127983 */ /* 0x000ea40000300800 */
[----:B------:R-:W2:Y:S01]  /*331e0*/  LDL.LU R19, [R1+0x54c] ;  /* 0x00054c0001137983 */ /* 0x000ea20000300800 */
[----:B------:R-:W3:Y:S11]  /*331f0*/  LDL.64 R10, [R1+0x8] ;  /* 0x00000800010a7983 */ /* 0x000ef60000100a00 */
[----:B------:R-:W-:Y:S01]  /*33200*/  @!UPT UIADD3 URZ, URZ, URZ, URZ ;  /* 0x0000003f3f3ff290 */ /* 0x000fe2000fffe03f */
[----:B------:R0:W-:Y:S02]  /*33210*/  STL.64 [R1+0x580], R12 ;  /* 0x0005800c01007387 */ /* 0x0001e40000100a00 */
[----:B------:R1:W-:Y:S02]  /*33220*/  STL.64 [R1+0x588], R14 ;  /* 0x0005880e01007387 */ /* 0x0003e40000100a00 */
[----:B0-----:R-:W-:Y:S01]  /*33230*/  IMAD.MOV.U32 R13, RZ, RZ, R6 ;  /* 0x000000ffff0d7224 */ /* 0x001fe200078e0006 */
[----:B-1----:R-:W4:Y:S01]  /*33240*/  LDL.LU.64 R14, [R1+0x1f40] ;  /* 0x001f4000010e7983 */ /* 0x002f220000300a00 */
[----:B------:R-:W-:Y:S02]  /*33250*/  IMAD.MOV.U32 R12, RZ, RZ, R7 ;  /* 0x000000ffff0c7224 */ /* 0x000fe400078e0007 */
        /* <DEDUP_REMOVED lines=8> */
[----:B------:R-:W3:Y:S02]  /*332e0*/  LDL.LU R5, [R1+0x1f20] ;  /* 0x001f200001057983 */ /* 0x000ee40000300800 */
[----:B------:R-:W-:Y:S02]  /*332f0*/  IMAD.MOV.U32 R4, RZ, RZ, R26 ;  /* 0x000000ffff047224 */ /* 0x000fe400078e001a */
[----:B------:R-:W-:Y:S02]  /*33300*/  IMAD.MOV.U32 R3, RZ, RZ, R27 ;  /* 0x000000ffff037224 */ /* 0x000fe400078e001b */
[----:B------:R-:W4:Y:S04]  /*33310*/  LDL.LU.64 R26, [R1+0x1f18] ;  /* 0x001f1800011a7983 */ /* 0x000f280000300a00 */
[----:B--2---:R-:W-:Y:S01]  /*33320*/  STL.64 [R1+0x1e90], R6 ;  /* 0x001e900601007387 */ /* 0x004fe20000100a00 */
[----:B---3--:R0:W-:Y:S03]  /*33330*/  STL.64 [R1+0x1e88], R4 ;  /* 0x001e880401007387 */ /* 0x0081e60000100a00 */
[----:B0-----:R-:W4:Y:S01]  /*33340*/  LDL.LU R4, [R1+0x550] ;  /* 0x0005500001047983 */ /* 0x001f220000300800 */
[----:B------:R-:W4:Y:S02]  /*33350*/  LDL.LU R5, [R1+0x554] ;  /* 0x0005540001057983 */ /* 0x000f240000300800 */
[----:B------:R-:W4:Y:S02]  /*33360*/  LDL.LU R6, [R1+0x558] ;  /* 0x0005580001067983 */ /* 0x000f240000300800 */
[----:B------:R-:W4:Y:S02]  /*33370*/  LDL.LU R7, [R1+0x55c] ;  /* 0x00055c0001077983 */ /* 0x000f240000300800 */
[C---:B----4-:R-:W-:Y:S11]  /*33380*/  HMMA.16816.F32 R4, R20.reuse, R26, R4 ;  /* 0x0000001a1404723c */ /* 0x050ff60000001804 */
[----:B------:R-:W-:Y:S11]  /*33390*/  @!UPT UIADD3 URZ, URZ, URZ, URZ ;  /* 0x0000003f3f3ff290 */ /* 0x000ff6000fffe03f */
[----:B------:R-:W-:Y:S01]  /*333a0*/  @!UPT UIADD3 URZ, URZ, URZ, URZ ;  /* 0x0000003f3f3ff290 */ /* 0x000fe2000fffe03f */
[----:B------:R0:W-:Y:S01]  /*333b0*/  STL.64 [R1+0x560], R4 ;  /* 0x0005600401007387 */ /* 0x0001e20000100a00 */
[----:B------:R-:W-:Y:S02]  /*333c0*/  STL.64 [R1+0x568], R6 ;  /* 0x0005680601007387 */ /* 0x000fe40000100a00 */
[----:B------:R-:W2:Y:S02]  /*333d0*/  LDL.LU R24, [R1+0x440] ;  /* 0x0004400001187983 */ /* 0x000ea40000300800 */
[----:B------:R-:W2:Y:S02]  /*333e0*/  LDL.LU R25, [R1+0x444] ;  /* 0x0004440001197983 */ /* 0x000ea40000300800 */
[----:B0-----:R-:W-:Y:S02]  /*333f0*/  IMAD.MOV.U32 R5, RZ, RZ, R26 ;  /* 0x000000ffff057224 */ /* 0x001fe400078e001a */
[----:B------:R-:W-:Y:S01]  /*33400*/  IMAD.MOV.U32 R4, RZ, RZ, R27 ;  /* 0x000000ffff047224 */ /* 0x000fe200078e001b */
[----:B------:R-:W3:Y:S01]  /*33410*/  LDL.LU R26, [R1+0x448] ;  /* 0x00044800011a7983 */ /* 0x000ee20000300800 */
[----:B------:R-:W3:Y:S03]  /*33420*/  LDL.LU R27, [R1+0x44c] ;  /* 0x00044c00011b7983 */ /* 0x000ee60000300800 */
[----:B---3--:R0:W-:Y:S01]  /*33430*/  STL.64 [R1+0x1d60], R26 ;  /* 0x001d601a01007387 */ /* 0x0081e20000100a00 */
[----:B--2---:R-:W-:Y:S03]  /*33440*/  STL.64 [R1+0x1d58], R24 ;  /* 0x001d581801007387 */ /* 0x004fe60000100a00 */
[----:B0-----:R-:W2:Y:S02]  /*33450*/  LDL.64 R26, [R1+0x18] ;  /* 0x00001800011a7983 */ /* 0x001ea40000100a00 */
[----:B--2---:R-:W-:Y:S01]  /*33460*/  HMMA.16816.F32 R16, R20, R26, R16 ;  /* 0x0000001a1410723c */ /* 0x004fe20000001810 */
[----:B------:R-:W-:-:S02]  /*33470*/  IMAD.MOV.U32 R2, RZ, RZ, R26 ;  /* 0x000000ffff027224 */ /* 0x000fc400078e001a */
[----:B------:R-:W-:-:S04]  /*33480*/  IMAD.MOV.U32 R0, RZ, RZ, R27 ;  /* 0x000000ffff007224 */ /* 0x000fc800078e001b */
[----:B------:R-:W-:Y:S02]  /*33490*/  IMAD.MOV.U32 R26, RZ, RZ, R14 ;  /* 0x000000ffff1a7224 */ /* 0x000fe400078e000e */
[----:B------:R-:W-:Y:S11]  /*334a0*/  IMAD.MOV.U32 R27, RZ, RZ, R15 ;  /* 0x000000ffff1b7224 */ /* 0x000ff600078e000f */
[----:B------:R-:W-:Y:S03]  /*334b0*/  @!UPT UIADD3 URZ, URZ, URZ, URZ ;  /* 0x0000003f3f3ff290 */ /* 0x000fe6000fffe03f */
[----:B------:R-:W-:Y:S01]  /*334c0*/  STL.64 [R1+0x550], R16 ;  /* 0x0005501001007387 */ /* 0x000fe20000100a00 */
[----:B------:R0:W-:Y:S03]  /*334d0*/  STL.64 [R1+0x558], R18 ;  /* 0x0005581201007387 */ /* 0x0001e60000100a00 */
[----:B0-----:R-:W2:Y:S01]  /*334e0*/  LDL.LU.64 R18, [R1+0x1f10] ;  /* 0x001f100001127983 */ /* 0x001ea20000300a00 */
[----:B------:R-:W2:Y:S02]  /*334f0*/  LDL.LU.64 R16, [R1+0x1f08] ;  /* 0x001f080001107983 */ /* 0x000ea40000300a00 */
[----:B------:R-:W3:Y:S02]  /*33500*/  LDL.LU R24, [R1+0x450] ;  /* 0x0004500001187983 */ /* 0x000ee40000300800 */
[----:B------:R-:W3:Y:S01]  /*33510*/  LDL.LU R25, [R1+0x454] ;  /* 0x0004540001197983 */ /* 0x000ee20000300800 */
[----:B------:R-:W4:Y:S01]  /*33520*/  LDL.LU R14, [R1+0x1f04] ;  /* 0x001f0400010e7983 */ /* 0x000f220000300800 */
[----:B------:R-:W2:Y:S02]  /*33530*/  LDL.LU R15, [R1+0x1f00] ;  /* 0x001f0000010f7983 */ /* 0x000ea40000300800 */
[----:B------:R0:W-:Y:S02]  /*33540*/  STL.64 [R1+0x1d70], R26 ;  /* 0x001d701a01007387 */ /* 0x0001e40000100a00 */
[----:B0-----:R-:W-:-:S02]  /*33550*/  IMAD.MOV.U32 R26, RZ, RZ, R2 ;  /* 0x000000ffff1a7224 */ /* 0x001fc400078e0002 */
[----:B------:R-:W-:Y:S01]  /*33560*/  IMAD.MOV.U32 R27, RZ, RZ, R0 ;  /* 0x000000ffff1b7224 */ /* 0x000fe200078e0000 */
[----:B---3--:R0:W-:Y:S04]  /*33570*/  STL.64 [R1+0x1d68], R24 ;  /* 0x001d681801007387 */ /* 0x0081e80000100a00 */
[----:B------:R4:W-:Y:S01]  /*33580*/  STL.64 [R1+0x1d80], R26 ;  /* 0x001d801a01007387 */ /* 0x0009e20000100a00 */
[----:B0-----:R-:W3:Y:S01]  /*33590*/  LDL.LU R24, [R1+0x520] ;  /* 0x0005200001187983 */ /* 0x001ee20000300800 */
[----:B------:R-:W3:Y:S02]  /*335a0*/  LDL.LU R25, [R1+0x524] ;  /* 0x0005240001197983 */ /* 0x000ee40000300800 */
[----:B----4-:R-:W-:Y:S02]  /*335b0*/  IMAD.MOV.U32 R26, RZ, RZ, R14 ;  /* 0x000000ffff1a7224 */ /* 0x010fe400078e000e */
[----:B--2---:R-:W-:Y:S01]  /*335c0*/  IMAD.MOV.U32 R27, RZ, RZ, R15 ;  /* 0x000000ffff1b7224 */ /* 0x004fe200078e000f */
[----:B------:R-:W3:Y:S01]  /*335d0*/  LDL.LU R14, [R1+0x1efc] ;  /* 0x001efc00010e7983 */ /* 0x000ee20000300800 */
[----:B------:R-:W3:Y:S01]  /*335e0*/  LDL.LU R15, [R1+0x1ef8] ;  /* 0x001ef800010f7983 */ /* 0x000ee20000300800 */
[----:B------:R-:W-:Y:S01]  /*335f0*/  HMMA.16816.F32 R16, R20, R10, R16 ;  /* 0x0000000a1410723c */ /* 0x000fe20000001810 */
[----:B------:R-:W2:Y:S02]  /*33600*/  LDL R29, [R1+0x14fc] ;  /* 0x0014fc00011d7983 */ /* 0x000ea40000100800 */
[----:B------:R-:W-:-:S02]  /*33610*/  IMAD.MOV.U32 R2, RZ, RZ, R10 ;  /* 0x000000ffff027224 */ /* 0x000fc400078e000a */
[----:B------:R-:W-:Y:S11]  /*33620*/  IMAD.MOV.U32 R0, RZ, RZ, R11 ;  /* 0x000000ffff007224 */ /* 0x000ff600078e000b */
[----:B------:R-:W-:Y:S07]  /*33630*/  @!UPT UIADD3 URZ, URZ, URZ, URZ ;  /* 0x0000003f3f3ff290 */ /* 0x000fee000fffe03f */
[----:B------:R-:W-:Y:S01]  /*33640*/  STL.64 [R1+0x540], R16 ;  /* 0x0005401001007387 */ /* 0x000fe20000100a00 */
[----:B------:R0:W-:Y:S03]  /*33650*/  STL.64 [R1+0x548], R18 ;  /* 0x0005481201007387 */ /* 0x0001e60000100a00 */
[----:B0-----:R-:W4:Y:S01]  /*33660*/  LDL.LU.64 R18, [R1+0x1ef0] ;  /* 0x001ef00001127983 */ /* 0x001f220000300a00 */
[----:B------:R-:W2:Y:S02]  /*33670*/  LDL.LU.64 R16, [R1+0x1ee8] ;  /* 0x001ee80001107983 */ /* 0x000ea40000300a00 */
[----:B------:R-:W2:Y:S02]  /*33680*/  LDL.LU.64 R10, [R1+0x1ee0] ;  /* 0x001ee000010a7983 */ /* 0x000ea40000300a00 */
[----:B------:R-:W2:Y:S01]  /*33690*/  LDL.LU.64 R8, [R1+0x1ed8] ;  /* 0x001ed80001087983 */ /* 0x000ea20000300a00 */
[----:B---3--:R-:W-:Y:S11]  /*336a0*/  HMMA.16816.F32 R24, R20, R14, R24 ;  /* 0x0000000e1418723c */ /* 0x008ff60000001818 */
[----:B------:R-:W-:Y:S11]  /*336b0*/  @!UPT UIADD3 URZ, URZ, URZ, URZ ;  /* 0x0000003f3f3ff290 */ /* 0x000ff6000fffe03f */
[----:B------:R-:W-:Y:S01]  /*336c0*/  @!UPT UIADD3 URZ, URZ, URZ, URZ ;  /* 0x0000003f3f3ff290 */ /* 0x000fe2000fffe03f */
[----:B------:R-:W-:Y:S01]  /*336d0*/  STL.64 [R1+0x370], R24 ;  /* 0x0003701801007387 */ /* 0x000fe20000100a00 */
[----:B------:R0:W-:Y:S02]  /*336e0*/  STL.64 [R1+0x378], R26 ;  /* 0x0003781a01007387 */ /* 0x0001e40000100a00 */
[----:B0-----:R-:W-:Y:S02]  /*336f0*/  IMAD.MOV.U32 R26, RZ, RZ, R5 ;  /* 0x000000ffff1a7224 */ /* 0x001fe400078e0005 */
[----:B------:R-:W-:-:S05]  /*33700*/  IMAD.MOV.U32 R27, RZ, RZ, R4 ;  /* 0x000000ffff1b7224 */ /* 0x000fca00078e0004 */
[----:B------:R0:W-:Y:S01]  /*33710*/  STL.64 [R1+0x1d98], R26 ;  /* 0x001d981a01007387 */ /* 0x0001e20000100a00 */
[----:B------:R-:W3:Y:S02]  /*33720*/  LDL.LU R24, [R1+0x480] ;  /* 0x0004800001187983 */ /* 0x000ee40000300800 */
[----:B------:R-:W3:Y:S01]  /*33730*/  LDL.LU R25, [R1+0x484] ;  /* 0x0004840001197983 */ /* 0x000ee20000300800 */
[----:B0-----:R-:W2:Y:S01]  /*33740*/  LDL.LU R26, [R1+0x488] ;  /* 0x00048800011a7983 */ /* 0x001ea20000300800 */
[----:B------:R-:W2:Y:S03]  /*33750*/  LDL.LU R27, [R1+0x48c] ;  /* 0x00048c00011b7983 */ /* 0x000ea60000300800 */
[----:B--2---:R0:W-:Y:S01]  /*33760*/  STL.64 [R1+0x1da8], R26 ;  /* 0x001da81a01007387 */ /* 0x0041e20000100a00 */
[----:B---3--:R-:W-:Y:S02]  /*33770*/  STL.64 [R1+0x1da0], R24 ;  /* 0x001da01801007387 */ /* 0x008fe40000100a00 */
[----:B0-----:R-:W-:-:S02]  /*33780*/  IMAD.MOV.U32 R26, RZ, RZ, R13 ;  /* 0x000000ffff1a7224 */ /* 0x001fc400078e000d */
[----:B------:R-:W-:-:S05]  /*33790*/  IMAD.MOV.U32 R27, RZ, RZ, R12 ;  /* 0x000000ffff1b7224 */ /* 0x000fca00078e000c */
[----:B------:R-:W-:Y:S01]  /*337a0*/  STL.64 [R1+0x1dc0], R26 ;  /* 0x001dc01a01007387 */ /* 0x000fe20000100a00 */
[----:B------:R0:W-:Y:S02]  /*337b0*/  STL.64 [R1+0x1d78], R14 ;  /* 0x001d780e01007387 */ /* 0x0001e40000100a00 */
[----:B------:R-:W2:Y:S02]  /*337c0*/  LDL.LU R12, [R1+0x460] ;  /* 0x00046000010c7983 */ /* 0x000ea40000300800 */
[----:B------:R-:W2:Y:S01]  /*337d0*/  LDL.LU R13, [R1+0x464] ;  /* 0x00046400010d7983 */ /* 0x000ea20000300800 */
[----:B0-----:R-:W3:Y:S01]  /*337e0*/  LDL.LU R14, [R1+0x468] ;  /* 0x00046800010e7983 */ /* 0x001ee20000300800 */
[----:B------:R-:W3:Y:S02]  /*337f0*/  LDL.LU R15, [R1+0x46c] ;  /* 0x00046c00010f7983 */ /* 0x000ee40000300800 */
[----:B------:R-:W-:Y:S02]  /*33800*/  IMAD.MOV.U32 R26, RZ, RZ, R16 ;  /* 0x000000ffff1a7224 */ /* 0x000fe400078e0010 */
[----:B----4-:R-:W-:Y:S01]  /*33810*/  IMAD.MOV.U32 R27, RZ, RZ, R19 ;  /* 0x000000ffff1b7224 */ /* 0x010fe200078e0013 */
[----:B------:R-:W4:Y:S01]  /*33820*/  LDL.LU R16, [R1+0x1ed0] ;  /* 0x001ed00001107983 */ /* 0x000f220000300800 */
[----:B------:R-:W4:Y:S03]  /*33830*/  LDL.LU R19, [R1+0x1ecc] ;  /* 0x001ecc0001137983 */ /* 0x000f260000300800 */
[----:B------:R0:W-:Y:S02]  /*33840*/  STL.64 [R1+0x1dd8], R26 ;  /* 0x001dd81a01007387 */ /* 0x0001e40000100a00 */
[----:B0-----:R-:W-:-:S02]  /*33850*/  IMAD.MOV.U32 R26, RZ, RZ, R10 ;  /* 0x000000ffff1a7224 */ /* 0x001fc400078e000a */
[----:B------:R-:W-:Y:S01]  /*33860*/  IMAD.MOV.U32 R27, RZ, RZ, R17 ;  /* 0x000000ffff1b7224 */ /* 0x000fe200078e0011 */
[----:B---3--:R-:W-:Y:S01]  /*33870*/  STL.64 [R1+0x1d90], R14 ;  /* 0x001d900e01007387 */ /* 0x008fe20000100a00 */
[----:B--2---:R0:W-:Y:S03]  /*33880*/  STL.64 [R1+0x1d88], R12 ;  /* 0x001d880c01007387 */ /* 0x0041e60000100a00 */
[----:B0-----:R-:W2:Y:S01]  /*33890*/  LDL.LU R12, [R1+0x470] ;  /* 0x00047000010c7983 */ /* 0x001ea20000300800 */
[----:B------:R-:W2:Y:S02]  /*338a0*/  LDL.LU R13, [R1+0x474] ;  /* 0x00047400010d7983 */ /* 0x000ea40000300800 */
[----:B------:R-:W3:Y:S02]  /*338b0*/  LDL.LU R14, [R1+0x478] ;  /* 0x00047800010e7983 */ /* 0x000ee40000300800 */
[----:B------:R-:W3:Y:S01]  /*338c0*/  LDL.LU R15, [R1+0x47c] ;  /* 0x00047c00010f7983 */ /* 0x000ee20000300800 */
[----:B------:R-:W2:Y:S01]  /*338d0*/  LDL.LU R10, [R1+0x1ec8] ;  /* 0x001ec800010a7983 */ /* 0x000ea20000300800 */
[----:B------:R-:W2:Y:S02]  /*338e0*/  LDL.LU R17, [R1+0x1ec4] ;  /* 0x001ec40001117983 */ /* 0x000ea40000300800 */
[----:B------:R0:W-:Y:S02]  /*338f0*/  STL.64 [R1+0x1df0], R26 ;  /* 0x001df01a01007387 */ /* 0x0001e40000100a00 */
[----:B------:R-:W2:Y:S01]  /*33900*/  LDL.LU R24, [R1+0x240] ;  /* 0x0002400001187983 */ /* 0x000ea20000300800 */
[----:B------:R-:W2:Y:S04]  /*33910*/  LDL.LU R25, [R1+0x244] ;  /* 0x0002440001197983 */ /* 0x000ea80000300800 */
[----:B0-----:R-:W2:Y:S01]  /*33920*/  LDL.LU R26, [R1+0x248] ;  /* 0x00024800011a7983 */ /* 0x001ea20000300800 */
[----:B------:R-:W2:Y:S03]  /*33930*/  LDL.LU R27, [R1+0x24c] ;  /* 0x00024c00011b7983 */ /* 0x000ea60000300800 */
[----:B--2---:R0:W-:Y:S01]  /*33940*/  STL.64 [R1+0x1e00], R26 ;  /* 0x001e001a01007387 */ /* 0x0041e20000100a00 */
[----:B------:R-:W-:Y:S02]  /*33950*/  STL.64 [R1+0x1df8], R24 ;  /* 0x001df81801007387 */ /* 0x000fe40000100a00 */
[----:B0-----:R-:W-:-:S02]  /*33960*/  IMAD.MOV.U32 R26, RZ, RZ, R18 ;  /* 0x000000ffff1a7224 */ /* 0x001fc400078e0012 */
[----:B------:R-:W-:Y:S01]  /*33970*/  IMAD.MOV.U32 R27, RZ, RZ, R9 ;  /* 0x000000ffff1b7224 */ /* 0x000fe200078e0009 */
[----:B------:R-:W2:Y:S01]  /*33980*/  LDL.LU R18, [R1+0x1ec0] ;  /* 0x001ec00001127983 */ /* 0x000ea20000300800 */
[----:B------:R-:W2:Y:S03]  /*33990*/  LDL.LU R9, [R1+0x1ebc] ;  /* 0x001ebc0001097983 */ /* 0x000ea60000300800 */
[----:B------:R-:W-:Y:S01]  /*339a0*/  STL.64 [R1+0x1e18], R26 ;  /* 0x001e181a01007387 */ /* 0x000fe20000100a00 */
[----:B---3--:R-:W-:Y:S02]  /*339b0*/  STL.64 [R1+0x1db8], R14 ;  /* 0x001db80e01007387 */ /* 0x008fe40000100a00 */
[----:B------:R0:W-:Y:S02]  /*339c0*/  STL.64 [R1+0x1db0], R12 ;  /* 0x001db00c01007387 */ /* 0x0001e40000100a00 */
[----:B0-----:R-:W3:Y:S01]  /*339d0*/  LDL.LU R12, [R1+0x490] ;  /* 0x00049000010c7983 */ /* 0x001ee20000300800 */
[----:B------:R-:W3:Y:S02]  /*339e0*/  LDL.LU R13, [R1+0x494] ;  /* 0x00049400010d7983 */ /* 0x000ee40000300800 */
[----:B------:R-:W2:Y:S02]  /*339f0*/  LDL.LU R14, [R1+0x498] ;  /* 0x00049800010e7983 */ /* 0x000ea40000300800 */
[----:B------:R-:W2:Y:S02]  /*33a00*/  LDL.LU R15, [R1+0x49c] ;  /* 0x00049c00010f7983 */ /* 0x000ea40000300800 */
[----:B----4-:R-:W-:-:S02]  /*33a10*/  IMAD.MOV.U32 R26, RZ, RZ, R16 ;  /* 0x000000ffff1a7224 */ /* 0x010fc400078e0010 */
[----:B------:R-:W-:Y:S01]  /*33a20*/  IMAD.MOV.U32 R27, RZ, RZ, R11 ;  /* 0x000000ffff1b7224 */ /* 0x000fe200078e000b */
[----:B------:R-:W4:Y:S01]  /*33a30*/  LDL.LU R16, [R1+0x1eb8] ;  /* 0x001eb80001107983 */ /* 0x000f220000300800 */
[----:B------:R-:W4:Y:S03]  /*33a40*/  LDL.LU R11, [R1+0x1eb4] ;  /* 0x001eb400010b7983 */ /* 0x000f260000300800 */
[----:B------:R0:W-:Y:S02]  /*33a50*/  STL.64 [R1+0x1e30], R26 ;  /* 0x001e301a01007387 */ /* 0x0001e40000100a00 */
[----:B0-----:R-:W-:Y:S02]  /*33a60*/  IMAD.MOV.U32 R26, RZ, RZ, R10 ;  /* 0x000000ffff1a7224 */ /* 0x001fe400078e000a */
[----:B------:R-:W-:Y:S01]  /*33a70*/  IMAD.MOV.U32 R27, RZ, RZ, R19 ;  /* 0x000000ffff1b7224 */ /* 0x000fe200078e0013 */
[----:B------:R-:W4:Y:S04]  /*33a80*/  LDL.LU R10, [R1+0x1eb0] ;  /* 0x001eb000010a7983 */ /* 0x000f280000300800 */
[----:B------:R-:W-:Y:S04]  /*33a90*/  STL.64 [R1+0x1e48], R26 ;  /* 0x001e481a01007387 */ /* 0x000fe80000100a00 */
[----:B--2---:R-:W-:Y:S01]  /*33aa0*/  STL.64 [R1+0x1dd0], R14 ;  /* 0x001dd00e01007387 */ /* 0x004fe20000100a00 */
[----:B---3--:R0:W-:Y:S03]  /*33ab0*/  STL.64 [R1+0x1dc8], R12 ;  /* 0x001dc80c01007387 */ /* 0x0081e60000100a00 */
        /* <DEDUP_REMOVED lines=11> */
[----:B----4-:R-:W-:-:S02]  /*33b70*/  IMAD.MOV.U32 R14, RZ, RZ, R10 ;  /* 0x000000ffff0e7224 */ /* 0x010fc400078e000a */
[----:B------:R-:W-:Y:S01]  /*33b80*/  IMAD.MOV.U32 R15, RZ, RZ, R11 ;  /* 0x000000ffff0f7224 */ /* 0x000fe200078e000b */
[----:B------:R-:W3:Y:S01]  /*33b90*/  LDL.LU R10, [R1+0x1eac] ;  /* 0x001eac00010a7983 */ /* 0x000ee20000300800 */
[----:B------:R-:W4:Y:S02]  /*33ba0*/  LDL.LU R11, [R1+0x1ea8] ;  /* 0x001ea800010b7983 */ /* 0x000f240000300800 */
[----:B------:R-:W-:Y:S02]  /*33bb0*/  IMAD.MOV.U32 R26, RZ, RZ, R16 ;  /* 0x000000ffff1a7224 */ /* 0x000fe400078e0010 */
[----:B------:R-:W3:Y:S01]  /*33bc0*/  LDL.LU R16, [R1+0x310] ;  /* 0x0003100001107983 */ /* 0x000ee20000300800 */
[----:B------:R-:W3:Y:S02]  /*33bd0*/  LDL.LU R17, [R1+0x314] ;  /* 0x0003140001117983 */ /* 0x000ee40000300800 */
[----:B------:R-:W3:Y:S02]  /*33be0*/  LDL.LU R18, [R1+0x318] ;  /* 0x0003180001127983 */ /* 0x000ee40000300800 */
[----:B------:R-:W3:Y:S01]  /*33bf0*/  LDL.LU R19, [R1+0x31c] ;  /* 0x00031c0001137983 */ /* 0x000ee20000300800 */
[----:B------:R-:W3:Y:S01]  /*33c00*/  LDL.LU R4, [R1+0x510] ;  /* 0x0005100001047983 */ /* 0x000ee20000300800 */
[----:B------:R-:W3:Y:S02]  /*33c10*/  LDL.LU R5, [R1+0x514] ;  /* 0x0005140001057983 */ /* 0x000ee40000300800 */
[----:B------:R-:W3:Y:S02]  /*33c20*/  LDL.LU R6, [R1+0x518] ;  /* 0x0005180001067983 */ /* 0x000ee40000300800 */
[----:B------:R-:W3:Y:S01]  /*33c30*/  LDL.LU R7, [R1+0x51c] ;  /* 0x00051c0001077983 */ /* 0x000ee20000300800 */
[----:B------:R-:W-:Y:S04]  /*33c40*/  STL.64 [R1+0x1e10], R14 ;  /* 0x001e100e01007387 */ /* 0x000fe80000100a00 */
[----:B--2---:R0:W-:Y:S04]  /*33c50*/  STL.64 [R1+0x1e08], R12 ;  /* 0x001e080c01007387 */ /* 0x0041e80000100a00 */
        /* <DEDUP_REMOVED lines=8> */
[----:B----4-:R-:W-:-:S02]  /*33ce0*/  IMAD.MOV.U32 R14, RZ, RZ, R11 ;  /* 0x000000ffff0e7224 */ /* 0x010fc400078e000b */
[----:B---3--:R-:W-:Y:S01]  /*33cf0*/  IMAD.MOV.U32 R15, RZ, RZ, R10 ;  /* 0x000000ffff0f7224 */ /* 0x008fe200078e000a */
[----:B------:R-:W3:Y:S01]  /*33d00*/  LDL.LU R11, [R1+0x1ea4] ;  /* 0x001ea400010b7983 */ /* 0x000ee20000300800 */
[----:B------:R-:W4:Y:S03]  /*33d10*/  LDL.LU R10, [R1+0x1ea0] ;  /* 0x001ea000010a7983 */ /* 0x000f260000300800 */
[----:B------:R-:W-:Y:S04]  /*33d20*/  STL.64 [R1+0x1e40], R14 ;  /* 0x001e400e01007387 */ /* 0x000fe80000100a00 */
[----:B--2---:R0:W-:Y:S04]  /*33d30*/  STL.64 [R1+0x1e38], R12 ;  /* 0x001e380c01007387 */ /* 0x0041e80000100a00 */
[----:B0-----:R-:W2:Y:S01]  /*33d40*/  LDL.LU R12, [R1+0x270] ;  /* 0x00027000010c7983 */ /* 0x001ea20000300800 */
[----:B------:R-:W2:Y:S02]  /*33d50*/  LDL.LU R13, [R1+0x274] ;  /* 0x00027400010d7983 */ /* 0x000ea40000300800 */
[----:B------:R-:W2:Y:S02]  /*33d60*/  LDL.LU R14, [R1+0x278] ;  /* 0x00027800010e7983 */ /* 0x000ea40000300800 */
[----:B------:R-:W2:Y:S02]  /*33d70*/  LDL.LU R15, [R1+0x27c] ;  /* 0x00027c00010f7983 */ /* 0x000ea40000300800 */
[----:B--2---:R4:W-:Y:S01]  /*33d80*/  STL.64 [R1+0x1e58], R14 ;  /* 0x001e580e01007387 */ /* 0x0049e20000100a00 */
[----:B------:R0:W-:Y:S02]  /*33d90*/  STL.64 [R1+0x1e50], R12 ;  /* 0x001e500c01007387 */ /* 0x0001e40000100a00 */
[----:B----4-:R-:W-:Y:S01]  /*33da0*/  IMAD.MOV.U32 R14, RZ, RZ, R10 ;  /* 0x000000ffff0e7224 */ /* 0x010fe200078e000a */
[----:B0-----:R-:W2:Y:S01]  /*33db0*/  LDL.LU R12, [R1+0x280] ;  /* 0x00028000010c7983 */ /* 0x001ea20000300800 */
[----:B------:R-:W2:Y:S02]  /*33dc0*/  LDL.LU R13, [R1+0x284] ;  /* 0x00028400010d7983 */ /* 0x000ea40000300800 */
[----:B------:R-:W4:Y:S02]  /*33dd0*/  LDL.LU R10, [R1+0x1e9c] ;  /* 0x001e9c00010a7983 */ /* 0x000f240000300800 */
[----:B---3--:R-:W-:-:S02]  /*33de0*/  IMAD.MOV.U32 R15, RZ, RZ, R11 ;  /* 0x000000ffff0f7224 */ /* 0x008fc400078e000b */
[----:B------:R-:W4:Y:S03]  /*33df0*/  LDL.LU R11, [R1+0x1e98] ;  /* 0x001e9800010b7983 */ /* 0x000f260000300800 */
[----:B------:R-:W-:Y:S01]  /*33e00*/  STL.64 [R1+0x1e70], R14 ;  /* 0x001e700e01007387 */ /* 0x000fe20000100a00 */
[C---:B----4-:R-:W-:Y:S01]  /*33e10*/  HMMA.16816.F32 R4, R20.reuse, R10, R4 ;  /* 0x0000000a1404723c */ /* 0x050fe20000001804 */
[----:B--2---:R0:W-:Y:S04]  /*33e20*/  STL.64 [R1+0x1e68], R12 ;  /* 0x001e680c01007387 */ /* 0x0041e80000100a00 */
[----:B0-----:R-:W2:Y:S01]  /*33e30*/  LDL.LU R12, [R1+0x290] ;  /* 0x00029000010c7983 */ /* 0x001ea20000300800 */
[----:B------:R-:W2:Y:S02]  /*33e40*/  LDL.LU R13, [R1+0x294] ;  /* 0x00029400010d7983 */ /* 0x000ea40000300800 */
[----:B------:R-:W2:Y:S02]  /*33e50*/  LDL.LU R14, [R1+0x298] ;  /* 0x00029800010e7983 */ /* 0x000ea40000300800 */
[----:B------:R-:W2:Y:S11]  /*33e60*/  LDL.LU R15, [R1+0x29c] ;  /* 0x00029c00010f7983 */ /* 0x000eb60000300800 */
[----:B------:R-:W-:Y:S02]  /*33e70*/  @!UPT UIADD3 URZ, URZ, URZ, URZ ;  /* 0x0000003f3f3ff290 */ /* 0x000fe4000fffe03f */
[----:B------:R-:W-:Y:S01]  /*33e80*/  STL.64 [R1+0x360], R4 ;  /* 0x0003600401007387 */ /* 0x000fe20000100a00 */
[----:B------:R0:W-:Y:S03]  /*33e90*/  STL.64 [R1+0x368], R6 ;  /* 0x0003680601007387 */ /* 0x0001e60000100a00 */
[----:B0-----:R-:W3:Y:S01]  /*33ea0*/  LDL.LU.64 R6, [R1+0x1e90] ;  /* 0x001e900001067983 */ /* 0x001ee20000300a00 */
[----:B------:R-:W4:Y:S02]  /*33eb0*/  LDL.LU.64 R4, [R1+0x1e88] ;  /* 0x001e880001047983 */ /* 0x000f240000300a00 */
[----:B------:R-:W-:Y:S01]  /*33ec0*/  IMAD.MOV.U32 R27, RZ, RZ, R9 ;  /* 0x000000ffff1b7224 */ /* 0x000fe200078e0009 */
[----:B---3--:R-:W-:Y:S01]  /*33ed0*/  HMMA.16816.F32 R20, R20, R6, R16 ;  /* 0x000000061414723c */ /* 0x008fe20000001810 */
[----:B------:R-:W2:Y:S01]  /*33ee0*/  LDL.LU.64 R18, [R1+0x1e80] ;  /* 0x001e800001127983 */ /* 0x000ea20000300a00 */
[----:B------:R-:W2:Y:S11]  /*33ef0*/  LDL.LU.64 R16, [R1+0x1e78] ;  /* 0x001e780001107983 */ /* 0x000eb60000300a00 */
[----:B------:R-:W-:Y:S10]  /*33f00*/  @!UPT UIADD3 URZ, URZ, URZ, URZ ;  /* 0x0000003f3f3ff290 */ /* 0x000ff4000fffe03f */
[----:B------:R-:W-:Y:S01]  /*33f10*/  STL.64 [R1+0x350], R20 ;  /* 0x0003501401007387 */ /* 0x000fe20000100a00 */
[----:B------:R-:W-:Y:S02]  /*33f20*/  STL.64 [R1+0x358], R22 ;  /* 0x0003581601007387 */ /* 0x000fe40000100a00 */
[----:B------:R-:W-:Y:S01]  /*33f30*/  STL.64 [R1+0x1d50], R6 ;  /* 0x001d500601007387 */ /* 0x000fe20000100a00 */
[C---:B--2---:R-:W-:Y:S01]  /*33f40*/  HMMA.16816.F32 R24, R16.reuse, R26, R12 ;  /* 0x0000001a1018723c */ /* 0x044fe2000000180c */
[----:B------:R-:W2:Y:S01]  /*33f50*/  LDL.LU.64 R14, [R1+0x1e70] ;  /* 0x001e7000010e7983 */ /* 0x000ea20000300a00 */
[----:B------:R-:W2:Y:S11]  /*33f60*/  LDL.LU.64 R12, [R1+0x1e68] ;  /* 0x001e6800010c7983 */ /* 0x000eb60000300a00 */
[----:B------:R-:W-:Y:S10]  /*33f70*/  @!UPT UIADD3 URZ, URZ, URZ, URZ ;  /* 0x0000003f3f3ff290 */ /* 0x000ff4000fffe03f */
[----:B------:R-:W-:Y:S01]  /*33f80*/  STL.64 [R1+0xb80], R24 ;  /* 0x000b801801007387 */ /* 0x000fe20000100a00 */
        /* <DEDUP_REMOVED lines=9> */
[----:B------:R-:W-:-:S05]  /*34020*/  IMAD.MOV.U32 R9, RZ, RZ, R24 ;  /* 0x000000ffff097224 */ /* 0x000fca00078e0018 */
[----:B------:R-:W-:Y:S01]  /*34030*/  STL [R1+0x1530], R9 ;  /* 0x0015300901007387 */ /* 0x000fe20000100800 */
[C---:B--2---:R-:W-:Y:S03]  /*34040*/  HMMA.16816.F32 R24, R16.reuse, R26, R12 ;  /* 0x0000001a1018723c */ /* 0x044fe6000000180c */
[----:B------:R-:W2:Y:S01]  /*34050*/  LDL.LU.64 R14, [R1+0x1e40] ;  /* 0x001e4000010e7983 */ /* 0x000ea20000300a00 */
[----:B------:R-:W2:Y:S11]  /*34060*/  LDL.LU.64 R12, [R1+0x1e38] ;  /* 0x001e3800010c7983 */ /* 0x000eb60000300a00 */
[----:B------:R-:W-:Y:S08]  /*34070*/  @!UPT UIADD3 URZ, URZ, URZ, URZ ;  /* 0x0000003f3f3ff290 */ /* 0x000ff0000fffe03f */
        /* <DEDUP_REMOVED lines=16> */
[----:B0-----:R-:W3:Y:S01]  /*34180*/  LDL.LU.64 R26, [R1+0x1e00] ;  /* 0x001e0000011a7983 */ /* 0x001ee20000300a00 */
[----:B------:R-:W3:Y:S02]  /*34190*/  LDL.LU.64 R24, [R1+0x1df8] ;  /* 0x001df80001187983 */ /* 0x000ee40000300a00 */
[----:B------:R-:W-:Y:S02]  /*341a0*/  IMAD.MOV.U32 R22, RZ, RZ, R8 ;  /* 0x000000ffff167224 */ /* 0x000fe400078e0008 */
[----:B----4-:R-:W-:-:S07]  /*341b0*/  IMAD.MOV.U32 R23, RZ, RZ, R5 ;  /* 0x000000ffff177224 */ /* 0x010fce00078e0005 */
[C---:B---3--:R-:W-:Y:S01]  /*341c0*/  HMMA.16816.F32 R20, R16.reuse, R22, R24 ;  /* 0x000000161014723c */ /* 0x048fe20000001818 */
[----:B------:R-:W2:Y:S11]  /*341d0*/  LDL.LU.64 R26, [R1+0x1df0] ;  /* 0x001df000011a7983 */ /* 0x000eb60000300a00 */
[----:B------:R-:W-:Y:S11]  /*341e0*/  @!UPT UIADD3 URZ, URZ, URZ, URZ ;  /* 0x0000003f3f3ff290 */ /* 0x000ff6000fffe03f */
[----:B------:R-:W-:Y:S01]  /*341f0*/  STL.64 [R1+0xa30], R20 ;  /* 0x000a301401007387 */ /* 0x000fe20000100a00 */
[----:B------:R-:W-:Y:S02]  /*34200*/  STL.64 [R1+0xa38], R22 ;  /* 0x000a381601007387 */ /* 0x000fe40000100a00 */
[----:B------:R-:W0:Y:S02]  /*34210*/  LDSM.16.MT88.4 R20, [R28+0x6180] ;  /* 0x006180001c14783b */ /* 0x000e240000004200 */
[----:B0-----:R-:W-:Y:S02]  /*34220*/  STL.64 [R1+0x1c28], R22 ;  /* 0x001c281601007387 */ /* 0x001fe40000100a00 */
[----:B------:R-:W-:Y:S02]  /*34230*/  STL.64 [R1+0x1c20], R20 ;  /* 0x001c201401007387 */ /* 0x000fe40000100a00 */
[----:B------:R-:W-:Y:S01]  /*34240*/  STL [R1+0x1534], R28 ;  /* 0x0015341c01007387 */ /* 0x000fe20000100800 */
        /* <DEDUP_REMOVED lines=23> */
[----:B------:R-:W-:-:S07]  /*343c0*/  IMAD.MOV.U32 R7, RZ, RZ, R3 ;  /* 0x000000ffff077224 */ /* 0x000fce00078e0003 */
[C---:B---3--:R-:W-:Y:S01]  /*343d0*/  HMMA.16816.F32 R4, R16.reuse, R6, R24 ;  /* 0x000000061004723c */ /* 0x048fe20000001818 */
[----:B------:R-:W2:Y:S11]  /*343e0*/  LDL.LU.64 R26, [R1+0x1d98] ;  /* 0x001d9800011a7983 */ /* 0x000eb60000300a00 */
[----:B------:R-:W-:Y:S11]  /*343f0*/  @!UPT UIADD3 URZ, URZ, URZ, URZ ;  /* 0x0000003f3f3ff290 */ /* 0x000ff6000fffe03f */
        /* <DEDUP_REMOVED lines=18> */
[----:B0-----:R-:W4:Y:S01]  /*34520*/  LDL.LU.64 R26, [R1+0x1d70] ;  /* 0x001d7000011a7983 */ /* 0x001f220000300a00 */
[----:B------:R-:W4:Y:S02]  /*34530*/  LDL.LU.64 R24, [R1+0x1d68] ;  /* 0x001d680001187983 */ /* 0x000f240000300a00 */
[----:B------:R-:W-:Y:S02]  /*34540*/  IMAD.MOV.U32 R22, RZ, RZ, R2 ;  /* 0x000000ffff167224 */ /* 0x000fe400078e0002 */
[----:B------:R-:W-:-:S07]  /*34550*/  IMAD.MOV.U32 R23, RZ, RZ, R0 ;  /* 0x000000ffff177224 */ /* 0x000fce00078e0000 */
[C---:B----4-:R-:W-:Y:S01]  /*34560*/  HMMA.16816.F32 R20, R16.reuse, R22, R24 ;  /* 0x000000161014723c */ /* 0x050fe20000001818 */
[----:B------:R-:W2:Y:S01]  /*34570*/  LDL.LU.64 R26, [R1+0x1d60] ;  /* 0x001d6000011a7983 */ /* 0x000ea20000300a00 */
[----:B------:R-:W2:Y:S11]  /*34580*/  LDL.LU.64 R24, [R1+0x1d58] ;  /* 0x001d580001187983 */ /* 0x000eb60000300a00 */
[----:B------:R-:W-:Y:S10]  /*34590*/  @!UPT UIADD3 URZ, URZ, URZ, URZ ;  /* 0x0000003f3f3ff290 */ /* 0x000ff4000fffe03f */
[----:B------:R-:W-:Y:S01]  /*345a0*/  STL.64 [R1+0x470], R20 ;  /* 0x0004701401007387 */ /* 0x000fe20000100a00 */
[----:B------:R2:W-:Y:S02]  /*345b0*/  STL.64 [R1+0x478], R22 ;  /* 0x0004781601007387 */ /* 0x0005e40000100a00 */
        /* <DEDUP_REMOVED lines=8> */
[----:B0-----:R-:W4:Y:S01]  /*34640*/  LDL.LU R20, [R1+0x200] ;  /* 0x0002000001147983 */ /* 0x001f220000300800 */
[----:B------:R-:W4:Y:S02]  /*34650*/  LDL.LU R21, [R1+0x204] ;  /* 0x0002040001157983 */ /* 0x000f240000300800 */
[----:B-1----:R-:W2:Y:S02]  /*34660*/  LDL.LU R22, [R1+0x208] ;  /* 0x0002080001167983 */ /* 0x002ea40000300800 */
[----:B------:R-:W2:Y:S02]  /*34670*/  LDL.LU R23, [R1+0x20c] ;  /* 0x00020c0001177983 */ /* 0x000ea40000300800 */
[----:B--2---:R0:W-:Y:S01]  /*34680*/  STL.64 [R1+0x1d28], R22 ;  /* 0x001d281601007387 */ /* 0x0041e20000100a00 */
[----:B----4-:R-:W-:Y:S03]  /*34690*/  STL.64 [R1+0x1d20], R20 ;  /* 0x001d201401007387 */ /* 0x010fe60000100a00 */
[----:B0-----:R-:W2:Y:S04]  /*346a0*/  LDL.64 R22, [R1+0xb8] ;  /* 0x0000b80001167983 */ /* 0x001ea80000100a00 */
[----:B--2---:R0:W-:Y:S04]  /*346b0*/  STL.64 [R1+0x1d30], R22 ;  /* 0x001d301601007387 */ /* 0x0041e80000100a00 */
[----:B0-----:R-:W2:Y:S01]  /*346c0*/  LDL.64 R22, [R1+0xc8] ;  /* 0x0000c80001167983 */ /* 0x001ea20000100a00 */
[----:B------:R0:W-:Y:S02]  /*346d0*/  STL.64 [R1+0x1d00], R14 ;  /* 0x001d000e01007387 */ /* 0x0001e40000100a00 */
[----:B------:R-:W4:Y:S02]  /*346e0*/  LDL.LU R12, [R1+0x1e0] ;  /* 0x0001e000010c7983 */ /* 0x000f240000300800 */
[----:B------:R-:W4:Y:S01]  /*346f0*/  LDL.LU R13, [R1+0x1e4] ;  /* 0x0001e400010d7983 */ /* 0x000f220000300800 */
[----:B0-----:R-:W2:Y:S01]  /*34700*/  LDL.LU R14, [R1+0x1e8] ;  /* 0x0001e800010e7983 */ /* 0x001ea20000300800 */
[----:B------:R-:W2:Y:S01]  /*34710*/  LDL.LU R15, [R1+0x1ec] ;  /* 0x0001ec00010f7983 */ /* 0x000ea20000300800 */
[C---:B---3--:R-:W-:Y:S02]  /*34720*/  HMMA.16816.F32 R4, R16.reuse, R10, R4 ;  /* 0x0000000a1004723c */ /* 0x048fe40000001804 */
[----:B--2---:R0:W-:Y:S01]  /*34730*/  STL.64 [R1+0x1d10], R14 ;  /* 0x001d100e01007387 */ /* 0x0041e20000100a00 */
[----:B----4-:R1:W-:Y:S03]  /*34740*/  STL.64 [R1+0x1d08], R12 ;  /* 0x001d080c01007387 */ /* 0x0103e60000100a00 */
[----:B0-----:R-:W2:Y:S04]  /*34750*/  LDL.64 R14, [R1+0x98] ;  /* 0x00009800010e7983 */ /* 0x001ea80000100a00 */
[----:B--2---:R0:W-:Y:S01]  /*34760*/  STL.64 [R1+0x1d38], R14 ;  /* 0x001d380e01007387 */ /* 0x0041e20000100a00 */
[----:B-1----:R-:W2:Y:S02]  /*34770*/  LDL.LU R12, [R1+0x220] ;  /* 0x00022000010c7983 */ /* 0x002ea40000300800 */
[----:B------:R-:W2:Y:S01]  /*34780*/  LDL.LU R13, [R1+0x224] ;  /* 0x00022400010d7983 */ /* 0x000ea20000300800 */
[----:B0-----:R-:W2:Y:S01]  /*34790*/  LDL.LU R14, [R1+0x228] ;  /* 0x00022800010e7983 */ /* 0x001ea20000300800 */
[----:B------:R-:W2:Y:S08]  /*347a0*/  LDL.LU R15, [R1+0x22c] ;  /* 0x00022c00010f7983 */ /* 0x000eb00000300800 */
[----:B------:R-:W-:Y:S02]  /*347b0*/  STL.64 [R1+0x450], R4 ;  /* 0x0004500401007387 */ /* 0x000fe40000100a00 */
[----:B------:R0:W-:Y:S02]  /*347c0*/  STL.64 [R1+0x458], R6 ;  /* 0x0004580601007387 */ /* 0x0001e40000100a00 */
[----:B0-----:R-:W3:Y:S01]  /*347d0*/  LDL.LU.64 R6, [R1+0x1d50] ;  /* 0x001d500001067983 */ /* 0x001ee20000300a00 */
[----:B------:R0:W-:Y:S03]  /*347e0*/  STL.64 [R1+0x1ca0], R10 ;  /* 0x001ca00a01007387 */ /* 0x0001e60000100a00 */
[----:B0-----:R-:W4:Y:S01]  /*347f0*/  LDL.64 R10, [R1+0x78] ;  /* 0x00007800010a7983 */ /* 0x001f220000100a00 */
[----:B---3--:R-:W-:Y:S03]  /*34800*/  HMMA.16816.F32 R16, R16, R6, R24 ;  /* 0x000000061010723c */ /* 0x008fe60000001818 */
[----:B----4-:R0:W-:Y:S01]  /*34810*/  STL.64 [R1+0x1d18], R10 ;  /* 0x001d180a01007387 */ /* 0x0101e20000100a00 */
[----:B------:R-:W3:Y:S02]  /*34820*/  LDL.LU R8, [R1+0x1f0] ;  /* 0x0001f00001087983 */ /* 0x000ee40000300800 */
[----:B------:R-:W3:Y:S01]  /*34830*/  LDL.LU R9, [R1+0x1f4] ;  /* 0x0001f40001097983 */ /* 0x000ee20000300800 */
[----:B0-----:R-:W3:Y:S01]  /*34840*/  LDL.LU R10, [R1+0x1f8] ;  /* 0x0001f800010a7983 */ /* 0x001ee20000300800 */
[----:B------:R-:W3:Y:S02]  /*34850*/  LDL.LU R11, [R1+0x1fc] ;  /* 0x0001fc00010b7983 */ /* 0x000ee40000300800 */
[----:B------:R-:W2:Y:S02]  /*34860*/  LDL.LU.64 R26, [R1+0x1d48] ;  /* 0x001d4800011a7983 */ /* 0x000ea40000300a00 */
[----:B------:R-:W2:Y:S11]  /*34870*/  LDL.LU.64 R24, [R1+0x1d40] ;  /* 0x001d400001187983 */ /* 0x000eb60000300a00 */
[----:B------:R0:W-:Y:S01]  /*34880*/  STL.64 [R1+0xa00], R16 ;  /* 0x000a001001007387 */ /* 0x0001e20000100a00 */
[----:B------:R1:W-:Y:S03]  /*34890*/  STL.64 [R1+0xa08], R18 ;  /* 0x000a081201007387 */ /* 0x0003e60000100a00 */
[----:B0-----:R-:W4:Y:S01]  /*348a0*/  LDL.LU R16, [R1+0x1d0] ;  /* 0x0001d00001107983 */ /* 0x001f220000300800 */
[----:B------:R-:W4:Y:S02]  /*348b0*/  LDL.LU R17, [R1+0x1d4] ;  /* 0x0001d40001117983 */ /* 0x000f240000300800 */
[----:B-1----:R-:W4:Y:S02]  /*348c0*/  LDL.LU R18, [R1+0x1d8] ;  /* 0x0001d80001127983 */ /* 0x002f240000300800 */
[----:B------:R-:W4:Y:S01]  /*348d0*/  LDL.LU R19, [R1+0x1dc] ;  /* 0x0001dc0001137983 */ /* 0x000f220000300800 */
[----:B------:R0:W-:Y:S01]  /*348e0*/  STL [R1+0x1c34], R6 ;  /* 0x001c340601007387 */ /* 0x0001e20000100800 */
[----:B------:R1:W-:Y:S02]  /*348f0*/  STL [R1+0x1c30], R7 ;  /* 0x001c300701007387 */ /* 0x0003e40000100800 */
[----:B------:R-:W3:Y:S02]  /*34900*/  LDL.LU R4, [R1+0x210] ;  /* 0x0002100001047983 */ /* 0x000ee40000300800 */
[----:B------:R-:W3:Y:S02]  /*34910*/  LDL.LU R5, [R1+0x214] ;  /* 0x0002140001057983 */ /* 0x000ee40000300800 */
[----:B------:R-:W-:-:S02]  /*34920*/  IMAD.MOV.U32 R2, RZ, RZ, R22 ;  /* 0x000000ffff027224 */ /* 0x000fc400078e0016 */
[----:B------:R-:W-:Y:S01]  /*34930*/  IMAD.MOV.U32 R0, RZ, RZ, R23 ;  /* 0x000000ffff007224 */ /* 0x000fe200078e0017 */
        /* <DEDUP_REMOVED lines=11> */
[C---:B---3--:R-:W-:Y:S01]  /*349f0*/  HMMA.16816.F32 R4, R24.reuse, R22, R4 ;  /* 0x000000161804723c */ /* 0x048fe20000001804 */
[----:B------:R-:W-:Y:S11]  /*34a00*/  IMAD.MOV.U32 R3, RZ, RZ, R23 ;  /* 0x000000ffff037224 */ /* 0x000ff600078e0017 */
[----:B------:R-:W-:Y:S11]  /*34a10*/  @!UPT UIADD3 URZ, URZ, URZ, URZ ;  /* 0x0000003f3f3ff290 */ /* 0x000ff6000fffe03f */
[----:B------:R0:W-:Y:S01]  /*34a20*/  STL.64 [R1+0xbb0], R4 ;  /* 0x000bb00401007387 */ /* 0x0001e20000100a00 */
[----:B------:R1:W-:Y:S02]  /*34a30*/  STL.64 [R1+0xbb8], R6 ;  /* 0x000bb80601007387 */ /* 0x0003e40000100a00 */
[----:B0-----:R-:W-:Y:S02]  /*34a40*/  IMAD.MOV.U32 R4, RZ, RZ, R22 ;  /* 0x000000ffff047224 */ /* 0x001fe400078e0016 */
[----:B------:R-:W3:Y:S01]  /*34a50*/  LDL.LU.64 R22, [R1+0x1d28] ;  /* 0x001d280001167983 */ /* 0x000ee20000300a00 */
[----:B------:R-:W3:Y:S02]  /*34a60*/  LDL.LU.64 R20, [R1+0x1d20] ;  /* 0x001d200001147983 */ /* 0x000ee40000300a00 */
[----:B------:R-:W-:Y:S02]  /*34a70*/  STL [R1+0x1c44], R3 ;  /* 0x001c440301007387 */ /* 0x000fe40000100800 */
[----:B------:R-:W-:Y:S01]  /*34a80*/  STL [R1+0x1c40], R4 ;  /* 0x001c400401007387 */ /* 0x000fe20000100800 */
[----:B-1----:R-:W3:Y:S01]  /*34a90*/  LDL.64 R6, [R1+0xa8] ;  /* 0x0000a80001067983 */ /* 0x002ee20000100a00 */
[C---:B--2---:R-:W-:Y:S08]  /*34aa0*/  HMMA.16816.F32 R8, R24.reuse, R14, R8 ;  /* 0x0000000e1808723c */ /* 0x044ff00000001808 */
[----:B---3--:R-:W-:Y:S01]  /*34ab0*/  HMMA.16816.F32 R20, R24, R6, R20 ;  /* 0x000000061814723c */ /* 0x008fe20000001814 */
[----:B------:R-:W-:Y:S11]  /*34ac0*/  IMAD.MOV.U32 R5, RZ, RZ, R7 ;  /* 0x000000ffff057224 */ /* 0x000ff600078e0007 */
[----:B------:R-:W-:Y:S11]  /*34ad0*/  @!UPT UIADD3 URZ, URZ, URZ, URZ ;  /* 0x0000003f3f3ff290 */ /* 0x000ff6000fffe03f */
[----:B------:R0:W-:Y:S01]  /*34ae0*/  STL.64 [R1+0xba0], R20 ;  /* 0x000ba01401007387 */ /* 0x0001e20000100a00 */
[----:B------:R1:W-:Y:S02]  /*34af0*/  STL.64 [R1+0xba8], R22 ;  /* 0x000ba81601007387 */ /* 0x0003e40000100a00 */
[----:B------:R-:W-:Y:S02]  /*34b00*/  STL [R1+0x1c58], R5 ;  /* 0x001c580501007387 */ /* 0x000fe40000100800 */
[----:B0-----:R-:W-:Y:S02]  /*34b10*/  IMAD.MOV.U32 R20, RZ, RZ, R6 ;  /* 0x000000ffff147224 */ /* 0x001fe400078e0006 */
[----:B------:R-:W2:Y:S01]  /*34b20*/  LDL.64 R6, [R1+0x88] ;  /* 0x0000880001067983 */ /* 0x000ea20000100a00 */
[----:B------:R-:W-:Y:S02]  /*34b30*/  STL.64 [R1+0xb90], R8 ;  /* 0x000b900801007387 */ /* 0x000fe40000100a00 */
[----:B------:R0:W-:Y:S02]  /*34b40*/  STL.64 [R1+0xb98], R10 ;  /* 0x000b980a01007387 */ /* 0x0001e40000100a00 */
[----:B-1----:R-:W-:-:S02]  /*34b50*/  IMAD.MOV.U32 R22, RZ, RZ, R14 ;  /* 0x000000ffff167224 */ /* 0x002fc400078e000e */
[----:B------:R-:W-:Y:S01]  /*34b60*/  IMAD.MOV.U32 R21, RZ, RZ, R15 ;  /* 0x000000ffff157224 */ /* 0x000fe200078e000f */
[----:B0-----:R-:W4:Y:S01]  /*34b70*/  LDL.LU.64 R10, [R1+0x1d18] ;  /* 0x001d1800010a7983 */ /* 0x001f220000300a00 */
        /* <DEDUP_REMOVED lines=8> */
[----:B------:R-:W-:Y:S02]  /*34c00*/  IMAD.MOV.U32 R13, RZ, RZ, R6 ;  /* 0x000000ffff0d7224 */ /* 0x000fe400078e0006 */
[----:B------:R-:W-:Y:S02]  /*34c10*/  IMAD.MOV.U32 R12, RZ, RZ, R7 ;  /* 0x000000ffff0c7224 */ /* 0x000fe400078e0007 */
[----:B----4-:R-:W-:Y:S01]  /*34c20*/  HMMA.16816.F32 R4, R24, R10, R16 ;  /* 0x0000000a1804723c */ /* 0x010fe20000001810 */
[----:B------:R-:W-:Y:S01]  /*34c30*/  IMAD.MOV.U32 R23, RZ, RZ, R11 ;  /* 0x000000ffff177224 */ /* 0x000fe200078e000b */
[----:B------:R-:W-:Y:S01]  /*34c40*/  STL [R1+0x1c5c], R13 ;  /* 0x001c5c0d01007387 */ /* 0x000fe20000100800 */
[----:B------:R-:W-:-:S03]  /*34c50*/  IMAD.MOV.U32 R28, RZ, RZ, R10 ;  /* 0x000000ffff1c7224 */ /* 0x000fc600078e000a */
[----:B------:R-:W0:Y:S04]  /*34c60*/  LDSM.16.MT88.4 R16, [R29+0x6000] ;  /* 0x006000001d10783b */ /* 0x000e280000004200 */
[----:B--2---:R-:W-:Y:S01]  /*34c70*/  STL.64 [R1+0x1c88], R14 ;  /* 0x001c880e01007387 */ /* 0x004fe20000100a00 */
[----:B------:R-:W-:Y:S11]  /*34c80*/  STL [R1+0x1c80], R12 ;  /* 0x001c800c01007387 */ /* 0x000ff60000100800 */
[----:B------:R-:W-:Y:S01]  /*34c90*/  @!UPT UIADD3 URZ, URZ, URZ, URZ ;  /* 0x0000003f3f3ff290 */ /* 0x000fe2000fffe03f */
[----:B------:R-:W-:Y:S02]  /*34ca0*/  STL.64 [R1+0xb30], R4 ;  /* 0x000b300401007387 */ /* 0x000fe40000100a00 */
[----:B------:R-:W-:Y:S01]  /*34cb0*/  STL.64 [R1+0xb38], R6 ;  /* 0x000b380601007387 */ /* 0x000fe20000100a00 */
[----:B------:R-:W-:Y:S01]  /*34cc0*/  STL.64 [R1+0x1c50], R22 ;  /* 0x001c501601007387 */ /* 0x000fe20000100a00 */
[----:B------:R1:W-:Y:S03]  /*34cd0*/  STL.64 [R1+0x1c48], R20 ;  /* 0x001c481401007387 */ /* 0x0003e60000100a00 */
[----:B-1----:R-:W2:Y:S01]  /*34ce0*/  LDL.LU R20, [R1+0x3a0] ;  /* 0x0003a00001147983 */ /* 0x002ea20000300800 */
        /* <DEDUP_REMOVED lines=17> */
[----:B-1----:R-:W2:Y:S04]  /*34e00*/  LDL.64 R6, [R1+0x58] ;  /* 0x0000580001067983 */ /* 0x002ea80000100a00 */
[----:B--2---:R1:W-:Y:S04]  /*34e10*/  STL.64 [R1+0x1cf8], R6 ;  /* 0x001cf80601007387 */ /* 0x0043e80000100a00 */
[----:B-1----:R-:W2:Y:S01]  /*34e20*/  LDL.64 R6, [R1+0x68] ;  /* 0x0000680001067983 */ /* 0x002ea20000100a00 */
[----:B------:R1:W-:Y:S02]  /*34e30*/  STL.64 [R1+0x1cb0], R10 ;  /* 0x001cb00a01007387 */ /* 0x0003e40000100a00 */
[----:B------:R-:W-:Y:S01]  /*34e40*/  STL.64 [R1+0x1ca8], R8 ;  /* 0x001ca80801007387 */ /* 0x000fe20000100a00 */
[----:B-1----:R-:W2:Y:S04]  /*34e50*/  LDL.64 R10, [R1+0x28] ;  /* 0x00002800010a7983 */ /* 0x002ea80000100a00 */
[----:B--2---:R1:W-:Y:S04]  /*34e60*/  STL.64 [R1+0x1cc0], R10 ;  /* 0x001cc00a01007387 */ /* 0x0043e80000100a00 */
[----:B-1----:R-:W2:Y:S04]  /*34e70*/  LDL.64 R10, [R1+0x38] ;  /* 0x00003800010a7983 */ /* 0x002ea80000100a00 */
[----:B--2---:R1:W-:Y:S04]  /*34e80*/  STL.64 [R1+0x1cd8], R10 ;  /* 0x001cd80a01007387 */ /* 0x0043e80000100a00 */
[----:B-1----:R-:W2:Y:S04]  /*34e90*/  LDL.64 R10, [R1+0x48] ;  /* 0x00004800010a7983 */ /* 0x002ea80000100a00 */
[----:B--2---:R1:W-:Y:S01]  /*34ea0*/  STL.64 [R1+0x1cf0], R10 ;  /* 0x001cf00a01007387 */ /* 0x0043e20000100a00 */
[----:B------:R-:W2:Y:S02]  /*34eb0*/  LDL.LU R8, [R1+0x410] ;  /* 0x0004100001087983 */ /* 0x000ea40000300800 */
[----:B------:R-:W2:Y:S01]  /*34ec0*/  LDL.LU R9, [R1+0x414] ;  /* 0x0004140001097983 */ /* 0x000ea20000300800 */
[----:B-1----:R-:W2:Y:S01]  /*34ed0*/  LDL.LU R10, [R1+0x418] ;  /* 0x00041800010a7983 */ /* 0x002ea20000300800 */
[----:B------:R-:W2:Y:S02]  /*34ee0*/  LDL.LU R11, [R1+0x41c] ;  /* 0x00041c00010b7983 */ /* 0x000ea40000300800 */
[----:B------:R1:W-:Y:S02]  /*34ef0*/  STL.64 [R1+0x1c98], R14 ;  /* 0x001c980e01007387 */ /* 0x0003e40000100a00 */
[----:B----4-:R4:W-:Y:S01]  /*34f00*/  STL.64 [R1+0x1c90], R12 ;  /* 0x001c900c01007387 */ /* 0x0109e20000100a00 */
[----:B-1----:R-:W2:Y:S04]  /*34f10*/  LDL.64 R14, [R1+0x18] ;  /* 0x00001800010e7983 */ /* 0x002ea80000100a00 */
[----:B--2---:R1:W-:Y:S01]  /*34f20*/  STL.64 [R1+0x1cb8], R14 ;  /* 0x001cb80e01007387 */ /* 0x0043e20000100a00 */
[----:B----4-:R-:W2:Y:S02]  /*34f30*/  LDL.LU R12, [R1+0x3e0] ;  /* 0x0003e000010c7983 */ /* 0x010ea40000300800 */
[----:B------:R-:W2:Y:S01]  /*34f40*/  LDL.LU R13, [R1+0x3e4] ;  /* 0x0003e400010d7983 */ /* 0x000ea20000300800 */
[----:B-1----:R-:W4:Y:S01]  /*34f50*/  LDL.LU R14, [R1+0x3e8] ;  /* 0x0003e800010e7983 */ /* 0x002f220000300800 */
[----:B------:R-:W4:Y:S03]  /*34f60*/  LDL.LU R15, [R1+0x3ec] ;  /* 0x0003ec00010f7983 */ /* 0x000f260000300800 */
[----:B----4-:R-:W-:Y:S01]  /*34f70*/  STL.64 [R1+0x1cd0], R14 ;  /* 0x001cd00e01007387 */ /* 0x010fe20000100a00 */
[----:B--2---:R1:W-:Y:S03]  /*34f80*/  STL.64 [R1+0x1cc8], R12 ;  /* 0x001cc80c01007387 */ /* 0x0043e60000100a00 */
[----:B-1----:R-:W2:Y:S01]  /*34f90*/  LDL.LU R12, [R1+0x3f0] ;  /* 0x0003f000010c7983 */ /* 0x002ea20000300800 */
[----:B------:R-:W2:Y:S02]  /*34fa0*/  LDL.LU R13, [R1+0x3f4] ;  /* 0x0003f400010d7983 */ /* 0x000ea40000300800 */
[----:B------:R-:W2:Y:S02]  /*34fb0*/  LDL.LU R14, [R1+0x3f8] ;  /* 0x0003f800010e7983 */ /* 0x000ea40000300800 */
[----:B------:R-:W2:Y:S01]  /*34fc0*/  LDL.LU R15, [R1+0x3fc] ;  /* 0x0003fc00010f7983 */ /* 0x000ea20000300800 */
[----:B---3--:R-:W-:Y:S01]  /*34fd0*/  STL.64 [R1+0x1c68], R22 ;  /* 0x001c681601007387 */ /* 0x008fe20000100a00 */
[----:B------:R1:W-:Y:S03]  /*34fe0*/  STL.64 [R1+0x1c60], R20 ;  /* 0x001c601401007387 */ /* 0x0003e60000100a00 */
[----:B-1----:R-:W3:Y:S01]  /*34ff0*/  LDL.LU R20, [R1+0x3b0] ;  /* 0x0003b00001147983 */ /* 0x002ee20000300800 */
[----:B------:R-:W3:Y:S02]  /*35000*/  LDL.LU R21, [R1+0x3b4] ;  /* 0x0003b40001157983 */ /* 0x000ee40000300800 */
[----:B------:R-:W4:Y:S02]  /*35010*/  LDL.LU R22, [R1+0x3b8] ;  /* 0x0003b80001167983 */ /* 0x000f240000300800 */
[----:B------:R-:W4:Y:S02]  /*35020*/  LDL.LU R23, [R1+0x3bc] ;  /* 0x0003bc0001177983 */ /* 0x000f240000300800 */
[----:B----4-:R1:W-:Y:S01]  /*35030*/  STL.64 [R1+0x1c78], R22 ;  /* 0x001c781601007387 */ /* 0x0103e20000100a00 */
[----:B---3--:R-:W-:Y:S03]  /*35040*/  STL.64 [R1+0x1c70], R20 ;  /* 0x001c701401007387 */ /* 0x008fe60000100a00 */
[----:B-1----:R-:W3:Y:S01]  /*35050*/  LDL.64 R22, [R1+0x8] ;  /* 0x0000080001167983 */ /* 0x002ee20000100a00 */
[----:B0-----:R-:W-:Y:S02]  /*35060*/  STL.64 [R1+0x1af0], R18 ;  /* 0x001af01201007387 */ /* 0x001fe40000100a00 */
[----:B------:R0:W-:Y:S02]  /*35070*/  STL.64 [R1+0x1ae8], R16 ;  /* 0x001ae81001007387 */ /* 0x0001e40000100a00 */
        /* <DEDUP_REMOVED lines=8> */
[----:B------:R1:W-:Y:S02]  /*35100*/  STL.64 [R1+0xb28], R18 ;  /* 0x000b281201007387 */ /* 0x0003e40000100a00 */
[----:B0-----:R-:W-:Y:S02]  /*35110*/  IMAD.MOV.U32 R17, RZ, RZ, R6 ;  /* 0x000000ffff117224 */ /* 0x001fe400078e0006 */
[----:B------:R-:W-:Y:S02]  /*35120*/  IMAD.MOV.U32 R16, RZ, RZ, R7 ;  /* 0x000000ffff107224 */ /* 0x000fe400078e0007 */
[----:B------:R-:W4:Y:S02]  /*35130*/  LDL.LU.64 R6, [R1+0x1cf8] ;  /* 0x001cf80001067983 */ /* 0x000f240000300a00 */
[----:B----4-:R-:W-:Y:S01]  /*35140*/  HMMA.16816.F32 R8, R24, R6, R8 ;  /* 0x000000061808723c */ /* 0x010fe20000001808 */
[----:B-1----:R-:W-:-:S02]  /*35150*/  IMAD.MOV.U32 R19, RZ, RZ, R6 ;  /* 0x000000ffff137224 */ /* 0x002fc400078e0006 */
[----:B------:R-:W-:Y:S11]  /*35160*/  IMAD.MOV.U32 R18, RZ, RZ, R7 ;  /* 0x000000ffff127224 */ /* 0x000ff600078e0007 */
[----:B------:R-:W-:Y:S09]  /*35170*/  @!UPT UIADD3 URZ, URZ, URZ, URZ ;  /* 0x0000003f3f3ff290 */ /* 0x000ff2000fffe03f */
[----:B------:R-:W-:Y:S01]  /*35180*/  STL.64 [R1+0xb10], R8 ;  /* 0x000b100801007387 */ /* 0x000fe20000100a00 */
[----:B------:R0:W-:Y:S03]  /*35190*/  STL.64 [R1+0xb18], R10 ;  /* 0x000b180a01007387 */ /* 0x0001e60000100a00 */
[----:B0-----:R-:W4:Y:S01]  /*351a0*/  LDL.LU.64 R10, [R1+0x1cf0] ;  /* 0x001cf000010a7983 */ /* 0x001f220000300a00 */
[----:B------:R-:W4:Y:S02]  /*351b0*/  LDL.LU.64 R6, [R1+0x1ce8] ;  /* 0x001ce80001067983 */ /* 0x000f240000300a00 */
        /* <DEDUP_REMOVED lines=44> */
[----:B-1----:R-:W3:Y:S01]  /*35480*/  LDL.LU.64 R14, [R1+0x1c88] ;  /* 0x001c8800010e7983 */ /* 0x002ee20000300a00 */
[----:B------:R-:W4:Y:S02]  /*35490*/  LDL.LU R12, [R1+0x1c80] ;  /* 0x001c8000010c7983 */ /* 0x000f240000300800 */
[----:B------:R-:W3:Y:S02]  /*354a0*/  LDL.LU.64 R22, [R1+0x1c78] ;  /* 0x001c780001167983 */ /* 0x000ee40000300a00 */
[----:B------:R-:W3:Y:S02]  /*354b0*/  LDL.LU.64 R20, [R1+0x1c70] ;  /* 0x001c700001147983 */ /* 0x000ee40000300a00 */
[----:B---3--:R-:W-:Y:S11]  /*354c0*/  HMMA.16816.F32 R20, R24, R14, R20 ;  /* 0x0000000e1814723c */ /* 0x008ff60000001814 */
        /* <DEDUP_REMOVED lines=9> */
[----:B------:R-:W3:Y:S01]  /*35560*/  LDL.LU R13, [R1+0x1c5c] ;  /* 0x001c5c00010d7983 */ /* 0x000ee20000300800 */
[----:B------:R-:W3:Y:S03]  /*35570*/  LDL.LU R5, [R1+0x1c58] ;  /* 0x001c580001057983 */ /* 0x000ee60000300800 */
[----:B------:R0:W-:Y:S02]  /*35580*/  STL.64 [R1+0x1b10], R14 ;  /* 0x001b100e01007387 */ /* 0x0001e40000100a00 */
[----:B0-----:R-:W-:-:S02]  /*35590*/  IMAD.MOV.U32 R14, RZ, RZ, R9 ;  /* 0x000000ffff0e7224 */ /* 0x001fc400078e0009 */
        /* <DEDUP_REMOVED lines=51> */
[----:B------:R-:W-:Y:S02]  /*358d0*/  IMAD.MOV.U32 R15, RZ, RZ, R16 ;  /* 0x000000ffff0f7224 */ /* 0x000fe400078e0010 */
[----:B---3--:R-:W-:Y:S02]  /*358e0*/  IMAD.MOV.U32 R18, RZ, RZ, R13 ;  /* 0x000000ffff127224 */ /* 0x008fe400078e000d */
[----:B----4-:R-:W-:Y:S01]  /*358f0*/  IMAD.MOV.U32 R19, RZ, RZ, R12 ;  /* 0x000000ffff137224 */ /* 0x010fe200078e000c */
[----:B------:R0:W-:Y:S02]  /*35900*/  STL.64 [R1+0x1ba0], R14 ;  /* 0x001ba00e01007387 */ /* 0x0001e40000100a00 */
[----:B0-----:R-:W-:Y:S02]  /*35910*/  IMAD.MOV.U32 R14, RZ, RZ, R28 ;  /* 0x000000ffff0e7224 */ /* 0x001fe400078e001c */
        /* <DEDUP_REMOVED lines=9> */
[----:B------:R-:W4:Y:S02]  /*359b0*/  LDL.LU R12, [R1+0x170] ;  /* 0x00017000010c7983 */ /* 0x000f240000300800 */
[----:B------:R-:W4:Y:S01]  /*359c0*/  LDL.LU R13, [R1+0x174] ;  /* 0x00017400010d7983 */ /* 0x000f220000300800 */
[----:B0-----:R-:W2:Y:S01]  /*359d0*/  LDL.LU R14, [R1+0x178] ;  /* 0x00017800010e7983 */ /* 0x001ea20000300800 */
[----:B------:R-:W2:Y:S02]  /*359e0*/  LDL.LU R15, [R1+0x17c] ;  /* 0x00017c00010f7983 */ /* 0x000ea40000300800 */
[----:B-1----:R-:W-:-:S02]  /*359f0*/  IMAD.MOV.U32 R18, RZ, RZ, R22 ;  /* 0x000000ffff127224 */ /* 0x002fc400078e0016 */
[----:B------:R-:W-:Y:S01]  /*35a00*/  IMAD.MOV.U32 R19, RZ, RZ, R21 ;  /* 0x000000ffff137224 */ /* 0x000fe200078e0015 */
[----:B--2---:R-:W-:Y:S01]  /*35a10*/  STL.64 [R1+0x1bd0], R14 ;  /* 0x001bd00e01007387 */ /* 0x004fe20000100a00 */
[----:B----4-:R0:W-:Y:S03]  /*35a20*/  STL.64 [R1+0x1bc8], R12 ;  /* 0x001bc80c01007387 */ /* 0x0101e60000100a00 */
[----:B------:R1:W-:Y:S01]  /*35a30*/  STL.64 [R1+0x1bd8], R18 ;  /* 0x001bd81201007387 */ /* 0x0003e20000100a00 */
[----:B0-----:R-:W2:Y:S01]  /*35a40*/  LDL.LU R12, [R1+0x180] ;  /* 0x00018000010c7983 */ /* 0x001ea20000300800 */
[----:B------:R-:W2:Y:S02]  /*35a50*/  LDL.LU R13, [R1+0x184] ;  /* 0x00018400010d7983 */ /* 0x000ea40000300800 */
[----:B------:R-:W4:Y:S02]  /*35a60*/  LDL.LU R14, [R1+0x188] ;  /* 0x00018800010e7983 */ /* 0x000f240000300800 */
[----:B------:R-:W4:Y:S02]  /*35a70*/  LDL.LU R15, [R1+0x18c] ;  /* 0x00018c00010f7983 */ /* 0x000f240000300800 */
[----:B-1----:R-:W-:-:S02]  /*35a80*/  IMAD.MOV.U32 R18, RZ, RZ, R20 ;  /* 0x000000ffff127224 */ /* 0x002fc400078e0014 */
[----:B------:R-:W-:Y:S01]  /*35a90*/  IMAD.MOV.U32 R19, RZ, RZ, R5 ;  /* 0x000000ffff137224 */ /* 0x000fe200078e0005 */
[----:B----4-:R-:W-:Y:S01]  /*35aa0*/  STL.64 [R1+0x1be8], R14 ;  /* 0x001be80e01007387 */ /* 0x010fe20000100a00 */
[----:B--2---:R-:W-:Y:S03]  /*35ab0*/  STL.64 [R1+0x1be0], R12 ;  /* 0x001be00c01007387 */ /* 0x004fe60000100a00 */
        /* <DEDUP_REMOVED lines=89> */
[----:B------:R0:W-:Y:S01]  /*36050*/  STL.64 [R1+0xc80], R16 ;  /* 0x000c801001007387 */ /* 0x0001e20000100a00 */
[----:B------:R1:W-:Y:S03]  /*36060*/  STL.64 [R1+0xc88], R18 ;  /* 0x000c881201007387 */ /* 0x0003e60000100a00 */
[----:B0-----:R-:W2:Y:S01]  /*36070*/  LDL.LU R16, [R1+0xd0] ;  /* 0x0000d00001107983 */ /* 0x001ea20000300800 */
[----:B------:R-:W2:Y:S02]  /*36080*/  LDL.LU R17, [R1+0xd4] ;  /* 0x0000d40001117983 */ /* 0x000ea40000300800 */
[----:B-1----:R-:W2:Y:S02]  /*36090*/  LDL.LU R18, [R1+0xd8] ;  /* 0x0000d80001127983 */ /* 0x002ea40000300800 */
[----:B------:R-:W2:Y:S01]  /*360a0*/  LDL.LU R19, [R1+0xdc] ;  /* 0x0000dc0001137983 */ /* 0x000ea20000300800 */
        /* <DEDUP_REMOVED lines=50> */
[----:B------:R-:W3:Y:S11]  /*363d0*/  LDL.LU.64 R10, [R1+0x1b08] ;  /* 0x001b0800010a7983 */ /* 0x000ef60000300a00 */
[----:B------:R-:W-:Y:S10]  /*363e0*/  @!UPT UIADD3 URZ, URZ, URZ, URZ ;  /* 0x0000003f3f3ff290 */ /* 0x000ff4000fffe03f */
[----:B------:R-:W-:Y:S01]  /*363f0*/  STL.64 [R1+0xc00], R12 ;  /* 0x000c000c01007387 */ /* 0x000fe20000100a00 */
[----:B------:R0:W-:Y:S03]  /*36400*/  STL.64 [R1+0xc08], R14 ;  /* 0x000c080e01007387 */ /* 0x0001e60000100a00 */
[----:B0-----:R-:W4:Y:S02]  /*36410*/  LDL.LU.64 R14, [R1+0x1b00] ;  /* 0x001b0000010e7983 */ /* 0x001f240000300a00 */
[C---:B----4-:R-:W-:Y:S02]  /*36420*/  HMMA.16816.F32 R24, R20.reuse, R14, R24 ;  /* 0x0000000e1418723c */ /* 0x050fe40000001818 */
[----:B------:R0:W-:Y:S04]  /*36430*/  STL.64 [R1+0x1ae0], R14 ;  /* 0x001ae00e01007387 */ /* 0x0001e80000100a00 */
[----:B0-----:R-:W4:Y:S11]  /*36440*/  LDL.64 R14, [R1+0xc8] ;  /* 0x0000c800010e7983 */ /* 0x001f360000100a00 */
[----:B------:R-:W-:Y:S06]  /*36450*/  @!UPT UIADD3 URZ, URZ, URZ, URZ ;  /* 0x0000003f3f3ff290 */ /* 0x000fec000fffe03f */
[----:B------:R-:W-:Y:S01]  /*36460*/  STL.64 [R1+0xbf0], R24 ;  /* 0x000bf01801007387 */ /* 0x000fe20000100a00 */
[----:B------:R-:W-:Y:S02]  /*36470*/  STL.64 [R1+0xbf8], R26 ;  /* 0x000bf81a01007387 */ /* 0x000fe40000100a00 */
[----:B------:R-:W0:Y:S02]  /*36480*/  LDSM.16.MT88.4 R24, [R29+0x6080] ;  /* 0x006080001d18783b */ /* 0x000e240000004200 */
[----:B0-----:R0:W-:Y:S02]  /*36490*/  STL.64 [R1+0x19e0], R26 ;  /* 0x0019e01a01007387 */ /* 0x0011e40000100a00 */
[----:B------:R1:W-:Y:S02]  /*364a0*/  STL.64 [R1+0x19d8], R24 ;  /* 0x0019d81801007387 */ /* 0x0003e40000100a00 */
[----:B0-----:R-:W2:Y:S01]  /*364b0*/  LDL.64 R26, [R1+0x98] ;  /* 0x00009800011a7983 */ /* 0x001ea20000100a00 */
[C---:B---3--:R-:W-:Y:S03]  /*364c0*/  HMMA.16816.F32 R4, R20.reuse, R10, R4 ;  /* 0x0000000a1404723c */ /* 0x048fe60000001804 */
[----:B--2---:R0:W-:Y:S01]  /*364d0*/  STL.64 [R1+0x1ac8], R26 ;  /* 0x001ac81a01007387 */ /* 0x0041e20000100a00 */
[----:B-1----:R-:W2:Y:S02]  /*364e0*/  LDL.LU R24, [R1+0x2f0] ;  /* 0x0002f00001187983 */ /* 0x002ea40000300800 */
[----:B------:R-:W2:Y:S01]  /*364f0*/  LDL.LU R25, [R1+0x2f4] ;  /* 0x0002f40001197983 */ /* 0x000ea20000300800 */
[----:B0-----:R-:W2:Y:S01]  /*36500*/  LDL.LU R26, [R1+0x2f8] ;  /* 0x0002f800011a7983 */ /* 0x001ea20000300800 */
[----:B------:R-:W2:Y:S11]  /*36510*/  LDL.LU R27, [R1+0x2fc] ;  /* 0x0002fc00011b7983 */ /* 0x000eb60000300800 */
[----:B------:R-:W-:Y:S04]  /*36520*/  @!UPT UIADD3 URZ, URZ, URZ, URZ ;  /* 0x0000003f3f3ff290 */ /* 0x000fe8000fffe03f */
[----:B------:R-:W-:Y:S02]  /*36530*/  STL.64 [R1+0xbe0], R4 ;  /* 0x000be00401007387 */ /* 0x000fe40000100a00 */
[----:B------:R0:W-:Y:S02]  /*36540*/  STL.64 [R1+0xbe8], R6 ;  /* 0x000be80601007387 */ /* 0x0001e40000100a00 */
[----:B0-----:R-:W3:Y:S01]  /*36550*/  LDL.LU.64 R6, [R1+0x1af8] ;  /* 0x001af80001067983 */ /* 0x001ee20000300a00 */
[----:B------:R0:W-:Y:S02]  /*36560*/  STL [R1+0x19f8], R10 ;  /* 0x0019f80a01007387 */ /* 0x0001e40000100800 */
[----:B------:R1:W-:Y:S02]  /*36570*/  STL [R1+0x19f4], R11 ;  /* 0x0019f40b01007387 */ /* 0x0003e40000100800 */
[----:B------:R-:W2:Y:S01]  /*36580*/  LDL.LU R8, [R1+0x2d0] ;  /* 0x0002d00001087983 */ /* 0x000ea20000300800 */
[----:B------:R-:W2:Y:S04]  /*36590*/  LDL.LU R9, [R1+0x2d4] ;  /* 0x0002d40001097983 */ /* 0x000ea80000300800 */
[----:B0-----:R-:W2:Y:S01]  /*365a0*/  LDL.LU R10, [R1+0x2d8] ;  /* 0x0002d800010a7983 */ /* 0x001ea20000300800 */
[----:B-1----:R-:W2:Y:S01]  /*365b0*/  LDL.LU R11, [R1+0x2dc] ;  /* 0x0002dc00010b7983 */ /* 0x002ea20000300800 */
[----:B---3--:R-:W-:Y:S02]  /*365c0*/  HMMA.16816.F32 R20, R20, R6, R16 ;  /* 0x000000061414723c */ /* 0x008fe40000001810 */
[----:B--2---:R0:W-:Y:S01]  /*365d0*/  STL.64 [R1+0x1ad8], R10 ;  /* 0x001ad80a01007387 */ /* 0x0041e20000100a00 */
[----:B------:R-:W-:Y:S03]  /*365e0*/  STL.64 [R1+0x1ad0], R8 ;  /* 0x001ad00801007387 */ /* 0x000fe60000100a00 */
[----:B0-----:R-:W2:Y:S01]  /*365f0*/  LDL.64 R10, [R1+0xb8] ;  /* 0x0000b800010a7983 */ /* 0x001ea20000100a00 */
[----:B------:R-:W3:Y:S02]  /*36600*/  LDL.LU.64 R18, [R1+0x1af0] ;  /* 0x001af00001127983 */ /* 0x000ee40000300a00 */
[----:B------:R-:W3:Y:S11]  /*36610*/  LDL.LU.64 R16, [R1+0x1ae8] ;  /* 0x001ae80001107983 */ /* 0x000ef60000300a00 */
[----:B------:R-:W-:Y:S03]  /*36620*/  @!UPT UIADD3 URZ, URZ, URZ, URZ ;  /* 0x0000003f3f3ff290 */ /* 0x000fe6000fffe03f */
[----:B------:R-:W-:Y:S01]  /*36630*/  STL.64 [R1+0xbd0], R20 ;  /* 0x000bd01401007387 */ /* 0x000fe20000100a00 */
[----:B------:R0:W-:Y:S04]  /*36640*/  STL.64 [R1+0xbd8], R22 ;  /* 0x000bd81601007387 */ /* 0x0001e80000100a00 */
[----:B0-----:R-:W2:Y:S01]  /*36650*/  LDL.64 R22, [R1+0xa8] ;  /* 0x0000a80001167983 */ /* 0x001ea20000100a00 */
[----:B------:R0:W-:Y:S02]  /*36660*/  STL.64 [R1+0x19e8], R6 ;  /* 0x0019e80601007387 */ /* 0x0001e40000100a00 */
[----:B------:R-:W3:Y:S02]  /*36670*/  LDL.LU R4, [R1+0x300] ;  /* 0x0003000001047983 */ /* 0x000ee40000300800 */
[----:B------:R-:W3:Y:S01]  /*36680*/  LDL.LU R5, [R1+0x304] ;  /* 0x0003040001057983 */ /* 0x000ee20000300800 */
[----:B0-----:R-:W3:Y:S01]  /*36690*/  LDL.LU R6, [R1+0x308] ;  /* 0x0003080001067983 */ /* 0x001ee20000300800 */
[----:B------:R-:W3:Y:S02]  /*366a0*/  LDL.LU R7, [R1+0x30c] ;  /* 0x00030c0001077983 */ /* 0x000ee40000300800 */
[----:B----4-:R-:W-:-:S02]  /*366b0*/  IMAD.MOV.U32 R2, RZ, RZ, R14 ;  /* 0x000000ffff027224 */ /* 0x010fc400078e000e */
[----:B------:R-:W-:Y:S01]  /*366c0*/  IMAD.MOV.U32 R0, RZ, RZ, R15 ;  /* 0x000000ffff007224 */ /* 0x000fe200078e000f */
[C---:B---3--:R-:W-:Y:S01]  /*366d0*/  HMMA.16816.F32 R4, R16.reuse, R14, R4 ;  /* 0x0000000e1004723c */ /* 0x048fe20000001804 */
[----:B------:R-:W3:Y:S07]  /*366e0*/  LDL.LU.64 R14, [R1+0x1ae0] ;  /* 0x001ae000010e7983 */ /* 0x000eee0000300a00 */
[----:B--2---:R-:W-:Y:S01]  /*366f0*/  HMMA.16816.F32 R24, R16, R10, R24 ;  /* 0x0000000a1018723c */ /* 0x004fe20000001818 */
[----:B------:R-:W-:Y:S11]  /*36700*/  IMAD.MOV.U32 R3, RZ, RZ, R11 ;  /* 0x000000ffff037224 */ /* 0x000ff600078e000b */
[----:B------:R-:W-:Y:S03]  /*36710*/  @!UPT UIADD3 URZ, URZ, URZ, URZ ;  /* 0x0000003f3f3ff290 */ /* 0x000fe6000fffe03f */
[----:B------:R0:W-:Y:S01]  /*36720*/  STL.64 [R1+0x270], R4 ;  /* 0x0002700401007387 */ /* 0x0001e20000100a00 */
[----:B------:R-:W-:Y:S02]  /*36730*/  IMAD.MOV.U32 R12, RZ, RZ, R6 ;  /* 0x000000ffff0c7224 */ /* 0x000fe400078e0006 */
[----:B------:R-:W-:Y:S02]  /*36740*/  STL.64 [R1+0x278], R6 ;  /* 0x0002780601007387 */ /* 0x000fe40000100a00 */
[----:B------:R-:W-:Y:S01]  /*36750*/  STL [R1+0x1a00], R0 ;  /* 0x001a000001007387 */ /* 0x000fe20000100800 */
[----:B------:R-:W-:Y:S01]  /*36760*/  STL [R1+0x19fc], R2 ;  /* 0x0019fc0201007387 */ /* 0x000fe20000100800 */
[----:B------:R-:W-:Y:S02]  /*36770*/  STL [R1+0x1538], R12 ;  /* 0x0015380c01007387 */ /* 0x000fe40000100800 */
[----:B------:R-:W-:Y:S02]  /*36780*/  IMAD.MOV.U32 R13, RZ, RZ, R26 ;  /* 0x000000ffff0d7224 */ /* 0x000fe400078e001a */
[----:B0-----:R-:W-:-:S02]  /*36790*/  IMAD.MOV.U32 R4, RZ, RZ, R10 ;  /* 0x000000ffff047224 */ /* 0x001fc400078e000a */
[----:B------:R-:W2:Y:S01]  /*367a0*/  LDL.LU.64 R10, [R1+0x1ad8] ;  /* 0x001ad800010a7983 */ /* 0x000ea20000300a00 */
[----:B------:R-:W2:Y:S02]  /*367b0*/  LDL.LU.64 R8, [R1+0x1ad0] ;  /* 0x001ad00001087983 */ /* 0x000ea40000300a00 */
[----:B------:R-:W-:Y:S02]  /*367c0*/  STL.64 [R1+0x260], R24 ;  /* 0x0002601801007387 */ /* 0x000fe40000100a00 */
[----:B------:R0:W-:Y:S02]  /*367d0*/  STL.64 [R1+0x268], R26 ;  /* 0x0002681a01007387 */ /* 0x0001e40000100a00 */
[----:B0-----:R-:W4:Y:S01]  /*367e0*/  LDL.LU.64 R26, [R1+0x1ac8] ;  /* 0x001ac800011a7983 */ /* 0x001f220000300a00 */
[----:B------:R-:W-:Y:S02]  /*367f0*/  STL [R1+0x1a18], R3 ;  /* 0x001a180301007387 */ /* 0x000fe40000100800 */
[----:B------:R0:W-:Y:S01]  /*36800*/  STL [R1+0x153c], R13 ;  /* 0x00153c0d01007387 */ /* 0x0001e20000100800 */
[----:B---3--:R1:W-:Y:S01]  /*36810*/  STL.64 [R1+0x1a58], R14 ;  /* 0x001a580e01007387 */ /* 0x0083e20000100a00 */
[----:B------:R-:W3:Y:S02]  /*36820*/  LDL.LU R12, [R1+0x2e0] ;  /* 0x0002e000010c7983 */ /* 0x000ee40000300800 */
[----:B0-----:R-:W3:Y:S01]  /*36830*/  LDL.LU R13, [R1+0x2e4] ;  /* 0x0002e400010d7983 */ /* 0x001ee20000300800 */
[----:B-1----:R-:W3:Y:S01]  /*36840*/  LDL.LU R14, [R1+0x2e8] ;  /* 0x0002e800010e7983 */ /* 0x002ee20000300800 */
[----:B------:R-:W3:Y:S02]  /*36850*/  LDL.LU R15, [R1+0x2ec] ;  /* 0x0002ec00010f7983 */ /* 0x000ee40000300800 */
[----:B------:R-:W-:-:S02]  /*36860*/  IMAD.MOV.U32 R6, RZ, RZ, R22 ;  /* 0x000000ffff067224 */ /* 0x000fc400078e0016 */
[----:B------:R-:W-:Y:S02]  /*36870*/  IMAD.MOV.U32 R5, RZ, RZ, R23 ;  /* 0x000000ffff057224 */ /* 0x000fe400078e0017 */
[----:B----4-:R-:W-:Y:S01]  /*36880*/  IMAD.MOV.U32 R7, RZ, RZ, R27 ;  /* 0x000000ffff077224 */ /* 0x010fe200078e001b */
[C---:B---3--:R-:W-:Y:S11]  /*36890*/  HMMA.16816.F32 R12, R16.reuse, R22, R12 ;  /* 0x00000016100c723c */ /* 0x048ff6000000180c */
[----:B------:R-:W-:Y:S11]  /*368a0*/  @!UPT UIADD3 URZ, URZ, URZ, URZ ;  /* 0x0000003f3f3ff290 */ /* 0x000ff6000fffe03f */
[----:B------:R-:W-:Y:S01]  /*368b0*/  @!UPT UIADD3 URZ, URZ, URZ, URZ ;  /* 0x0000003f3f3ff290 */ /* 0x000fe2000fffe03f */
[----:B------:R-:W-:Y:S01]  /*368c0*/  STL.64 [R1+0x250], R12 ;  /* 0x0002500c01007387 */ /* 0x000fe20000100a00 */
[----:B------:R2:W-:Y:S02]  /*368d0*/  STL.64 [R1+0x258], R14 ;  /* 0x0002580e01007387 */ /* 0x0005e40000100a00 */
[C---:B--2---:R-:W-:Y:S07]  /*368e0*/  HMMA.16816.F32 R12, R16.reuse, R26, R8 ;  /* 0x0000001a100c723c */ /* 0x044fee0000001808 */
[----:B------:R-:W-:Y:S11]  /*368f0*/  IMAD.MOV.U32 R9, RZ, RZ, R26 ;  /* 0x000000ffff097224 */ /* 0x000ff600078e001a */
[----:B------:R-:W-:Y:S05]  /*36900*/  @!UPT UIADD3 URZ, URZ, URZ, URZ ;  /* 0x0000003f3f3ff290 */ /* 0x000fea000fffe03f */
[----:B------:R-:W-:Y:S01]  /*36910*/  STL.64 [R1+0x240], R12 ;  /* 0x0002400c01007387 */ /* 0x000fe20000100a00 */
[----:B------:R-:W-:Y:S02]  /*36920*/  STL.64 [R1+0x248], R14 ;  /* 0x0002480e01007387 */ /* 0x000fe40000100a00 */
[----:B------:R-:W-:Y:S02]  /*36930*/  STL [R1+0x1a1c], R9 ;  /* 0x001a1c0901007387 */ /* 0x000fe40000100800 */
[----:B------:R-:W-:Y:S01]  /*36940*/  STL.64 [R1+0x1a10], R6 ;  /* 0x001a100601007387 */ /* 0x000fe20000100a00 */
[----:B------:R0:W-:Y:S04]  /*36950*/  STL.64 [R1+0x1a08], R4 ;  /* 0x001a080401007387 */ /* 0x0001e80000100a00 */
        /* <DEDUP_REMOVED lines=18> */
[----:B------:R-:W3:Y:S01]  /*36a80*/  LDL.LU R24, [R1+0x2c0] ;  /* 0x0002c00001187983 */ /* 0x000ee20000300800 */
[----:B------:R-:W3:Y:S02]  /*36a90*/  LDL.LU R25, [R1+0x2c4] ;  /* 0x0002c40001197983 */ /* 0x000ee40000300800 */
[----:B------:R-:W3:Y:S02]  /*36aa0*/  LDL.LU R26, [R1+0x2c8] ;  /* 0x0002c800011a7983 */ /* 0x000ee40000300800 */
[----:B------:R-:W3:Y:S01]  /*36ab0*/  LDL.LU R27, [R1+0x2cc] ;  /* 0x0002cc00011b7983 */ /* 0x000ee20000300800 */
[----:B--2---:R0:W-:Y:S01]  /*36ac0*/  STL.64 [R1+0x1ab0], R10 ;  /* 0x001ab00a01007387 */ /* 0x0041e20000100a00 */
[----:B------:R-:W-:Y:S03]  /*36ad0*/  STL.64 [R1+0x1aa8], R8 ;  /* 0x001aa80801007387 */ /* 0x000fe60000100a00 */
[----:B0-----:R-:W2:Y:S04]  /*36ae0*/  LDL.64 R10, [R1+0x78] ;  /* 0x00007800010a7983 */ /* 0x001ea80000100a00 */
[----:B--2---:R0:W-:Y:S01]  /*36af0*/  STL.64 [R1+0x1ac0], R10 ;  /* 0x001ac00a01007387 */ /* 0x0041e20000100a00 */
[----:B------:R-:W2:Y:S03]  /*36b00*/  LDL.64 R22, [R1+0x68] ;  /* 0x0000680001167983 */ /* 0x000ea60000100a00 */
[----:B0-----:R-:W3:Y:S04]  /*36b10*/  LDL.64 R10, [R1+0x88] ;  /* 0x00008800010a7983 */ /* 0x001ee80000100a00 */
[----:B--2---:R0:W-:Y:S01]  /*36b20*/  STL.64 [R1+0x1ab8], R22 ;  /* 0x001ab81601007387 */ /* 0x0041e20000100a00 */
[----:B------:R-:W2:Y:S02]  /*36b30*/  LDL.LU R20, [R1+0x2b0] ;  /* 0x0002b00001147983 */ /* 0x000ea40000300800 */
[----:B------:R-:W2:Y:S01]  /*36b40*/  LDL.LU R21, [R1+0x2b4] ;  /* 0x0002b40001157983 */ /* 0x000ea20000300800 */
[----:B0-----:R-:W2:Y:S01]  /*36b50*/  LDL.LU R22, [R1+0x2b8] ;  /* 0x0002b80001167983 */ /* 0x001ea20000300800 */
[----:B------:R-:W2:Y:S02]  /*36b60*/  LDL.LU R23, [R1+0x2bc] ;  /* 0x0002bc0001177983 */ /* 0x000ea40000300800 */
[----:B------:R0:W-:Y:S02]  /*36b70*/  STL.64 [R1+0x1a68], R14 ;  /* 0x001a680e01007387 */ /* 0x0001e40000100a00 */
[----:B----4-:R-:W-:Y:S01]  /*36b80*/  STL.64 [R1+0x1a60], R12 ;  /* 0x001a600c01007387 */ /* 0x010fe20000100a00 */
[----:B0-----:R-:W4:Y:S04]  /*36b90*/  LDL.64 R14, [R1+0x38] ;  /* 0x00003800010e7983 */ /* 0x001f280000100a00 */
[----:B----4-:R0:W-:Y:S04]  /*36ba0*/  STL.64 [R1+0x1a78], R14 ;  /* 0x001a780e01007387 */ /* 0x0101e80000100a00 */
[----:B0-----:R-:W4:Y:S04]  /*36bb0*/  LDL.64 R14, [R1+0x48] ;  /* 0x00004800010e7983 */ /* 0x001f280000100a00 */
[----:B----4-:R0:W-:Y:S04]  /*36bc0*/  STL.64 [R1+0x1a90], R14 ;  /* 0x001a900e01007387 */ /* 0x0101e80000100a00 */
[----:B0-----:R-:W4:Y:S01]  /*36bd0*/  LDL.64 R14, [R1+0x58] ;  /* 0x00005800010e7983 */ /* 0x001f220000100a00 */
[----:B---3--:R0:W-:Y:S02]  /*36be0*/  STL.64 [R1+0x1a38], R6 ;  /* 0x001a380601007387 */ /* 0x0081e40000100a00 */
[----:B------:R-:W-:Y:S01]  /*36bf0*/  STL.64 [R1+0x1a30], R4 ;  /* 0x001a300401007387 */ /* 0x000fe20000100a00 */
[----:B0-----:R-:W3:Y:S04]  /*36c00*/  LDL.64 R6, [R1+0x18] ;  /* 0x0000180001067983 */ /* 0x001ee80000100a00 */
[----:B---3--:R0:W-:Y:S04]  /*36c10*/  STL.64 [R1+0x1a50], R6 ;  /* 0x001a500601007387 */ /* 0x0081e80000100a00 */
[----:B0-----:R-:W3:Y:S04]  /*36c20*/  LDL.64 R6, [R1+0x28] ;  /* 0x0000280001067983 */ /* 0x001ee80000100a00 */
[----:B---3--:R0:W-:Y:S01]  /*36c30*/  STL.64 [R1+0x1a70], R6 ;  /* 0x001a700601007387 */ /* 0x0081e20000100a00 */
[----:B------:R-:W3:Y:S02]  /*36c40*/  LDL.LU R4, [R1+0x4e0] ;  /* 0x0004e00001047983 */ /* 0x000ee40000300800 */
[----:B------:R-:W3:Y:S01]  /*36c50*/  LDL.LU R5, [R1+0x4e4] ;  /* 0x0004e40001057983 */ /* 0x000ee20000300800 */
[----:B0-----:R-:W2:Y:S01]  /*36c60*/  LDL.LU R6, [R1+0x4e8] ;  /* 0x0004e80001067983 */ /* 0x001ea20000300800 */
[----:B------:R-:W2:Y:S01]  /*36c70*/  LDL.LU R7, [R1+0x4ec] ;  /* 0x0004ec0001077983 */ /* 0x000ea20000300800 */
[----:B------:R-:W-:Y:S02]  /*36c80*/  HMMA.16816.F32 R24, R16, R10, R24 ;  /* 0x0000000a1018723c */ /* 0x000fe40000001818 */
        /* <DEDUP_REMOVED lines=32> */
[C---:B----4-:R-:W-:Y:S08]  /*36e90*/  HMMA.16816.F32 R4, R16.reuse, R14, R4 ;  /* 0x0000000e1004723c */ /* 0x050ff00000001804 */
[----:B--2---:R-:W-:Y:S01]  /*36ea0*/  HMMA.16816.F32 R8, R16, R22, R8 ;  /* 0x000000161008723c */ /* 0x004fe20000001808 */
[----:B------:R-:W-:Y:S11]  /*36eb0*/  IMAD.MOV.U32 R28, RZ, RZ, R23 ;  /* 0x000000ffff1c7224 */ /* 0x000ff600078e0017 */
[----:B------:R-:W-:Y:S11]  /*36ec0*/  @!UPT UIADD3 URZ, URZ, URZ, URZ ;  /* 0x0000003f3f3ff290 */ /* 0x000ff6000fffe03f */
[----:B------:R0:W-:Y:S02]  /*36ed0*/  STL.64 [R1+0x160], R8 ;  /* 0x0001600801007387 */ /* 0x0001e40000100a00 */
[----:B0-----:R-:W-:Y:S02]  /*36ee0*/  IMAD.MOV.U32 R8, RZ, RZ, R22 ;  /* 0x000000ffff087224 */ /* 0x001fe400078e0016 */
[----:B------:R-:W0:Y:S04]  /*36ef0*/  LDSM.16.MT88.4 R20, [R29+0x6100] ;  /* 0x006100001d14783b */ /* 0x000e280000004200 */
[----:B------:R-:W-:Y:S04]  /*36f00*/  STL.64 [R1+0x168], R10 ;  /* 0x0001680a01007387 */ /* 0x000fe80000100a00 */
[----:B0-----:R0:W-:Y:S01]  /*36f10*/  STL.64 [R1+0x18a8], R22 ;  /* 0x0018a81601007387 */ /* 0x0011e20000100a00 */
[----:B------:R1:W-:Y:S03]  /*36f20*/  STL.64 [R1+0x18a0], R20 ;  /* 0x0018a01401007387 */ /* 0x0003e60000100a00 */
[----:B0-----:R-:W2:Y:S04]  /*36f30*/  LDL R22, [R1+0x8] ;  /* 0x0000080001167983 */ /* 0x001ea80000100800 */
[----:B------:R-:W2:Y:S01]  /*36f40*/  LDL R23, [R1+0xc] ;  /* 0x00000c0001177983 */ /* 0x000ea20000100800 */
[----:B------:R-:W-:Y:S02]  /*36f50*/  STL.64 [R1+0x150], R4 ;  /* 0x0001500401007387 */ /* 0x000fe40000100a00 */
[----:B------:R0:W-:Y:S02]  /*36f60*/  STL.64 [R1+0x158], R6 ;  /* 0x0001580601007387 */ /* 0x0001e40000100a00 */
[----:B-1----:R-:W-:-:S02]  /*36f70*/  IMAD.MOV.U32 R21, RZ, RZ, R14 ;  /* 0x000000ffff157224 */ /* 0x002fc400078e000e */
[----:B------:R-:W-:Y:S01]  /*36f80*/  IMAD.MOV.U32 R20, RZ, RZ, R15 ;  /* 0x000000ffff147224 */ /* 0x000fe200078e000f */
[----:B0-----:R-:W4:Y:S01]  /*36f90*/  LDL.LU.64 R6, [R1+0x1aa0] ;  /* 0x001aa00001067983 */ /* 0x001f220000300a00 */
[----:B------:R-:W4:Y:S02]  /*36fa0*/  LDL.LU.64 R4, [R1+0x1a98] ;  /* 0x001a980001047983 */ /* 0x000f240000300a00 */
        /* <DEDUP_REMOVED lines=8> */
[----:B------:R-:W4:Y:S02]  /*37030*/  LDL.LU.64 R4, [R1+0x1a80] ;  /* 0x001a800001047983 */ /* 0x000f240000300a00 */
[----:B------:R-:W4:Y:S02]  /*37040*/  LDL.LU.64 R14, [R1+0x1a78] ;  /* 0x001a7800010e7983 */ /* 0x000f240000300a00 */
[----:B----4-:R-:W-:Y:S01]  /*37050*/  HMMA.16816.F32 R4, R16, R14, R4 ;  /* 0x0000000e1004723c */ /* 0x010fe20000001804 */
[----:B------:R-:W-:-:S02]  /*37060*/  IMAD.MOV.U32 R0, RZ, RZ, R14 ;  /* 0x000000ffff007224 */ /* 0x000fc400078e000e */
        /* <DEDUP_REMOVED lines=23> */
[----:B------:R-:W2:Y:S02]  /*371e0*/  LDL.LU.64 R24, [R1+0x1a40] ;  /* 0x001a400001187983 */ /* 0x000ea40000300a00 */
[----:B------:R-:W2:Y:S02]  /*371f0*/  LDL.LU.64 R6, [R1+0x1a38] ;  /* 0x001a380001067983 */ /* 0x000ea40000300a00 */
[----:B------:R-:W2:Y:S02]  /*37200*/  LDL.LU.64 R4, [R1+0x1a30] ;  /* 0x001a300001047983 */ /* 0x000ea40000300a00 */
[----:B--2---:R-:W-:Y:S11]  /*37210*/  HMMA.16816.F32 R4, R16, R22, R4 ;  /* 0x000000161004723c */ /* 0x004ff60000001804 */
[----:B------:R-:W-:Y:S11]  /*37220*/  @!UPT UIADD3 URZ, URZ, URZ, URZ ;  /* 0x0000003f3f3ff290 */ /* 0x000ff6000fffe03f */
[----:B------:R-:W-:Y:S01]  /*37230*/  @!UPT UIADD3 URZ, URZ, URZ, URZ ;  /* 0x0000003f3f3ff290 */ /* 0x000fe2000fffe03f */
[----:B------:R-:W-:Y:S01]  /*37240*/  STL.64 [R1+0x100], R4 ;  /* 0x0001000401007387 */ /* 0x000fe20000100a00 */
[----:B------:R0:W-:Y:S03]  /*37250*/  STL.64 [R1+0x108], R6 ;  /* 0x0001080601007387 */ /* 0x0001e60000100a00 */
[----:B0-----:R-:W4:Y:S01]  /*37260*/  LDL.LU.64 R6, [R1+0x1a28] ;  /* 0x001a280001067983 */ /* 0x001f220000300a00 */
[----:B------:R-:W4:Y:S02]  /*37270*/  LDL.LU.64 R4, [R1+0x1a20] ;  /* 0x001a200001047983 */ /* 0x000f240000300a00 */
[----:B------:R0:W-:Y:S02]  /*37280*/  STL.64 [R1+0x18b8], R22 ;  /* 0x0018b81601007387 */ /* 0x0001e40000100a00 */
[----:B0-----:R-:W-:Y:S02]  /*37290*/  IMAD.MOV.U32 R22, RZ, RZ, R9 ;  /* 0x000000ffff167224 */ /* 0x001fe400078e0009 */
[----:B------:R-:W-:Y:S01]  /*372a0*/  IMAD.MOV.U32 R23, RZ, RZ, R3 ;  /* 0x000000ffff177224 */ /* 0x000fe200078e0003 */
[----:B------:R-:W2:Y:S01]  /*372b0*/  LDL.LU R9, [R1+0x1a1c] ;  /* 0x001a1c0001097983 */ /* 0x000ea20000300800 */
[----:B------:R-:W2:Y:S03]  /*372c0*/  LDL.LU R3, [R1+0x1a18] ;  /* 0x001a180001037983 */ /* 0x000ea60000300800 */
[----:B------:R0:W-:Y:S02]  /*372d0*/  STL.64 [R1+0x18d0], R22 ;  /* 0x0018d01601007387 */ /* 0x0001e40000100a00 */
[----:B0-----:R-:W-:-:S02]  /*372e0*/  IMAD.MOV.U32 R22, RZ, RZ, R13 ;  /* 0x000000ffff167224 */ /* 0x001fc400078e000d */
[----:B------:R-:W-:Y:S01]  /*372f0*/  IMAD.MOV.U32 R23, RZ, RZ, R12 ;  /* 0x000000ffff177224 */ /* 0x000fe200078e000c */
[----:B----4-:R-:W-:Y:S11]  /*37300*/  HMMA.16816.F32 R4, R16, R14, R4 ;  /* 0x0000000e1004723c */ /* 0x010ff60000001804 */
[----:B------:R-:W-:Y:S11]  /*37310*/  @!UPT UIADD3 URZ, URZ, URZ, URZ ;  /* 0x0000003f3f3ff290 */ /* 0x000ff6000fffe03f */
[----:B------:R-:W-:Y:S01]  /*37320*/  @!UPT UIADD3 URZ, URZ, URZ, URZ ;  /* 0x0000003f3f3ff290 */ /* 0x000fe2000fffe03f */
[----:B------:R-:W-:Y:S01]  /*37330*/  STL.64 [R1+0xf0], R4 ;  /* 0x0000f00401007387 */ /* 0x000fe20000100a00 */
[----:B------:R0:W-:Y:S03]  /*37340*/  STL.64 [R1+0xf8], R6 ;  /* 0x0000f80601007387 */ /* 0x0001e60000100a00 */
[----:B0-----:R-:W4:Y:S01]  /*37350*/  LDL.LU.64 R6, [R1+0x1a10] ;  /* 0x001a100001067983 */ /* 0x001f220000300a00 */
        /* <DEDUP_REMOVED lines=31> */
[----:B------:R0:W-:Y:S02]  /*37550*/  STL.64 [R1+0x1930], R22 ;  /* 0x0019301601007387 */ /* 0x0001e40000100a00 */
[----:B0-----:R-:W-:Y:S02]  /*37560*/  IMAD.MOV.U32 R22, RZ, RZ, R8 ;  /* 0x000000ffff167224 */ /* 0x001fe400078e0008 */
[----:B------:R-:W-:Y:S01]  /*37570*/  IMAD.MOV.U32 R23, RZ, RZ, R28 ;  /* 0x000000ffff177224 */ /* 0x000fe200078e001c */
[----:B------:R-:W4:Y:S04]  /*37580*/  LDL.LU R8, [R1+0x19f0] ;  /* 0x0019f00001087983 */ /* 0x000f280000300800 */
        /* <DEDUP_REMOVED lines=8> */
[----:B------:R-:W-:-:S05]  /*37610*/  IMAD.MOV.U32 R23, RZ, RZ, R26 ;  /* 0x000000ffff177224 */ /* 0x000fca00078e001a */
        /* <DEDUP_REMOVED lines=17> */
[----:B----4-:R-:W-:-:S05]  /*37730*/  IMAD.MOV.U32 R23, RZ, RZ, R7 ;  /* 0x000000ffff177224 */ /* 0x010fca00078e0007 */
        /* <DEDUP_REMOVED lines=18> */
[----:B------:R-:W-:Y:S01]  /*37860*/  STL.64 [R1+0x19c0], R22 ;  /* 0x0019c01601007387 */ /* 0x000fe20000100a00 */
[----:B------:R-:W4:Y:S02]  /*37870*/  LDL.LU R24, [R1+0x6c0] ;  /* 0x0006c00001187983 */ /* 0x000f240000300800 */
[----:B------:R-:W4:Y:S02]  /*37880*/  LDL.LU R25, [R1+0x6c4] ;  /* 0x0006c40001197983 */ /* 0x000f240000300800 */
[----:B------:R-:W4:Y:S01]  /*37890*/  LDL.LU R26, [R1+0x6c8] ;  /* 0x0006c800011a7983 */ /* 0x000f220000300800 */
[----:B------:R-:W4:Y:S01]  /*378a0*/  LDL.LU R27, [R1+0x6cc] ;  /* 0x0006cc00011b7983 */ /* 0x000f220000300800 */
[----:B------:R-:W4:Y:S02]  /*378b0*/  LDL.LU R4, [R1+0x6d0] ;  /* 0x0006d00001047983 */ /* 0x000f240000300800 */
[----:B------:R-:W4:Y:S02]  /*378c0*/  LDL.LU R5, [R1+0x6d4] ;  /* 0x0006d40001057983 */ /* 0x000f240000300800 */
[----:B------:R-:W4:Y:S01]  /*378d0*/  LDL.LU R6, [R1+0x6d8] ;  /* 0x0006d80001067983 */ /* 0x000f220000300800 */
[----:B------:R-:W4:Y:S04]  /*378e0*/  LDL.LU R7, [R1+0x6dc] ;  /* 0x0006dc0001077983 */ /* 0x000f280000300800 */
        /* <DEDUP_REMOVED lines=33> */
[----:B0-----:R-:W3:Y:S01]  /*37b00*/  LDL.LU.64 R6, [R1+0x19e8] ;  /* 0x0019e80001067983 */ /* 0x001ee20000300a00 */
[----:B------:R-:W-:-:S02]  /*37b10*/  IMAD.MOV.U32 R22, RZ, RZ, R2 ;  /* 0x000000ffff167224 */ /* 0x000fc400078e0002 */
[----:B------:R-:W-:Y:S01]  /*37b20*/  IMAD.MOV.U32 R23, RZ, RZ, R0 ;  /* 0x000000ffff177224 */ /* 0x000fe200078e0000 */
[----:B---3--:R-:W-:Y:S01]  /*37b30*/  HMMA.16816.F32 R16, R16, R6, R24 ;  /* 0x000000061010723c */ /* 0x008fe20000001818 */
[----:B------:R-:W2:Y:S01]  /*37b40*/  LDL.LU.64 R26, [R1+0x19e0] ;  /* 0x0019e000011a7983 */ /* 0x000ea20000300a00 */
[----:B------:R-:W2:Y:S11]  /*37b50*/  LDL.LU.64 R24, [R1+0x19d8] ;  /* 0x0019d80001187983 */ /* 0x000eb60000300a00 */
[----:B------:R-:W-:Y:S10]  /*37b60*/  @!UPT UIADD3 URZ, URZ, URZ, URZ ;  /* 0x0000003f3f3ff290 */ /* 0x000ff4000fffe03f */
[----:B------:R-:W-:Y:S01]  /*37b70*/  STL.64 [R1+0xd0], R16 ;  /* 0x0000d01001007387 */ /* 0x000fe20000100a00 */
[----:B------:R-:W-:Y:S02]  /*37b80*/  STL.64 [R1+0xd8], R18 ;  /* 0x0000d81201007387 */ /* 0x000fe40000100a00 */
[----:B------:R-:W0:Y:S02]  /*37b90*/  LDSM.16.MT88.4 R16, [R29+0x6180] ;  /* 0x006180001d10783b */ /* 0x000e240000004200 */
[----:B0-----:R0:W-:Y:S02]  /*37ba0*/  STL [R1+0x177c], R16 ;  /* 0x00177c1001007387 */ /* 0x0011e40000100800 */
[----:B------:R1:W-:Y:S02]  /*37bb0*/  STL [R1+0x1778], R17 ;  /* 0x0017781101007387 */ /* 0x0003e40000100800 */
[----:B------:R3:W-:Y:S02]  /*37bc0*/  STL [R1+0x1774], R18 ;  /* 0x0017741201007387 */ /* 0x0007e40000100800 */
[----:B------:R4:W-:Y:S01]  /*37bd0*/  STL [R1+0x1770], R19 ;  /* 0x0017701301007387 */ /* 0x0009e20000100800 */
[----:B0-----:R-:W2:Y:S01]  /*37be0*/  LDL.LU R16, [R1+0x7f0] ;  /* 0x0007f00001107983 */ /* 0x001ea20000300800 */
[----:B-1----:R-:W2:Y:S02]  /*37bf0*/  LDL.LU R17, [R1+0x7f4] ;  /* 0x0007f40001117983 */ /* 0x002ea40000300800 */
[----:B---3--:R-:W3:Y:S02]  /*37c00*/  LDL.LU R18, [R1+0x7f8] ;  /* 0x0007f80001127983 */ /* 0x008ee40000300800 */
[----:B----4-:R-:W3:Y:S01]  /*37c10*/  LDL.LU R19, [R1+0x7fc] ;  /* 0x0007fc0001137983 */ /* 0x010ee20000300800 */
        /* <DEDUP_REMOVED lines=93> */
[C---:B---3--:R-:W-:Y:S11]  /*381f0*/  HMMA.16816.F32 R16, R24.reuse, R14, R16 ;  /* 0x0000000e1810723c */ /* 0x048ff60000001810 */
[----:B------:R-:W-:Y:S11]  /*38200*/  @!UPT UIADD3 URZ, URZ, URZ, URZ ;  /* 0x0000003f3f3ff290 */ /* 0x000ff6000fffe03f */
[----:B------:R-:W-:Y:S01]  /*38210*/  @!UPT UIADD3 URZ, URZ, URZ, URZ ;  /* 0x0000003f3f3ff290 */ /* 0x000fe2000fffe03f */
[----:B------:R0:W-:Y:S01]  /*38220*/  STL.64 [R1+0x1a0], R16 ;  /* 0x0001a01001007387 */ /* 0x0001e20000100a00 */
[----:B------:R1:W-:Y:S03]  /*38230*/  STL.64 [R1+0x1a8], R18 ;  /* 0x0001a81201007387 */ /* 0x0003e60000100a00 */
[----:B0-----:R-:W3:Y:S01]  /*38240*/  LDL.LU R16, [R1+0x7c0] ;  /* 0x0007c00001107983 */ /* 0x001ee20000300800 */
[----:B------:R-:W3:Y:S02]  /*38250*/  LDL.LU R17, [R1+0x7c4] ;  /* 0x0007c40001117983 */ /* 0x000ee40000300800 */
[----:B-1----:R-:W3:Y:S02]  /*38260*/  LDL.LU R18, [R1+0x7c8] ;  /* 0x0007c80001127983 */ /* 0x002ee40000300800 */
[----:B------:R-:W3:Y:S01]  /*38270*/  LDL.LU R19, [R1+0x7cc] ;  /* 0x0007cc0001137983 */ /* 0x000ee20000300800 */
[----:B------:R0:W-:Y:S01]  /*38280*/  STL.64 [R1+0x1870], R14 ;  /* 0x0018700e01007387 */ /* 0x0001e20000100a00 */
        /* <DEDUP_REMOVED lines=8> */
[----:B------:R1:W-:Y:S03]  /*38310*/  STL.64 [R1+0x198], R14 ;  /* 0x0001980e01007387 */ /* 0x0003e60000100a00 */
[----:B0-----:R-:W4:Y:S01]  /*38320*/  LDL.LU R12, [R1+0x790] ;  /* 0x00079000010c7983 */ /* 0x001f220000300800 */
[----:B------:R-:W4:Y:S02]  /*38330*/  LDL.LU R13, [R1+0x794] ;  /* 0x00079400010d7983 */ /* 0x000f240000300800 */
[----:B-1----:R-:W2:Y:S02]  /*38340*/  LDL.LU R14, [R1+0x798] ;  /* 0x00079800010e7983 */ /* 0x002ea40000300800 */
[----:B------:R-:W2:Y:S02]  /*38350*/  LDL.LU R15, [R1+0x79c] ;  /* 0x00079c00010f7983 */ /* 0x000ea40000300800 */
[----:B--2---:R-:W-:Y:S01]  /*38360*/  STL.64 [R1+0x1880], R14 ;  /* 0x0018800e01007387 */ /* 0x004fe20000100a00 */
[----:B----4-:R0:W-:Y:S03]  /*38370*/  STL.64 [R1+0x1878], R12 ;  /* 0x0018780c01007387 */ /* 0x0101e60000100a00 */
[----:B0-----:R-:W2:Y:S01]  /*38380*/  LDL.LU R12, [R1+0x7a0] ;  /* 0x0007a000010c7983 */ /* 0x001ea20000300800 */
[----:B------:R-:W2:Y:S02]  /*38390*/  LDL.LU R13, [R1+0x7a4] ;  /* 0x0007a400010d7983 */ /* 0x000ea40000300800 */
[----:B------:R-:W4:Y:S02]  /*383a0*/  LDL.LU R14, [R1+0x7a8] ;  /* 0x0007a800010e7983 */ /* 0x000f240000300800 */
[----:B------:R-:W4:Y:S02]  /*383b0*/  LDL.LU R15, [R1+0x7ac] ;  /* 0x0007ac00010f7983 */ /* 0x000f240000300800 */
[----:B----4-:R0:W-:Y:S01]  /*383c0*/  STL.64 [R1+0x1890], R14 ;  /* 0x0018900e01007387 */ /* 0x0101e20000100a00 */
[----:B--2---:R-:W-:Y:S03]  /*383d0*/  STL.64 [R1+0x1888], R12 ;  /* 0x0018880c01007387 */ /* 0x004fe60000100a00 */
[----:B0-----:R-:W2:Y:S01]  /*383e0*/  LDL.LU.64 R14, [R1+0xb8] ;  /* 0x0000b800010e7983 */ /* 0x001ea20000300a00 */
[----:B------:R0:W-:Y:S02]  /*383f0*/  STL.64 [R1+0x1828], R10 ;  /* 0x0018280a01007387 */ /* 0x0001e40000100a00 */
[----:B------:R-:W-:Y:S01]  /*38400*/  STL [R1+0x1820], R8 ;  /* 0x0018200801007387 */ /* 0x000fe20000100800 */
[----:B0-----:R-:W4:Y:S01]  /*38410*/  LDL.LU.64 R10, [R1+0x78] ;  /* 0x00007800010a7983 */ /* 0x001f220000300a00 */
[----:B------:R-:W-:Y:S03]  /*38420*/  HMMA.16816.F32 R24, R24, R6, R20 ;  /* 0x000000061818723c */ /* 0x000fe60000001814 */
[----:B----4-:R0:W-:Y:S04]  /*38430*/  STL.64 [R1+0x1868], R10 ;  /* 0x0018680a01007387 */ /* 0x0101e80000100a00 */
[----:B0-----:R-:W4:Y:S04]  /*38440*/  LDL.LU.64 R10, [R1+0x98] ;  /* 0x00009800010a7983 */ /* 0x001f280000300a00 */
[----:B----4-:R0:W-:Y:S01]  /*38450*/  STL.64 [R1+0x1898], R10 ;  /* 0x0018980a01007387 */ /* 0x0101e20000100a00 */
[----:B------:R-:W4:Y:S02]  /*38460*/  LDL.LU R8, [R1+0x7b0] ;  /* 0x0007b00001087983 */ /* 0x000f240000300800 */
[----:B------:R-:W4:Y:S01]  /*38470*/  LDL.LU R9, [R1+0x7b4] ;  /* 0x0007b40001097983 */ /* 0x000f220000300800 */
[----:B0-----:R-:W4:Y:S01]  /*38480*/  LDL.LU R10, [R1+0x7b8] ;  /* 0x0007b800010a7983 */ /* 0x001f220000300800 */
[----:B------:R-:W4:Y:S02]  /*38490*/  LDL.LU R11, [R1+0x7bc] ;  /* 0x0007bc00010b7983 */ /* 0x000f240000300800 */
[----:B------:R-:W4:Y:S02]  /*384a0*/  LDL.LU.64 R22, [R1+0x18a8] ;  /* 0x0018a80001167983 */ /* 0x000f240000300a00 */
[----:B------:R-:W4:Y:S03]  /*384b0*/  LDL.LU.64 R20, [R1+0x18a0] ;  /* 0x0018a00001147983 */ /* 0x000f260000300a00 */
[----:B------:R-:W-:Y:S01]  /*384c0*/  STL [R1+0x154c], R24 ;  /* 0x00154c1801007387 */ /* 0x000fe20000100800 */
[----:B------:R-:W-:Y:S02]  /*384d0*/  STL [R1+0x1548], R25 ;  /* 0x0015481901007387 */ /* 0x000fe40000100800 */
[----:B------:R-:W-:Y:S02]  /*384e0*/  STL [R1+0x1544], R26 ;  /* 0x0015441a01007387 */ /* 0x000fe40000100800 */
[----:B------:R0:W-:Y:S02]  /*384f0*/  STL [R1+0x1540], R27 ;  /* 0x0015401b01007387 */ /* 0x0001e40000100800 */
[----:B0-----:R-:W3:Y:S01]  /*38500*/  LDL.LU.64 R26, [R1+0xc8] ;  /* 0x0000c800011a7983 */ /* 0x001ee20000300a00 */
[----:B--2---:R-:W-:-:S02]  /*38510*/  IMAD.MOV.U32 R5, RZ, RZ, R14 ;  /* 0x000000ffff057224 */ /* 0x004fc400078e000e */
[----:B------:R-:W-:Y:S01]  /*38520*/  IMAD.MOV.U32 R4, RZ, RZ, R15 ;  /* 0x000000ffff047224 */ /* 0x000fe200078e000f */
[C---:B----4-:R-:W-:Y:S08]  /*38530*/  HMMA.16816.F32 R8, R20.reuse, R14, R8 ;  /* 0x0000000e1408723c */ /* 0x050ff00000001808 */
[C---:B---3--:R-:W-:Y:S11]  /*38540*/  HMMA.16816.F32 R16, R20.reuse, R26, R16 ;  /* 0x0000001a1410723c */ /* 0x048ff60000001810 */
[----:B------:R-:W-:Y:S11]  /*38550*/  @!UPT UIADD3 URZ, URZ, URZ, URZ ;  /* 0x0000003f3f3ff290 */ /* 0x000ff6000fffe03f */
[----:B------:R-:W-:Y:S01]  /*38560*/  @!UPT UIADD3 URZ, URZ, URZ, URZ ;  /* 0x0000003f3f3ff290 */ /* 0x000fe2000fffe03f */
[----:B------:R-:W-:Y:S01]  /*38570*/  STL.64 [R1+0x530], R16 ;  /* 0x0005301001007387 */ /* 0x000fe20000100a00 */
[----:B------:R0:W-:Y:S02]  /*38580*/  STL.64 [R1+0x538], R18 ;  /* 0x0005381201007387 */ /* 0x0001e40000100a00 */
[----:B------:R1:W-:Y:S02]  /*38590*/  STL [R1+0x1784], R27 ;  /* 0x0017841b01007387 */ /* 0x0003e40000100800 */
[----:B0-----:R-:W-:Y:S02]  /*385a0*/  IMAD.MOV.U32 R19, RZ, RZ, R26 ;  /* 0x000000ffff137224 */ /* 0x001fe400078e001a */
[----:B-1----:R-:W2:Y:S03]  /*385b0*/  LDL.LU.64 R26, [R1+0xa8] ;  /* 0x0000a800011a7983 */ /* 0x002ea60000300a00 */
[----:B------:R0:W-:Y:S02]  /*385c0*/  STL [R1+0x1780], R19 ;  /* 0x0017801301007387 */ /* 0x0001e40000100800 */
[----:B------:R-:W3:Y:S02]  /*385d0*/  LDL.LU R16, [R1+0x780] ;  /* 0x0007800001107983 */ /* 0x000ee40000300800 */
[----:B------:R-:W3:Y:S01]  /*385e0*/  LDL.LU R17, [R1+0x784] ;  /* 0x0007840001117983 */ /* 0x000ee20000300800 */
[----:B------:R-:W3:Y:S04]  /*385f0*/  LDL.LU R18, [R1+0x788] ;  /* 0x0007880001127983 */ /* 0x000ee80000300800 */
[----:B0-----:R-:W3:Y:S01]  /*38600*/  LDL.LU R19, [R1+0x78c] ;  /* 0x00078c0001137983 */ /* 0x001ee20000300800 */
[----:B------:R-:W-:Y:S02]  /*38610*/  STL.64 [R1+0x520], R8 ;  /* 0x0005200801007387 */ /* 0x000fe40000100a00 */
[----:B------:R0:W-:Y:S02]  /*38620*/  STL.64 [R1+0x528], R10 ;  /* 0x0005280a01007387 */ /* 0x0001e40000100a00 */
[----:B0-----:R-:W4:Y:S01]  /*38630*/  LDL.LU.64 R10, [R1+0x1898] ;  /* 0x00189800010a7983 */ /* 0x001f220000300a00 */
[----:B------:R-:W2:Y:S02]  /*38640*/  LDL.LU.64 R14, [R1+0x1890] ;  /* 0x00189000010e7983 */ /* 0x000ea40000300a00 */
[----:B------:R-:W2:Y:S02]  /*38650*/  LDL.LU.64 R12, [R1+0x1888] ;  /* 0x00188800010c7983 */ /* 0x000ea40000300a00 */
[----:B------:R0:W-:Y:S01]  /*38660*/  STL [R1+0x178c], R4 ;  /* 0x00178c0401007387 */ /* 0x0001e20000100800 */
[----:B------:R1:W-:Y:S01]  /*38670*/  STL [R1+0x1788], R5 ;  /* 0x0017880501007387 */ /* 0x0003e20000100800 */
[----:B------:R1:W-:Y:S03]  /*38680*/  STL.64 [R1+0x1860], R6 ;  /* 0x0018600601007387 */ /* 0x0003e60000100a00 */
[----:B0-----:R-:W3:Y:S01]  /*38690*/  LDL.LU R4, [R1+0x770] ;  /* 0x0007700001047983 */ /* 0x001ee20000300800 */
[----:B-1----:R-:W3:Y:S03]  /*386a0*/  LDL.LU R5, [R1+0x774] ;  /* 0x0007740001057983 */ /* 0x002ee60000300800 */
[----:B------:R-:W3:Y:S01]  /*386b0*/  LDL.LU R6, [R1+0x778] ;  /* 0x0007780001067983 */ /* 0x000ee20000300800 */
[----:B------:R-:W3:Y:S01]  /*386c0*/  LDL.LU R7, [R1+0x77c] ;  /* 0x00077c0001077983 */ /* 0x000ee20000300800 */
[----:B--2---:R-:W-:Y:S11]  /*386d0*/  HMMA.16816.F32 R12, R20, R26, R12 ;  /* 0x0000001a140c723c */ /* 0x004ff6000000180c */
[----:B------:R-:W-:Y:S11]  /*386e0*/  @!UPT UIADD3 URZ, URZ, URZ, URZ ;  /* 0x0000003f3f3ff290 */ /* 0x000ff6000fffe03f */
[----:B------:R-:W-:Y:S01]  /*386f0*/  @!UPT UIADD3 URZ, URZ, URZ, URZ ;  /* 0x0000003f3f3ff290 */ /* 0x000fe2000fffe03f */
[----:B------:R-:W-:Y:S01]  /*38700*/  STL.64 [R1+0x510], R12 ;  /* 0x0005100c01007387 */ /* 0x000fe20000100a00 */
[----:B------:R0:W-:Y:S03]  /*38710*/  STL.64 [R1+0x518], R14 ;  /* 0x0005180e01007387 */ /* 0x0001e60000100a00 */
[----:B0-----:R-:W4:Y:S01]  /*38720*/  LDL.LU.64 R14, [R1+0x1880] ;  /* 0x00188000010e7983 */ /* 0x001f220000300a00 */
[----:B------:R-:W4:Y:S02]  /*38730*/  LDL.LU.64 R12, [R1+0x1878] ;  /* 0x00187800010c7983 */ /* 0x000f240000300a00 */
[----:B------:R-:W-:Y:S02]  /*38740*/  IMAD.MOV.U32 R28, RZ, RZ, R26 ;  /* 0x000000ffff1c7224 */ /* 0x000fe400078e001a */
[----:B------:R-:W-:-:S05]  /*38750*/  IMAD.MOV.U32 R26, RZ, RZ, R27 ;  /* 0x000000ffff1a7224 */ /* 0x000fca00078e001b */
[----:B------:R0:W-:Y:S04]  /*38760*/  STL [R1+0x1794], R26 ;  /* 0x0017941a01007387 */ /* 0x0001e80000100800 */
[----:B0-----:R-:W2:Y:S01]  /*38770*/  LDL.LU.64 R26, [R1+0x88] ;  /* 0x00008800011a7983 */ /* 0x001ea20000300a00 */
[----:B------:R-:W-:Y:S01]  /*38780*/  STL [R1+0x1790], R28 ;  /* 0x0017901c01007387 */ /* 0x000fe20000100800 */
[C---:B----4-:R-:W-:Y:S11]  /*38790*/  HMMA.16816.F32 R12, R20.reuse, R10, R12 ;  /* 0x0000000a140c723c */ /* 0x050ff6000000180c */
[----:B------:R-:W-:Y:S11]  /*387a0*/  @!UPT UIADD3 URZ, URZ, URZ, URZ ;  /* 0x0000003f3f3ff290 */ /* 0x000ff6000fffe03f */
[----:B------:R-:W-:Y:S01]  /*387b0*/  @!UPT UIADD3 URZ, URZ, URZ, URZ ;  /* 0x0000003f3f3ff290 */ /* 0x000fe2000fffe03f */
[----:B------:R-:W-:Y:S01]  /*387c0*/  STL.64 [R1+0x500], R12 ;  /* 0x0005000c01007387 */ /* 0x000fe20000100a00 */
[----:B------:R0:W-:Y:S03]  /*387d0*/  STL.64 [R1+0x508], R14 ;  /* 0x0005080e01007387 */ /* 0x0001e60000100a00 */
[----:B0-----:R-:W4:Y:S01]  /*387e0*/  LDL.LU.64 R14, [R1+0x1870] ;  /* 0x00187000010e7983 */ /* 0x001f220000300a00 */
[----:B------:R-:W-:Y:S02]  /*387f0*/  IMAD.MOV.U32 R13, RZ, RZ, R10 ;  /* 0x000000ffff0d7224 */ /* 0x000fe400078e000a */
[----:B------:R-:W-:Y:S02]  /*38800*/  IMAD.MOV.U32 R12, RZ, RZ, R11 ;  /* 0x000000ffff0c7224 */ /* 0x000fe400078e000b */
[----:B------:R-:W3:Y:S03]  /*38810*/  LDL.LU.64 R10, [R1+0x1868] ;  /* 0x00186800010a7983 */ /* 0x000ee60000300a00 */
[----:B------:R-:W-:Y:S02]  /*38820*/  STL [R1+0x179c], R12 ;  /* 0x00179c0c01007387 */ /* 0x000fe40000100800 */
[----:B------:R-:W-:Y:S01]  /*38830*/  STL [R1+0x1798], R13 ;  /* 0x0017980d01007387 */ /* 0x000fe20000100800 */
[----:B----4-:R2:W-:Y:S01]  /*38840*/  STL.64 [R1+0x1840], R14 ;  /* 0x0018400e01007387 */ /* 0x0105e20000100a00 */
[C---:B---3--:R-:W-:Y:S08]  /*38850*/  HMMA.16816.F32 R4, R20.reuse, R10, R4 ;  /* 0x0000000a1404723c */ /* 0x048ff00000001804 */
[----:B--2---:R-:W-:Y:S07]  /*38860*/  HMMA.16816.F32 R12, R20, R26, R16 ;  /* 0x0000001a140c723c */ /* 0x004fee0000001810 */
[----:B------:R-:W-:-:S02]  /*38870*/  IMAD.MOV.U32 R18, RZ, RZ, R27 ;  /* 0x000000ffff127224 */ /* 0x000fc400078e001b */
[----:B------:R-:W-:Y:S02]  /*38880*/  IMAD.MOV.U32 R19, RZ, RZ, R10 ;  /* 0x000000ffff137224 */ /* 0x000fe400078e000a */
[----:B------:R-:W-:Y:S02]  /*38890*/  IMAD.MOV.U32 R17, RZ, RZ, R26 ;  /* 0x000000ffff117224 */ /* 0x000fe400078e001a */
[----:B------:R-:W-:-:S10]  /*388a0*/  IMAD.MOV.U32 R16, RZ, RZ, R11 ;  /* 0x000000ffff107224 */ /* 0x000fd400078e000b */
[----:B------:R-:W-:Y:S01]  /*388b0*/  STL.64 [R1+0x4f0], R12 ;  /* 0x0004f00c01007387 */ /* 0x000fe20000100a00 */
[----:B------:R-:W-:Y:S02]  /*388c0*/  STL.64 [R1+0x4f8], R14 ;  /* 0x0004f80e01007387 */ /* 0x000fe40000100a00 */
[----:B------:R-:W-:Y:S02]  /*388d0*/  STL.64 [R1+0x4e0], R4 ;  /* 0x0004e00401007387 */ /* 0x000fe40000100a00 */
[----:B------:R-:W-:Y:S01]  /*388e0*/  STL.64 [R1+0x4e8], R6 ;  /* 0x0004e80601007387 */ /* 0x000fe20000100a00 */
[----:B------:R-:W-:Y:S01]  /*388f0*/  STL.64 [R1+0x17a8], R18 ;  /* 0x0017a81201007387 */ /* 0x000fe20000100a00 */
        /* <DEDUP_REMOVED lines=15> */
[----:B------:R-:W4:Y:S04]  /*389f0*/  LDL.LU.64 R26, [R1+0x68] ;  /* 0x00006800011a7983 */ /* 0x000f280000300a00 */
        /* <DEDUP_REMOVED lines=8> */
[----:B------:R-:W2:Y:S02]  /*38a80*/  LDL.LU R14, [R1+0x748] ;  /* 0x00074800010e7983 */ /* 0x000ea40000300800 */
[----:B------:R-:W2:Y:S02]  /*38a90*/  LDL.LU R15, [R1+0x74c] ;  /* 0x00074c00010f7983 */ /* 0x000ea40000300800 */
[----:B--2---:R0:W-:Y:S01]  /*38aa0*/  STL.64 [R1+0x1850], R14 ;  /* 0x0018500e01007387 */ /* 0x0041e20000100a00 */
[----:B------:R-:W-:Y:S03]  /*38ab0*/  STL.64 [R1+0x1848], R12 ;  /* 0x0018480c01007387 */ /* 0x000fe60000100a00 */
[----:B0-----:R-:W2:Y:S01]  /*38ac0*/  LDL.LU.64 R14, [R1+0x58] ;  /* 0x00005800010e7983 */ /* 0x001ea20000300a00 */
[----:B------:R-:W2:Y:S03]  /*38ad0*/  LDL.LU.64 R10, [R1+0x38] ;  /* 0x00003800010a7983 */ /* 0x000ea60000300a00 */
[----:B--2---:R0:W-:Y:S04]  /*38ae0*/  STL.64 [R1+0x1838], R10 ;  /* 0x0018380a01007387 */ /* 0x0041e80000100a00 */
[----:B0-----:R-:W2:Y:S04]  /*38af0*/  LDL.LU.64 R10, [R1+0x48] ;  /* 0x00004800010a7983 */ /* 0x001ea80000300a00 */
[----:B--2---:R0:W-:Y:S01]  /*38b00*/  STL.64 [R1+0x1858], R10 ;  /* 0x0018580a01007387 */ /* 0x0041e20000100a00 */
[----:B------:R-:W2:Y:S02]  /*38b10*/  LDL.LU R8, [R1+0x750] ;  /* 0x0007500001087983 */ /* 0x000ea40000300800 */
[----:B------:R-:W2:Y:S01]  /*38b20*/  LDL.LU R9, [R1+0x754] ;  /* 0x0007540001097983 */ /* 0x000ea20000300800 */
[----:B0-----:R-:W2:Y:S01]  /*38b30*/  LDL.LU R10, [R1+0x758] ;  /* 0x00075800010a7983 */ /* 0x001ea20000300800 */
[----:B------:R-:W2:Y:S02]  /*38b40*/  LDL.LU R11, [R1+0x75c] ;  /* 0x00075c00010b7983 */ /* 0x000ea40000300800 */
[----:B---3--:R0:W-:Y:S02]  /*38b50*/  STL.64 [R1+0x17d8], R18 ;  /* 0x0017d81201007387 */ /* 0x0081e40000100a00 */
[----:B------:R-:W-:Y:S01]  /*38b60*/  STL.64 [R1+0x17d0], R16 ;  /* 0x0017d01001007387 */ /* 0x000fe20000100a00 */
[----:B0-----:R-:W3:Y:S04]  /*38b70*/  LDL.LU.64 R18, [R1+0x8] ;  /* 0x0000080001127983 */ /* 0x001ee80000300a00 */
[----:B---3--:R0:W-:Y:S04]  /*38b80*/  STL.64 [R1+0x17f0], R18 ;  /* 0x0017f01201007387 */ /* 0x0081e80000100a00 */
[----:B0-----:R-:W3:Y:S01]  /*38b90*/  LDL.LU.64 R18, [R1+0x18] ;  /* 0x0000180001127983 */ /* 0x001ee20000300a00 */
[C---:B----4-:R-:W-:Y:S03]  /*38ba0*/  HMMA.16816.F32 R4, R20.reuse, R26, R4 ;  /* 0x0000001a1404723c */ /* 0x050fe60000001804 */
[----:B---3--:R0:W-:Y:S04]  /*38bb0*/  STL.64 [R1+0x1808], R18 ;  /* 0x0018081201007387 */ /* 0x0081e80000100a00 */
[----:B0-----:R-:W3:Y:S01]  /*38bc0*/  LDL.LU.64 R18, [R1+0x28] ;  /* 0x0000280001127983 */ /* 0x001ee20000300a00 */
[----:B--2---:R-:W-:Y:S03]  /*38bd0*/  HMMA.16816.F32 R8, R20, R14, R8 ;  /* 0x0000000e1408723c */ /* 0x004fe60000001808 */
[----:B---3--:R0:W-:Y:S01]  /*38be0*/  STL.64 [R1+0x1830], R18 ;  /* 0x0018301201007387 */ /* 0x0081e20000100a00 */
[----:B------:R-:W2:Y:S02]  /*38bf0*/  LDL.LU R16, [R1+0x730] ;  /* 0x0007300001107983 */ /* 0x000ea40000300800 */
[----:B------:R-:W2:Y:S01]  /*38c00*/  LDL.LU R17, [R1+0x734] ;  /* 0x0007340001117983 */ /* 0x000ea20000300800 */
[----:B0-----:R-:W2:Y:S01]  /*38c10*/  LDL.LU R18, [R1+0x738] ;  /* 0x0007380001127983 */ /* 0x001ea20000300800 */
[----:B------:R-:W2:Y:S07]  /*38c20*/  LDL.LU R19, [R1+0x73c] ;  /* 0x00073c0001137983 */ /* 0x000eae0000300800 */
[----:B------:R-:W-:Y:S02]  /*38c30*/  STL.64 [R1+0x440], R4 ;  /* 0x0004400401007387 */ /* 0x000fe40000100a00 */
[----:B------:R0:W-:Y:S02]  /*38c40*/  STL.64 [R1+0x448], R6 ;  /* 0x0004480601007387 */ /* 0x0001e40000100a00 */
[----:B0-----:R-:W3:Y:S04]  /*38c50*/  LDL.LU.64 R6, [R1+0x1860] ;  /* 0x0018600001067983 */ /* 0x001ee80000300a00 */
[----:B------:R-:W-:Y:S02]  /*38c60*/  STL.64 [R1+0x330], R8 ;  /* 0x0003300801007387 */ /* 0x000fe40000100a00 */
[----:B------:R-:W-:-:S02]  /*38c70*/  IMAD.MOV.U32 R5, RZ, RZ, R26 ;  /* 0x000000ffff057224 */ /* 0x000fc400078e001a */
[----:B------:R0:W-:Y:S02]  /*38c80*/  STL.64 [R1+0x338], R10 ;  /* 0x0003380a01007387 */ /* 0x0001e40000100a00 */
[----:B------:R-:W-:Y:S02]  /*38c90*/  IMAD.MOV.U32 R4, RZ, RZ, R15 ;  /* 0x000000ffff047224 */ /* 0x000fe400078e000f */
[----:B------:R-:W-:Y:S01]  /*38ca0*/  IMAD.MOV.U32 R28, RZ, RZ, R14 ;  /* 0x000000ffff1c7224 */ /* 0x000fe200078e000e */
[----:B0-----:R-:W4:Y:S01]  /*38cb0*/  LDL.LU.64 R10, [R1+0x1858] ;  /* 0x00185800010a7983 */ /* 0x001f220000300a00 */
[----:B------:R-:W4:Y:S02]  /*38cc0*/  LDL.LU.64 R14, [R1+0x1850] ;  /* 0x00185000010e7983 */ /* 0x000f240000300a00 */
[----:B------:R-:W4:Y:S01]  /*38cd0*/  LDL.LU.64 R12, [R1+0x1848] ;  /* 0x00184800010c7983 */ /* 0x000f220000300a00 */
[----:B---3--:R-:W-:Y:S01]  /*38ce0*/  STL.64 [R1+0x17e8], R6 ;  /* 0x0017e80601007387 */ /* 0x008fe20000100a00 */
[----:B------:R0:W-:Y:S03]  /*38cf0*/  STL.64 [R1+0x17e0], R4 ;  /* 0x0017e00401007387 */ /* 0x0001e60000100a00 */
[----:B0-----:R-:W3:Y:S01]  /*38d00*/  LDL.LU R4, [R1+0x700] ;  /* 0x0007000001047983 */ /* 0x001ee20000300800 */
[----:B------:R-:W3:Y:S02]  /*38d10*/  LDL.LU R5, [R1+0x704] ;  /* 0x0007040001057983 */ /* 0x000ee40000300800 */
[----:B------:R-:W2:Y:S02]  /*38d20*/  LDL.LU R6, [R1+0x708] ;  /* 0x0007080001067983 */ /* 0x000ea40000300800 */
[----:B------:R-:W2:Y:S01]  /*38d30*/  LDL.LU R7, [R1+0x70c] ;  /* 0x00070c0001077983 */ /* 0x000ea20000300800 */
[C---:B----4-:R-:W-:Y:S01]  /*38d40*/  HMMA.16816.F32 R12, R20.reuse, R10, R12 ;  /* 0x0000000a140c723c */ /* 0x050fe2000000180c */
[----:B--2---:R-:W-:Y:S01]  /*38d50*/  STL.64 [R1+0x1800], R6 ;  /* 0x0018000601007387 */ /* 0x004fe20000100a00 */
[----:B---3--:R0:W-:Y:S03]  /*38d60*/  STL.64 [R1+0x17f8], R4 ;  /* 0x0017f80401007387 */ /* 0x0081e60000100a00 */
[----:B0-----:R-:W2:Y:S01]  /*38d70*/  LDL.LU R4, [R1+0x710] ;  /* 0x0007100001047983 */ /* 0x001ea20000300800 */
[----:B------:R-:W2:Y:S02]  /*38d80*/  LDL.LU R5, [R1+0x714] ;  /* 0x0007140001057983 */ /* 0x000ea40000300800 */
[----:B------:R-:W3:Y:S02]  /*38d90*/  LDL.LU R6, [R1+0x718] ;  /* 0x0007180001067983 */ /* 0x000ee40000300800 */
[----:B------:R-:W3:Y:S02]  /*38da0*/  LDL.LU R7, [R1+0x71c] ;  /* 0x00071c0001077983 */ /* 0x000ee40000300800 */
[----:B------:R-:W-:Y:S01]  /*38db0*/  IMAD.MOV.U32 R26, RZ, RZ, R11 ;  /* 0x000000ffff1a7224 */ /* 0x000fe200078e000b */
[----:B---3--:R-:W-:Y:S01]  /*38dc0*/  STL.64 [R1+0x1818], R6 ;  /* 0x0018180601007387 */ /* 0x008fe20000100a00 */
[----:B--2---:R0:W-:Y:S03]  /*38dd0*/  STL.64 [R1+0x1810], R4 ;  /* 0x0018100401007387 */ /* 0x0041e60000100a00 */
[----:B0-----:R-:W2:Y:S01]  /*38de0*/  LDL.LU R4, [R1+0x720] ;  /* 0x0007200001047983 */ /* 0x001ea20000300800 */
[----:B------:R-:W2:Y:S02]  /*38df0*/  LDL.LU R5, [R1+0x724] ;  /* 0x0007240001057983 */ /* 0x000ea40000300800 */
[----:B------:R-:W2:Y:S02]  /*38e00*/  LDL.LU R6, [R1+0x728] ;  /* 0x0007280001067983 */ /* 0x000ea40000300800 */
[----:B------:R-:W2:Y:S01]  /*38e10*/  LDL.LU R7, [R1+0x72c] ;  /* 0x00072c0001077983 */ /* 0x000ea20000300800 */
[----:B------:R0:W-:Y:S01]  /*38e20*/  STL.64 [R1+0x320], R12 ;  /* 0x0003200c01007387 */ /* 0x0001e20000100a00 */
[----:B------:R1:W-:Y:S02]  /*38e30*/  STL.64 [R1+0x328], R14 ;  /* 0x0003280e01007387 */ /* 0x0003e40000100a00 */
[----:B0-----:R-:W-:Y:S01]  /*38e40*/  IMAD.MOV.U32 R13, RZ, RZ, R10 ;  /* 0x000000ffff0d7224 */ /* 0x001fe200078e000a */
[----:B-1----:R-:W3:Y:S01]  /*38e50*/  LDL.LU.64 R14, [R1+0x1840] ;  /* 0x00184000010e7983 */ /* 0x002ee20000300a00 */
[----:B------:R-:W4:Y:S02]  /*38e60*/  LDL.LU.64 R10, [R1+0x1838] ;  /* 0x00183800010a7983 */ /* 0x000f240000300a00 */
[C---:B----4-:R-:W-:Y:S11]  /*38e70*/  HMMA.16816.F32 R16, R20.reuse, R10, R16 ;  /* 0x0000000a1410723c */ /* 0x050ff60000001810 */
[----:B------:R-:W-:Y:S11]  /*38e80*/  @!UPT UIADD3 URZ, URZ, URZ, URZ ;  /* 0x0000003f3f3ff290 */ /* 0x000ff6000fffe03f */
[----:B------:R-:W-:Y:S01]  /*38e90*/  @!UPT UIADD3 URZ, URZ, URZ, URZ ;  /* 0x0000003f3f3ff290 */ /* 0x000fe2000fffe03f */
[----:B------:R-:W-:Y:S01]  /*38ea0*/  STL.64 [R1+0x310], R16 ;  /* 0x0003101001007387 */ /* 0x000fe20000100a00 */
[----:B------:R0:W-:Y:S03]  /*38eb0*/  STL.64 [R1+0x318], R18 ;  /* 0x0003181201007387 */ /* 0x0001e60000100a00 */
[----:B0-----:R-:W2:Y:S01]  /*38ec0*/  LDL.LU.64 R18, [R1+0x1830] ;  /* 0x0018300001127983 */ /* 0x001ea20000300a00 */
[----:B------:R-:W-:Y:S02]  /*38ed0*/  IMAD.MOV.U32 R12, RZ, RZ, R10 ;  /* 0x000000ffff0c7224 */ /* 0x000fe400078e000a */
[----:B------:R-:W-:Y:S02]  /*38ee0*/  IMAD.MOV.U32 R9, RZ, RZ, R11 ;  /* 0x000000ffff097224 */ /* 0x000fe400078e000b */
[----:B------:R-:W4:Y:S01]  /*38ef0*/  LDL.LU.64 R10, [R1+0x1828] ;  /* 0x00182800010a7983 */ /* 0x000f220000300a00 */
        /* <DEDUP_REMOVED lines=27> */
[----:B------:R-:W3:Y:S02]  /*390b0*/  LDL.LU.64 R18, [R1+0x17d8] ;  /* 0x0017d80001127983 */ /* 0x000ee40000300a00 */
[----:B------:R-:W3:Y:S02]  /*390c0*/  LDL.LU.64 R16, [R1+0x17d0] ;  /* 0x0017d00001107983 */ /* 0x000ee40000300a00 */
[C---:B---3--:R-:W-:Y:S11]  /*390d0*/  HMMA.16816.F32 R16, R20.reuse, R14, R16 ;  /* 0x0000000e1410723c */ /* 0x048ff60000001810 */
[----:B------:R-:W-:Y:S11]  /*390e0*/  @!UPT UIADD3 URZ, URZ, URZ, URZ ;  /* 0x0000003f3f3ff290 */ /* 0x000ff6000fffe03f */
[----:B------:R-:W-:Y:S01]  /*390f0*/  @!UPT UIADD3 URZ, URZ, URZ, URZ ;  /* 0x0000003f3f3ff290 */ /* 0x000fe2000fffe03f */
[----:B------:R-:W-:Y:S01]  /*39100*/  STL.64 [R1+0x2d0], R16 ;  /* 0x0002d01001007387 */ /* 0x000fe20000100a00 */
[----:B------:R0:W-:Y:S03]  /*39110*/  STL.64 [R1+0x2d8], R18 ;  /* 0x0002d81201007387 */ /* 0x0001e60000100a00 */
[----:B0-----:R-:W4:Y:S01]  /*39120*/  LDL.LU.64 R18, [R1+0x17c8] ;  /* 0x0017c80001127983 */ /* 0x001f220000300a00 */
[----:B------:R-:W4:Y:S02]  /*39130*/  LDL.LU.64 R16, [R1+0x17c0] ;  /* 0x0017c00001107983 */ /* 0x000f240000300a00 */
[----:B------:R-:W-:Y:S01]  /*39140*/  STL.64 [R1+0x1690], R14 ;  /* 0x0016900e01007387 */ /* 0x000fe20000100a00 */
[----:B----4-:R-:W-:Y:S11]  /*39150*/  HMMA.16816.F32 R16, R20, R10, R16 ;  /* 0x0000000a1410723c */ /* 0x010ff60000001810 */
[----:B------:R-:W-:Y:S11]  /*39160*/  @!UPT UIADD3 URZ, URZ, URZ, URZ ;  /* 0x0000003f3f3ff290 */ /* 0x000ff6000fffe03f */
[----:B------:R-:W-:Y:S01]  /*39170*/  @!UPT UIADD3 URZ, URZ, URZ, URZ ;  /* 0x0000003f3f3ff290 */ /* 0x000fe2000fffe03f */
[----:B------:R-:W-:Y:S01]  /*39180*/  STL.64 [R1+0x2c0], R16 ;  /* 0x0002c01001007387 */ /* 0x000fe20000100a00 */
[----:B------:R0:W-:Y:S03]  /*39190*/  STL.64 [R1+0x2c8], R18 ;  /* 0x0002c81201007387 */ /* 0x0001e60000100a00 */
[----:B0-----:R-:W2:Y:S01]  /*391a0*/  LDL.LU.64 R18, [R1+0x17b8] ;  /* 0x0017b80001127983 */ /* 0x001ea20000300a00 */
[----:B------:R-:W2:Y:S02]  /*391b0*/  LDL.LU.64 R16, [R1+0x17b0] ;  /* 0x0017b00001107983 */ /* 0x000ea40000300a00 */
[----:B------:R-:W-:Y:S02]  /*391c0*/  STL.64 [R1+0x16a0], R10 ;  /* 0x0016a00a01007387 */ /* 0x000fe40000100a00 */
[----:B------:R0:W-:Y:S02]  /*391d0*/  STL [R1+0x1698], R8 ;  /* 0x0016980801007387 */ /* 0x0001e40000100800 */
[----:B------:R-:W-:-:S02]  /*391e0*/  IMAD.MOV.U32 R14, RZ, RZ, R12 ;  /* 0x000000ffff0e7224 */ /* 0x000fc400078e000c */
[----:B------:R-:W-:Y:S01]  /*391f0*/  IMAD.MOV.U32 R15, RZ, RZ, R9 ;  /* 0x000000ffff0f7224 */ /* 0x000fe200078e0009 */
[----:B--2---:R-:W-:Y:S01]  /*39200*/  HMMA.16816.F32 R20, R20, R6, R16 ;  /* 0x000000061414723c */ /* 0x004fe20000001810 */
[----:B------:R-:W2:Y:S01]  /*39210*/  LDL.LU.64 R18, [R1+0x17a8] ;  /* 0x0017a80001127983 */ /* 0x000ea20000300a00 */
[----:B------:R-:W3:Y:S02]  /*39220*/  LDL.LU.64 R16, [R1+0x17a0] ;  /* 0x0017a00001107983 */ /* 0x000ee40000300a00 */
[----:B------:R-:W4:Y:S11]  /*39230*/  LDL.LU R12, [R1+0x179c] ;  /* 0x00179c00010c7983 */ /* 0x000f360000300800 */
[----:B------:R-:W-:Y:S08]  /*39240*/  @!UPT UIADD3 URZ, URZ, URZ, URZ ;  /* 0x0000003f3f3ff290 */ /* 0x000ff0000fffe03f */
[----:B------:R-:W-:Y:S01]  /*39250*/  STL.64 [R1+0x280], R20 ;  /* 0x0002801401007387 */ /* 0x000fe20000100a00 */
[----:B------:R-:W-:Y:S02]  /*39260*/  STL.64 [R1+0x288], R22 ;  /* 0x0002881601007387 */ /* 0x000fe40000100a00 */
[----:B------:R1:W-:Y:S02]  /*39270*/  STL.64 [R1+0x16a8], R14 ;  /* 0x0016a80e01007387 */ /* 0x0003e40000100a00 */
[----:B0-----:R-:W2:Y:S01]  /*39280*/  LDL.LU R8, [R1+0x610] ;  /* 0x0006100001087983 */ /* 0x001ea20000300800 */
[----:B------:R-:W2:Y:S01]  /*39290*/  LDL.LU R9, [R1+0x614] ;  /* 0x0006140001097983 */ /* 0x000ea20000300800 */
[----:B------:R-:W2:Y:S02]  /*392a0*/  LDL.LU R10, [R1+0x618] ;  /* 0x00061800010a7983 */ /* 0x000ea40000300800 */
        /* <DEDUP_REMOVED lines=29> */
[----:B---3--:R-:W-:Y:S01]  /*39480*/  IMAD.MOV.U32 R15, RZ, RZ, R16 ;  /* 0x000000ffff0f7224 */ /* 0x008fe200078e0010 */
        /* <DEDUP_REMOVED lines=12> */
[----:B------:R-:W3:Y:S02]  /*39550*/  LDL.LU R18, [R1+0x1774] ;  /* 0x0017740001127983 */ /* 0x000ee40000300800 */
[----:B------:R-:W-:Y:S01]  /*39560*/  IMAD.MOV.U32 R22, RZ, RZ, R13 ;  /* 0x000000ffff167224 */ /* 0x000fe200078e000d */
[----:B------:R-:W-:Y:S01]  /*39570*/  STL.64 [R1+0x1720], R14 ;  /* 0x0017200e01007387 */ /* 0x000fe20000100a00 */
[----:B----4-:R-:W-:-:S03]  /*39580*/  IMAD.MOV.U32 R23, RZ, RZ, R12 ;  /* 0x000000ffff177224 */ /* 0x010fc600078e000c */
[----:B--2---:R-:W-:Y:S01]  /*39590*/  STL.64 [R1+0x1700], R10 ;  /* 0x0017000a01007387 */ /* 0x004fe20000100a00 */
[----:B------:R0:W-:Y:S03]  /*395a0*/  STL.64 [R1+0x16f8], R8 ;  /* 0x0016f80801007387 */ /* 0x0001e60000100a00 */
[----:B0-----:R-:W2:Y:S01]  /*395b0*/  LDL.LU R8, [R1+0x650] ;  /* 0x0006500001087983 */ /* 0x001ea20000300800 */
[----:B------:R-:W2:Y:S02]  /*395c0*/  LDL.LU R9, [R1+0x654] ;  /* 0x0006540001097983 */ /* 0x000ea40000300800 */
[----:B------:R-:W4:Y:S02]  /*395d0*/  LDL.LU R10, [R1+0x658] ;  /* 0x00065800010a7983 */ /* 0x000f240000300800 */
[----:B------:R-:W4:Y:S01]  /*395e0*/  LDL.LU R11, [R1+0x65c] ;  /* 0x00065c00010b7983 */ /* 0x000f220000300800 */
[----:B------:R-:W-:Y:S01]  /*395f0*/  STL.64 [R1+0x1728], R22 ;  /* 0x0017281601007387 */ /* 0x000fe20000100a00 */
[----:B------:R-:W2:Y:S02]  /*39600*/  LDL.LU R12, [R1+0x670] ;  /* 0x00067000010c7983 */ /* 0x000ea40000300800 */
[----:B------:R-:W2:Y:S02]  /*39610*/  LDL.LU R13, [R1+0x674] ;  /* 0x00067400010d7983 */ /* 0x000ea40000300800 */
[----:B------:R-:W2:Y:S01]  /*39620*/  LDL.LU R14, [R1+0x678] ;  /* 0x00067800010e7983 */ /* 0x000ea20000300800 */
[----:B------:R-:W2:Y:S04]  /*39630*/  LDL.LU R15, [R1+0x67c] ;  /* 0x00067c00010f7983 */ /* 0x000ea80000300800 */
[----:B--2---:R-:W-:Y:S01]  /*39640*/  STL.64 [R1+0x1748], R14 ;  /* 0x0017480e01007387 */ /* 0x004fe20000100a00 */
[----:B------:R0:W-:Y:S03]  /*39650*/  STL.64 [R1+0x1740], R12 ;  /* 0x0017400c01007387 */ /* 0x0001e60000100a00 */
[----:B0-----:R-:W2:Y:S01]  /*39660*/  LDL.LU R12, [R1+0x690] ;  /* 0x00069000010c7983 */ /* 0x001ea20000300800 */
[----:B------:R-:W2:Y:S02]  /*39670*/  LDL.LU R13, [R1+0x694] ;  /* 0x00069400010d7983 */ /* 0x000ea40000300800 */
[----:B------:R-:W2:Y:S02]  /*39680*/  LDL.LU R14, [R1+0x698] ;  /* 0x00069800010e7983 */ /* 0x000ea40000300800 */
[----:B------:R-:W2:Y:S02]  /*39690*/  LDL.LU R15, [R1+0x69c] ;  /* 0x00069c00010f7983 */ /* 0x000ea40000300800 */
[----:B--2---:R3:W-:Y:S01]  /*396a0*/  STL.64 [R1+0x1758], R14 ;  /* 0x0017580e01007387 */ /* 0x0047e20000100a00 */
[----:B------:R-:W-:Y:S02]  /*396b0*/  STL.64 [R1+0x1750], R12 ;  /* 0x0017500c01007387 */ /* 0x000fe40000100a00 */
[----:B---3--:R-:W-:-:S02]  /*396c0*/  IMAD.MOV.U32 R14, RZ, RZ, R19 ;  /* 0x000000ffff0e7224 */ /* 0x008fc400078e0013 */
[----:B------:R-:W2:Y:S01]  /*396d0*/  LDL.LU R19, [R1+0x1770] ;  /* 0x0017700001137983 */ /* 0x000ea20000300800 */
[----:B------:R-:W3:Y:S02]  /*396e0*/  LDL.LU R20, [R1+0x680] ;  /* 0x0006800001147983 */ /* 0x000ee40000300800 */
[----:B------:R-:W3:Y:S02]  /*396f0*/  LDL.LU R21, [R1+0x684] ;  /* 0x0006840001157983 */ /* 0x000ee40000300800 */
[----:B------:R-:W2:Y:S01]  /*39700*/  LDL.LU R22, [R1+0x688] ;  /* 0x0006880001167983 */ /* 0x000ea20000300800 */
[----:B------:R-:W2:Y:S01]  /*39710*/  LDL.LU R23, [R1+0x68c] ;  /* 0x00068c0001177983 */ /* 0x000ea20000300800 */
[----:B------:R-:W-:-:S03]  /*39720*/  IMAD.MOV.U32 R15, RZ, RZ, R27 ;  /* 0x000000ffff0f7224 */ /* 0x000fc600078e001b */
        /* <DEDUP_REMOVED lines=10> */
[----:B------:R-:W3:Y:S02]  /*397d0*/  LDL.LU R10, [R1+0x668] ;  /* 0x00066800010a7983 */ /* 0x000ee40000300800 */
[----:B------:R-:W3:Y:S01]  /*397e0*/  LDL.LU R11, [R1+0x66c] ;  /* 0x00066c00010b7983 */ /* 0x000ee20000300800 */
[----:B------:R-:W-:Y:S01]  /*397f0*/  STL.64 [R1+0x1618], R6 ;  /* 0x0016180601007387 */ /* 0x000fe20000100a00 */
[----:B------:R-:W4:Y:S01]  /*39800*/  LDL.LU R27, [R1+0xcf8] ;  /* 0x000cf800011b7983 */ /* 0x000f220000300800 */
        /* <DEDUP_REMOVED lines=10> */
[----:B--2---:R-:W-:Y:S01]  /*398b0*/  HMMA.16816.F32 R4, R16, R6, R12 ;  /* 0x000000061004723c */ /* 0x004fe2000000180c */
[----:B------:R-:W2:Y:S01]  /*398c0*/  LDL.LU.64 R14, [R1+0x1748] ;  /* 0x00174800010e7983 */ /* 0x000ea20000300a00 */
        /* <DEDUP_REMOVED lines=16> */
[----:B0-----:R-:W-:-:S02]  /*399d0*/  IMAD.MOV.U32 R6, RZ, RZ, R3 ;  /* 0x000000ffff067224 */ /* 0x001fc400078e0003 */
[----:B------:R-:W-:Y:S01]  /*399e0*/  IMAD.MOV.U32 R7, RZ, RZ, R0 ;  /* 0x000000ffff077224 */ /* 0x000fe200078e0000 */
[----:B------:R-:W2:Y:S01]  /*399f0*/  LDL.LU R3, [R1+0x173c] ;  /* 0x00173c0001037983 */ /* 0x000ea20000300800 */
[----:B------:R-:W2:Y:S03]  /*39a00*/  LDL.LU R0, [R1+0x1738] ;  /* 0x0017380001007983 */ /* 0x000ea60000300800 */
[----:B------:R0:W-:Y:S02]  /*39a10*/  STL.64 [R1+0x1658], R6 ;  /* 0x0016580601007387 */ /* 0x0001e40000100a00 */
[----:B0-----:R-:W-:Y:S02]  /*39a20*/  IMAD.MOV.U32 R6, RZ, RZ, R29 ;  /* 0x000000ffff067224 */ /* 0x001fe400078e001d */
[----:B------:R-:W-:Y:S01]  /*39a30*/  IMAD.MOV.U32 R7, RZ, RZ, R2 ;  /* 0x000000ffff077224 */ /* 0x000fe200078e0002 */
[----:B------:R-:W2:Y:S01]  /*39a40*/  LDL.LU R29, [R1+0x1734] ;  /* 0x00173400011d7983 */ /* 0x000ea20000300800 */
[----:B------:R-:W2:Y:S03]  /*39a50*/  LDL.LU R2, [R1+0x1730] ;  /* 0x0017300001027983 */ /* 0x000ea60000300800 */
[----:B------:R0:W-:Y:S02]  /*39a60*/  STL.64 [R1+0x1670], R6 ;  /* 0x0016700601007387 */ /* 0x0001e40000100a00 */
[----:B0-----:R-:W-:-:S02]  /*39a70*/  IMAD.MOV.U32 R6, RZ, RZ, R28 ;  /* 0x000000ffff067224 */ /* 0x001fc400078e001c */
[----:B------:R-:W-:-:S07]  /*39a80*/  IMAD.MOV.U32 R7, RZ, RZ, R26 ;  /* 0x000000ffff077224 */ /* 0x000fce00078e001a */
[C---:B------:R-:W-:Y:S01]  /*39a90*/  HMMA.16816.F32 R4, R16.reuse, R6, R20 ;  /* 0x000000061004723c */ /* 0x040fe20000001814 */
[----:B------:R-:W2:Y:S11]  /*39aa0*/  LDL.LU.64 R22, [R1+0x1728] ;  /* 0x0017280001167983 */ /* 0x000eb60000300a00 */
[----:B------:R-:W-:Y:S11]  /*39ab0*/  @!UPT UIADD3 URZ, URZ, URZ, URZ ;  /* 0x0000003f3f3ff290 */ /* 0x000ff6000fffe03f */
[----:B------:R-:W-:Y:S01]  /*39ac0*/  STL.64 [R1+0x9a0], R4 ;  /* 0x0009a00401007387 */ /* 0x000fe20000100a00 */
[----:B------:R-:W-:Y:S01]  /*39ad0*/  STL.64 [R1+0x9a8], R6 ;  /* 0x0009a80601007387 */ /* 0x000fe20000100a00 */
[C---:B--2---:R-:W-:Y:S02]  /*39ae0*/  HMMA.16816.F32 R20, R16.reuse, R22, R12 ;  /* 0x000000161014723c */ /* 0x044fe4000000180c */
[----:B------:R-:W3:Y:S11]  /*39af0*/  LDL.LU.64 R14, [R1+0x1720] ;  /* 0x00172000010e7983 */ /* 0x000ef60000300a00 */
[----:B------:R-:W-:Y:S10]  /*39b00*/  @!UPT UIADD3 URZ, URZ, URZ, URZ ;  /* 0x0000003f3f3ff290 */ /* 0x000ff4000fffe03f */
[----:B------:R-:W-:Y:S01]  /*39b10*/  STL.64 [R1+0x990], R20 ;  /* 0x0009901401007387 */ /* 0x000fe20000100a00 */
[----:B------:R0:W-:Y:S03]  /*39b20*/  STL.64 [R1+0x998], R22 ;  /* 0x0009981601007387 */ /* 0x0001e60000100a00 */
[----:B0-----:R-:W2:Y:S01]  /*39b30*/  LDL.LU.64 R22, [R1+0xcd0] ;  /* 0x000cd00001167983 */ /* 0x001ea20000300a00 */
[C---:B---3--:R-:W-:Y:S03]  /*39b40*/  HMMA.16816.F32 R12, R16.reuse, R14, R8 ;  /* 0x0000000e100c723c */ /* 0x048fe60000001808 */
[----:B------:R-:W3:Y:S01]  /*39b50*/  LDL.LU.64 R10, [R1+0x1718] ;  /* 0x00171800010a7983 */ /* 0x000ee20000300a00 */
[----:B------:R-:W3:Y:S11]  /*39b60*/  LDL.LU.64 R8, [R1+0x1710] ;  /* 0x0017100001087983 */ /* 0x000ef60000300a00 */
[----:B------:R-:W-:Y:S08]  /*39b70*/  @!UPT UIADD3 URZ, URZ, URZ, URZ ;  /* 0x0000003f3f3ff290 */ /* 0x000ff0000fffe03f */
        /* <DEDUP_REMOVED lines=31> */
[----:B------:R-:W-:Y:S02]  /*39d70*/  IMAD.MOV.U32 R6, RZ, RZ, R25 ;  /* 0x000000ffff067224 */ /* 0x000fe400078e0019 */
[----:B------:R-:W-:Y:S01]  /*39d80*/  IMAD.MOV.U32 R7, RZ, RZ, R24 ;  /* 0x000000ffff077224 */ /* 0x000fe200078e0018 */
[----:B---3--:R-:W-:Y:S01]  /*39d90*/  HMMA.16816.F32 R12, R16, R14, R8 ;  /* 0x0000000e100c723c */ /* 0x008fe20000001808 */
[----:B------:R-:W3:Y:S01]  /*39da0*/  LDL.LU.64 R10, [R1+0x16a0] ;  /* 0x0016a000010a7983 */ /* 0x000ee20000300a00 */
[----:B------:R-:W2:Y:S11]  /*39db0*/  LDL.LU R8, [R1+0x1698] ;  /* 0x0016980001087983 */ /* 0x000eb60000300800 */
[----:B------:R-:W-:Y:S10]  /*39dc0*/  @!UPT UIADD3 URZ, URZ, URZ, URZ ;  /* 0x0000003f3f3ff290 */ /* 0x000ff4000fffe03f */
[----:B------:R-:W-:Y:S01]  /*39dd0*/  STL.64 [R1+0x930], R12 ;  /* 0x0009300c01007387 */ /* 0x000fe20000100a00 */
[----:B------:R0:W-:Y:S03]  /*39de0*/  STL.64 [R1+0x938], R14 ;  /* 0x0009380e01007387 */ /* 0x0001e60000100a00 */
[----:B0-----:R-:W2:Y:S01]  /*39df0*/  LDL.LU.64 R14, [R1+0x1690] ;  /* 0x00169000010e7983 */ /* 0x001ea20000300a00 */
[----:B------:R-:W4:Y:S02]  /*39e00*/  LDL.LU R26, [R1+0x10ec] ;  /* 0x0010ec00011a7983 */ /* 0x000f240000300800 */
[----:B------:R-:W2:Y:S02]  /*39e10*/  LDL.LU R25, [R1+0x10e4] ;  /* 0x0010e40001197983 */ /* 0x000ea40000300800 */
[----:B------:R-:W2:Y:S01]  /*39e20*/  LDL.LU R24, [R1+0x10dc] ;  /* 0x0010dc0001187983 */ /* 0x000ea20000300800 */
[----:B----4-:R-:W-:Y:S01]  /*39e30*/  STL.64 [R1+0x1650], R26 ;  /* 0x0016501a01007387 */ /* 0x010fe20000100a00 */
[----:B--2---:R0:W-:Y:S03]  /*39e40*/  STL.64 [R1+0x1648], R24 ;  /* 0x0016481801007387 */ /* 0x0041e60000100a00 */
[----:B0-----:R-:W2:Y:S01]  /*39e50*/  LDL.LU R24, [R1+0x5e0] ;  /* 0x0005e00001187983 */ /* 0x001ea20000300800 */
[----:B------:R-:W2:Y:S02]  /*39e60*/  LDL.LU R25, [R1+0x5e4] ;  /* 0x0005e40001197983 */ /* 0x000ea40000300800 */
[----:B------:R-:W-:-:S02]  /*39e70*/  IMAD.MOV.U32 R26, RZ, RZ, R2 ;  /* 0x000000ffff1a7224 */ /* 0x000fc400078e0002 */
[----:B------:R-:W-:Y:S01]  /*39e80*/  IMAD.MOV.U32 R27, RZ, RZ, R29 ;  /* 0x000000ffff1b7224 */ /* 0x000fe200078e001d */
[----:B------:R-:W4:Y:S01]  /*39e90*/  LDL.LU R2, [R1+0x168c] ;  /* 0x00168c0001027983 */ /* 0x000f220000300800 */
[----:B------:R-:W3:Y:S03]  /*39ea0*/  LDL.LU R29, [R1+0x1688] ;  /* 0x00168800011d7983 */ /* 0x000ee60000300800 */
        /* <DEDUP_REMOVED lines=10> */
[----:B---3--:R-:W-:-:S02]  /*39f50*/  IMAD.MOV.U32 R26, RZ, RZ, R29 ;  /* 0x000000ffff1a7224 */ /* 0x008fc400078e001d */
[----:B----4-:R-:W-:Y:S01]  /*39f60*/  IMAD.MOV.U32 R27, RZ, RZ, R2 ;  /* 0x000000ffff1b7224 */ /* 0x010fe200078e0002 */
[----:B------:R-:W3:Y:S01]  /*39f70*/  LDL.LU R13, [R1+0x10d4] ;  /* 0x0010d400010d7983 */ /* 0x000ee20000300800 */
[----:B------:R-:W3:Y:S02]  /*39f80*/  LDL.LU R12, [R1+0x10cc] ;  /* 0x0010cc00010c7983 */ /* 0x000ee40000300800 */
[----:B------:R-:W4:Y:S02]  /*39f90*/  LDL.LU R28, [R1+0x10c4] ;  /* 0x0010c400011c7983 */ /* 0x000f240000300800 */
[----:B------:R-:W3:Y:S01]  /*39fa0*/  LDL.LU R9, [R1+0x10e8] ;  /* 0x0010e80001097983 */ /* 0x000ee20000300800 */
[----:B------:R-:W3:Y:S01]  /*39fb0*/  LDL.LU R29, [R1+0x10bc] ;  /* 0x0010bc00011d7983 */ /* 0x000ee20000300800 */
        /* <DEDUP_REMOVED lines=30> */
[----:B---3--:R0:W-:Y:S02]  /*3a1a0*/  STL.64 [R1+0x1610], R12 ;  /* 0x0016100c01007387 */ /* 0x0081e40000100a00 */
[----:B0-----:R-:W3:Y:S01]  /*3a1b0*/  LDL.LU R12, [R1+0x380] ;  /* 0x00038000010c7983 */ /* 0x001ee20000300800 */
[----:B------:R-:W-:-:S02]  /*3a1c0*/  IMAD.MOV.U32 R13, RZ, RZ, R0 ;  /* 0x000000ffff0d7224 */ /* 0x000fc400078e0000 */
[----:B------:R-:W3:Y:S02]  /*3a1d0*/  LDL.LU R0, [R1+0x1620] ;  /* 0x0016200001007983 */ /* 0x000ee40000300800 */
[----:B------:R-:W3:Y:S01]  /*3a1e0*/  LDL R20, [R1+0x14f8] ;  /* 0x0014f80001147983 */ /* 0x000ee20000100800 */
[----:B--2---:R-:W-:Y:S11]  /*3a1f0*/  HMMA.16816.F32 R4, R16, R10, R4 ;  /* 0x0000000a1004723c */ /* 0x004ff60000001804 */
[----:B------:R-:W-:Y:S11]  /*3a200*/  @!UPT UIADD3 URZ, URZ, URZ, URZ ;  /* 0x0000003f3f3ff290 */ /* 0x000ff6000fffe03f */
[----:B------:R-:W-:Y:S01]  /*3a210*/  @!UPT UIADD3 URZ, URZ, URZ, URZ ;  /* 0x0000003f3f3ff290 */ /* 0x000fe2000fffe03f */
[----:B------:R-:W-:Y:S01]  /*3a220*/  STL.64 [R1+0x8e0], R4 ;  /* 0x0008e00401007387 */ /* 0x000fe20000100a00 */
[----:B------:R0:W-:Y:S03]  /*3a230*/  STL.64 [R1+0x8e8], R6 ;  /* 0x0008e80601007387 */ /* 0x0001e60000100a00 */
[----:B0-----:R-:W2:Y:S01]  /*3a240*/  LDL.LU.64 R6, [R1+0x1618] ;  /* 0x0016180001067983 */ /* 0x001ea20000300a00 */
[----:B------:R-:W2:Y:S02]  /*3a250*/  LDL.LU.64 R10, [R1+0xcd8] ;  /* 0x000cd800010a7983 */ /* 0x000ea40000300a00 */
[----:B------:R-:W-:-:S04]  /*3a260*/  IMAD.MOV.U32 R21, RZ, RZ, c[0x0][0x188] ;  /* 0x00006200ff157624 */ /* 0x000fc800078e00ff */
[----:B------:R-:W-:-:S04]  /*3a270*/  IMAD.SHL.U32 R21, R21, 0x40, RZ ;  /* 0x0000004015157824 */ /* 0x000fc800078e00ff */
[----:B------:R-:W-:Y:S02]  /*3a280*/  IMAD.SHL.U32 R21, R21, 0x2, RZ ;  /* 0x0000000215157824 */ /* 0x000fe400078e00ff */
[----:B------:R-:W-:Y:S02]  /*3a290*/  IMAD.MOV.U32 R14, RZ, RZ, R8 ;  /* 0x000000ffff0e7224 */ /* 0x000fe400078e0008 */
[----:B------:R-:W-:Y:S01]  /*3a2a0*/  IMAD.MOV.U32 R15, RZ, RZ, R3 ;  /* 0x000000ffff0f7224 */ /* 0x000fe200078e0003 */
[----:B------:R-:W-:Y:S02]  /*3a2b0*/  IADD3 R8, P1, R22, R21, RZ ;  /* 0x0000001516087210 */ /* 0x000fe40007f3e0ff */
[----:B------:R-:W-:-:S03]  /*3a2c0*/  IADD3 R27, R27, 0x1, RZ ;  /* 0x000000011b1b7810 */ /* 0x000fc60007ffe0ff */
[----:B---3--:R-:W-:Y:S01]  /*3a2d0*/  IMAD.X R4, R23, 0x1, R0, P1 ;  /* 0x0000000117047824 */ /* 0x008fe200008e0600 */
[----:B--2---:R-:W-:-:S05]  /*3a2e0*/  IADD3 R5, P0, R10, R21, RZ ;  /* 0x000000150a057210 */ /* 0x004fca0007f1e0ff */
[----:B------:R-:W-:Y:S01]  /*3a2f0*/  IMAD.X R3, R11, 0x1, R0, P0 ;  /* 0x000000010b037824 */ /* 0x000fe200000e0600 */
[----:B------:R-:W-:Y:S01]  /*3a300*/  STL [R1+0x1550], R5 ;  /* 0x0015500501007387 */ /* 0x000fe20000100800 */
[----:B------:R-:W-:Y:S01]  /*3a310*/  STL [R1+0x1554], R8 ;  /* 0x0015540801007387 */ /* 0x000fe20000100800 */
[----:B------:R-:W-:Y:S02]  /*3a320*/  HMMA.16816.F32 R16, R16, R6, R12 ;  /* 0x000000061010723c */ /* 0x000fe4000000180c */
[----:B------:R-:W-:Y:S01]  /*3a330*/  STL [R1+0x1558], R3 ;  /* 0x0015580301007387 */ /* 0x000fe20000100800 */
[----:B------:R-:W-:Y:S02]  /*3a340*/  STL [R1+0xcf8], R27 ;  /* 0x000cf81b01007387 */ /* 0x000fe40000100800 */
[----:B------:R-:W-:Y:S02]  /*3a350*/  STL [R1+0x155c], R4 ;  /* 0x00155c0401007387 */ /* 0x000fe40000100800 */
[----:B------:R-:W2:Y:S01]  /*3a360*/  LDL.LU.64 R12, [R1+0x1610] ;  /* 0x00161000010c7983 */ /* 0x000ea20000300a00 */
[----:B------:R-:W-:-:S02]  /*3a370*/  IADD3 R26, P3, R26, R21, RZ ;  /* 0x000000151a1a7210 */ /* 0x000fc40007f7e0ff */
[-C--:B------:R-:W-:Y:S02]  /*3a380*/  IADD3 R25, P4, R25, R21.reuse, RZ ;  /* 0x0000001519197210 */ /* 0x080fe40007f9e0ff */
[-C--:B------:R-:W-:Y:S02]  /*3a390*/  IADD3 R24, P5, R24, R21.reuse, RZ ;  /* 0x0000001518187210 */ /* 0x080fe40007fbe0ff */
[-C--:B----4-:R-:W-:Y:S01]  /*3a3a0*/  IADD3 R28, P2, R28, R21.reuse, RZ ;  /* 0x000000151c1c7210 */ /* 0x090fe20007f5e0ff */
[----:B------:R-:W-:Y:S01]  /*3a3b0*/  IMAD.X R9, R9, 0x1, R0, P3 ;  /* 0x0000000109097824 */ /* 0x000fe200018e0600 */
[----:B------:R-:W-:-:S08]  /*3a3c0*/  IADD3 R29, P3, R29, R21, RZ ;  /* 0x000000151d1d7210 */ /* 0x000fd00007f7e0ff */
[----:B------:R-:W-:Y:S02]  /*3a3d0*/  IMAD.MOV.U32 R6, RZ, RZ, R19 ;  /* 0x000000ffff067224 */ /* 0x000fe400078e0013 */
[----:B------:R-:W-:Y:S01]  /*3a3e0*/  IMAD.MOV.U32 R7, RZ, RZ, R18 ;  /* 0x000000ffff077224 */ /* 0x000fe200078e0012 */
[----:B------:R-:W-:Y:S01]  /*3a3f0*/  STL.64 [R1+0x8d0], R16 ;  /* 0x0008d01001007387 */ /* 0x000fe20000100a00 */
[----:B------:R-:W-:Y:S02]  /*3a400*/  STL.64 [R1+0x8d8], R18 ;  /* 0x0008d81201007387 */ /* 0x000fe40000100a00 */
[----:B------:R-:W-:Y:S01]  /*3a410*/  STL [R1+0x1564], R6 ;  /* 0x0015640601007387 */ /* 0x000fe20000100800 */
[----:B------:R-:W-:Y:S01]  /*3a420*/  STL [R1+0x1560], R7 ;  /* 0x0015600701007387 */ /* 0x000fe20000100800 */
[----:B------:R-:W-:Y:S02]  /*3a430*/  STL [R1+0x10ec], R26 ;  /* 0x0010ec1a01007387 */ /* 0x000fe40000100800 */
[----:B------:R-:W-:Y:S02]  /*3a440*/  STL [R1+0x10e4], R25 ;  /* 0x0010e41901007387 */ /* 0x000fe40000100800 */
[----:B------:R-:W-:Y:S02]  /*3a450*/  STL [R1+0x10dc], R24 ;  /* 0x0010dc1801007387 */ /* 0x000fe40000100800 */
[----:B------:R-:W-:Y:S01]  /*3a460*/  IMAD.X R2, R2, 0x1, R0, P4 ;  /* 0x0000000102027824 */ /* 0x000fe200020e0600 */
[----:B--2---:R-:W-:-:S02]  /*3a470*/  IADD3 R13, P6, R13, R21, RZ ;  /* 0x000000150d0d7210 */ /* 0x004fc40007fde0ff */
[----:B------:R-:W-:-:S03]  /*3a480*/  IADD3 R12, P1, R12, R21, RZ ;  /* 0x000000150c0c7210 */ /* 0x000fc60007f3e0ff */
[----:B------:R-:W-:Y:S02]  /*3a490*/  STL [R1+0x10d4], R13 ;  /* 0x0010d40d01007387 */ /* 0x000fe40000100800 */
[----:B------:R-:W-:Y:S02]  /*3a4a0*/  STL [R1+0x10cc], R12 ;  /* 0x0010cc0c01007387 */ /* 0x000fe40000100800 */
[----:B------:R-:W-:Y:S02]  /*3a4b0*/  STL [R1+0x10c4], R28 ;  /* 0x0010c41c01007387 */ /* 0x000fe40000100800 */
[----:B------:R0:W-:Y:S01]  /*3a4c0*/  STL [R1+0x1608], R0 ;  /* 0x0016080001007387 */ /* 0x0001e20000100800 */
[----:B------:R-:W-:Y:S04]  /*3a4d0*/  STL [R1+0x10e8], R9 ;  /* 0x0010e80901007387 */ /* 0x000fe80000100800 */
[----:B0-----:R-:W2:Y:S01]  /*3a4e0*/  LDL.LU R0, [R1+0x10b4] ;  /* 0x0010b40001007983 */ /* 0x001ea20000300800 */
[----:B------:R-:W-:Y:S02]  /*3a4f0*/  STL [R1+0x10bc], R29 ;  /* 0x0010bc1d01007387 */ /* 0x000fe40000100800 */
[----:B------:R-:W3:Y:S02]  /*3a500*/  LDL.LU R7, [R1+0x10a4] ;  /* 0x0010a40001077983 */ /* 0x000ee40000300800 */
[----:B------:R-:W-:Y:S01]  /*3a510*/  STL [R1+0x10e0], R2 ;  /* 0x0010e00201007387 */ /* 0x000fe20000100800 */
[----:B---3--:R0:W-:Y:S04]  /*3a520*/  STL [R1+0x15fc], R7 ;  /* 0x0015fc0701007387 */ /* 0x0081e80000100800 */
[----:B0-----:R-:W3:Y:S04]  /*3a530*/  LDL.LU R7, [R1+0x10d0] ;  /* 0x0010d00001077983 */ /* 0x001ee80000300800 */
[----:B---3--:R0:W-:Y:S04]  /*3a540*/  STL [R1+0x1600], R7 ;  /* 0x0016000701007387 */ /* 0x0081e80000100800 */
[----:B0-----:R-:W3:Y:S01]  /*3a550*/  LDL.LU R7, [R1+0x10ac] ;  /* 0x0010ac0001077983 */ /* 0x001ee20000300800 */
[----:B------:R-:W-:-:S02]  /*3a560*/  ISETP.NE.U32.AND P0, PT, R27, R20, PT ;  /* 0x000000141b00720c */ /* 0x000fc40003f05070 */
[----:B--2---:R-:W-:Y:S01]  /*3a570*/  IADD3 R0, P4, R0, R21, RZ ;  /* 0x0000001500007210 */ /* 0x004fe20007f9e0ff */
[----:B---3--:R0:W-:Y:S04]  /*3a580*/  STL [R1+0x1604], R7 ;  /* 0x0016040701007387 */ /* 0x0081e80000100800 */
[----:B0-----:R-:W2:Y:S01]  /*3a590*/  LDL.LU R7, [R1+0x10d8] ;  /* 0x0010d80001077983 */ /* 0x001ea20000300800 */
[----:B------:R-:W3:Y:S02]  /*3a5a0*/  LDL.LU R6, [R1+0x10c8] ;  /* 0x0010c80001067983 */ /* 0x000ee40000300800 */
[----:B------:R-:W4:Y:S02]  /*3a5b0*/  LDL.LU R16, [R1+0x109c] ;  /* 0x00109c0001107983 */ /* 0x000f240000300800 */
        /* <DEDUP_REMOVED lines=24> */
[----:B------:R0:W-:Y:S02]  /*3a740*/  STL [R1+0x10b4], R0 ;  /* 0x0010b40001007387 */ /* 0x0001e40000100800 */
[----:B0-----:R-:W2:Y:S02]  /*3a750*/  LDL.LU R0, [R1+0x1608] ;  /* 0x0016080001007983 */ /* 0x001ea40000300800 */
[----:B--2---:R-:W-:-:S05]  /*3a760*/  IMAD.X R7, R7, 0x1, R0, P5 ;  /* 0x0000000107077824 */ /* 0x004fca00028e0600 */
[----:B------:R0:W-:Y:S04]  /*3a770*/  STL [R1+0x10d8], R7 ;  /* 0x0010d80701007387 */ /* 0x0001e80000100800 */
[----:B0-----:R-:W2:Y:S02]  /*3a780*/  LDL.LU R7, [R1+0x1604] ;  /* 0x0016040001077983 */ /* 0x001ea40000300800 */
[----:B--2---:R-:W-:-:S05]  /*3a790*/  IADD3 R7, P5, R7, R21, RZ ;  /* 0x0000001507077210 */ /* 0x004fca0007fbe0ff */
[----:B------:R0:W-:Y:S04]  /*3a7a0*/  STL [R1+0x10ac], R7 ;  /* 0x0010ac0701007387 */ /* 0x0001e80000100800 */
[----:B0-----:R-:W2:Y:S02]  /*3a7b0*/  LDL.LU R7, [R1+0x1600] ;  /* 0x0016000001077983 */ /* 0x001ea40000300800 */
[----:B--2---:R-:W-:-:S05]  /*3a7c0*/  IMAD.X R7, R7, 0x1, R0, P6 ;  /* 0x0000000107077824 */ /* 0x004fca00030e0600 */
[----:B------:R0:W-:Y:S04]  /*3a7d0*/  STL [R1+0x10d0], R7 ;  /* 0x0010d00701007387 */ /* 0x0001e80000100800 */
[----:B0-----:R-:W2:Y:S01]  /*3a7e0*/  LDL.LU R7, [R1+0x15fc] ;  /* 0x0015fc0001077983 */ /* 0x001ea20000300800 */
[--C-:B---3--:R-:W-:Y:S01]  /*3a7f0*/  IMAD.X R6, R6, 0x1, R0.reuse, P1 ;  /* 0x0000000106067824 */ /* 0x108fe200008e0600 */
[-C--:B----4-:R-:W-:Y:S01]  /*3a800*/  IADD3 R16, P1, R16, R21.reuse, RZ ;  /* 0x0000001510107210 */ /* 0x090fe20007f3e0ff */
[--C-:B------:R-:W-:Y:S01]  /*3a810*/  IMAD.X R17, R17, 0x1, R0.reuse, P2 ;  /* 0x0000000111117824 */ /* 0x100fe200010e0600 */
[-C--:B------:R-:W-:Y:S01]  /*3a820*/  IADD3 R18, P2, R18, R21.reuse, RZ ;  /* 0x0000001512127210 */ /* 0x080fe20007f5e0ff */
        /* <DEDUP_REMOVED lines=16> */
[----:B------:R-:W-:Y:S01]  /*3a930*/  IMAD.X R29, R29, 0x1, R0, P1 ;  /* 0x000000011d1d7824 */ /* 0x000fe200008e0600 */
[----:B------:R-:W-:-:S02]  /*3a940*/  IADD3 R2, P1, R2, R21, RZ ;  /* 0x0000001502027210 */ /* 0x000fc40007f3e0ff */
[----:B--2---:R-:W-:-:S05]  /*3a950*/  IADD3 R7, P6, R7, R21, RZ ;  /* 0x0000001507077210 */ /* 0x004fca0007fde0ff */
[----:B------:R-:W-:Y:S01]  /*3a960*/  STL [R1+0x10a4], R7 ;  /* 0x0010a40701007387 */ /* 0x000fe20000100800 */
[----:B------:R-:W-:Y:S02]  /*3a970*/  STL [R1+0x10c8], R6 ;  /* 0x0010c80601007387 */ /* 0x000fe40000100800 */
[----:B------:R-:W-:Y:S02]  /*3a980*/  STL [R1+0x109c], R16 ;  /* 0x00109c1001007387 */ /* 0x000fe40000100800 */
[----:B------:R-:W-:Y:S01]  /*3a990*/  STL [R1+0x10c0], R17 ;  /* 0x0010c01101007387 */ /* 0x000fe20000100800 */
[----:B------:R-:W-:Y:S01]  /*3a9a0*/  STL [R1+0x1094], R18 ;  /* 0x0010941201007387 */ /* 0x000fe20000100800 */
[----:B------:R-:W-:Y:S02]  /*3a9b0*/  STL [R1+0x10b8], R19 ;  /* 0x0010b81301007387 */ /* 0x000fe40000100800 */
[----:B------:R-:W-:Y:S02]  /*3a9c0*/  STL [R1+0x108c], R4 ;  /* 0x00108c0401007387 */ /* 0x000fe40000100800 */
[--C-:B------:R-:W-:Y:S01]  /*3a9d0*/  IMAD.X R11, R11, 0x1, R0.reuse, P6 ;  /* 0x000000010b0b7824 */ /* 0x100fe200030e0600 */
[----:B------:R-:W-:Y:S01]  /*3a9e0*/  STL [R1+0x10b0], R3 ;  /* 0x0010b00301007387 */ /* 0x000fe20000100800 */
[----:B------:R-:W-:Y:S01]  /*3a9f0*/  IADD3 R14, P6, R14, R21, RZ ;  /* 0x000000150e0e7210 */ /* 0x000fe20007fde0ff */
[----:B------:R-:W-:Y:S02]  /*3aa00*/  STL [R1+0x1084], R8 ;  /* 0x0010840801007387 */ /* 0x000fe40000100800 */
[----:B------:R-:W-:Y:S01]  /*3aa10*/  STL [R1+0x10a8], R5 ;  /* 0x0010a80501007387 */ /* 0x000fe20000100800 */
[----:B------:R-:W-:Y:S01]  /*3aa20*/  STL [R1+0x107c], R10 ;  /* 0x00107c0a01007387 */ /* 0x000fe20000100800 */
[----:B------:R-:W-:Y:S02]  /*3aa30*/  STL [R1+0x10a0], R11 ;  /* 0x0010a00b01007387 */ /* 0x000fe40000100800 */
[----:B------:R-:W-:Y:S02]  /*3aa40*/  STL [R1+0x1074], R14 ;  /* 0x0010740e01007387 */ /* 0x000fe40000100800 */
[----:B------:R-:W-:Y:S01]  /*3aa50*/  STL [R1+0x1098], R15 ;  /* 0x0010980f01007387 */ /* 0x000fe20000100800 */
[----:B------:R-:W-:Y:S01]  /*3aa60*/  STL [R1+0x106c], R20 ;  /* 0x00106c1401007387 */ /* 0x000fe20000100800 */
[----:B------:R-:W-:Y:S02]  /*3aa70*/  STL [R1+0x1090], R22 ;  /* 0x0010901601007387 */ /* 0x000fe40000100800 */
[----:B------:R-:W-:Y:S02]  /*3aa80*/  STL [R1+0x1064], R23 ;  /* 0x0010641701007387 */ /* 0x000fe40000100800 */
[----:B------:R-:W-:Y:S01]  /*3aa90*/  STL [R1+0x1088], R27 ;  /* 0x0010881b01007387 */ /* 0x000fe20000100800 */
[----:B------:R-:W-:Y:S01]  /*3aaa0*/  STL [R1+0x105c], R26 ;  /* 0x00105c1a01007387 */ /* 0x000fe20000100800 */
[----:B------:R-:W-:-:S02]  /*3aab0*/  IMAD.X R28, R28, 0x1, R0, P6 ;  /* 0x000000011c1c7824 */ /* 0x000fc400030e0600 */
[----:B------:R-:W-:Y:S02]  /*3aac0*/  STL [R1+0x1080], R25 ;  /* 0x0010801901007387 */ /* 0x000fe40000100800 */
[----:B------:R-:W-:Y:S01]  /*3aad0*/  STL [R1+0x1054], R24 ;  /* 0x0010541801007387 */ /* 0x000fe20000100800 */
[----:B------:R-:W-:Y:S01]  /*3aae0*/  IADD3 R9, P6, R9, R21, RZ ;  /* 0x0000001509097210 */ /* 0x000fe20007fde0ff */
[----:B------:R-:W-:Y:S01]  /*3aaf0*/  STL [R1+0x1078], R13 ;  /* 0x0010780d01007387 */ /* 0x000fe20000100800 */
        /* <DEDUP_REMOVED lines=12> */
[----:B--2---:R-:W-:-:S03]  /*3abc0*/  IMAD.X R21, R21, 0x1, R0, P2 ;  /* 0x0000000115157824 */ /* 0x004fc600010e0600 */
        /* <DEDUP_REMOVED lines=30> */
[----:B--2---:R-:W-:-:S05]  /*3adb0*/  IADD3 R7, P2, R7, R21, RZ ;  /* 0x0000001507077210 */ /* 0x004fca0007f5e0ff */
[----:B------:R0:W-:Y:S04]  /*3adc0*/  STL [R1+0x1034], R7 ;  /* 0x0010340701007387 */ /* 0x0001e80000100800 */
[----:B0-----:R-:W2:Y:S02]  /*3add0*/  LDL.LU R7, [R1+0x15f4] ;  /* 0x0015f40001077983 */ /* 0x001ea40000300800 */
[----:B--2---:R-:W-:-:S05]  /*3ade0*/  IMAD.X R7, R7, 0x1, R0, P3 ;  /* 0x0000000107077824 */ /* 0x004fca00018e0600 */
[----:B------:R0:W-:Y:S04]  /*3adf0*/  STL [R1+0x1058], R7 ;  /* 0x0010580701007387 */ /* 0x0001e80000100800 */
[----:B0-----:R-:W2:Y:S02]  /*3ae00*/  LDL.LU R7, [R1+0x15f0] ;  /* 0x0015f00001077983 */ /* 0x001ea40000300800 */
[----:B--2---:R-:W-:-:S05]  /*3ae10*/  IADD3 R7, P3, R7, R21, RZ ;  /* 0x0000001507077210 */ /* 0x004fca0007f7e0ff */
[----:B------:R0:W-:Y:S04]  /*3ae20*/  STL [R1+0x102c], R7 ;  /* 0x00102c0701007387 */ /* 0x0001e80000100800 */
[----:B0-----:R-:W2:Y:S01]  /*3ae30*/  LDL.LU R7, [R1+0x15ec] ;  /* 0x0015ec0001077983 */ /* 0x001ea20000300800 */
[--C-:B----4-:R-:W-:Y:S01]  /*3ae40*/  IMAD.X R16, R16, 0x1, R0.reuse, P5 ;  /* 0x0000000110107824 */ /* 0x110fe200028e0600 */
        /* <DEDUP_REMOVED lines=18> */
[----:B------:R-:W-:Y:S01]  /*3af70*/  IADD3 R28, P3, R28, R21, RZ ;  /* 0x000000151c1c7210 */ /* 0x000fe20007f7e0ff */
[----:B------:R-:W-:-:S02]  /*3af80*/  IMAD.X R2, R2, 0x1, R0, P5 ;  /* 0x0000000102027824 */ /* 0x000fc400028e0600 */
[----:B--2---:R-:W-:Y:S01]  /*3af90*/  IMAD.X R7, R7, 0x1, R0, P4 ;  /* 0x0000000107077824 */ /* 0x004fe200020e0600 */
[----:B---3--:R-:W-:-:S04]  /*3afa0*/  IADD3 R6, P4, R6, R21, RZ ;  /* 0x0000001506067210 */ /* 0x008fc80007f9e0ff */
[----:B------:R-:W-:Y:S01]  /*3afb0*/  STL [R1+0x1050], R7 ;  /* 0x0010500701007387 */ /* 0x000fe20000100800 */
[----:B------:R-:W-:Y:S02]  /*3afc0*/  STL [R1+0x1024], R6 ;  /* 0x0010240601007387 */ /* 0x000fe40000100800 */
[----:B------:R-:W-:Y:S02]  /*3afd0*/  STL [R1+0x1048], R16 ;  /* 0x0010481001007387 */ /* 0x000fe40000100800 */
[----:B------:R-:W-:Y:S01]  /*3afe0*/  STL [R1+0x101c], R17 ;  /* 0x00101c1101007387 */ /* 0x000fe20000100800 */
[----:B------:R-:W-:Y:S01]  /*3aff0*/  STL [R1+0x1040], R18 ;  /* 0x0010401201007387 */ /* 0x000fe20000100800 */
[----:B------:R-:W-:Y:S02]  /*3b000*/  STL [R1+0x1014], R19 ;  /* 0x0010141301007387 */ /* 0x000fe40000100800 */
        /* <DEDUP_REMOVED lines=17> */
[----:B------:R-:W-:-:S02]  /*3b120*/  IMAD.X R9, R9, 0x1, R0, P4 ;  /* 0x0000000109097824 */ /* 0x000fc400020e0600 */
[----:B------:R-:W-:Y:S01]  /*3b130*/  STL [R1+0xfd4], R13 ;  /* 0x000fd40d01007387 */ /* 0x000fe20000100800 */
[-C--:B------:R-:W-:Y:S01]  /*3b140*/  IADD3 R29, P4, R29, R21.reuse, RZ ;  /* 0x000000151d1d7210 */ /* 0x080fe20007f9e0ff */
[----:B------:R-:W-:Y:S01]  /*3b150*/  STL [R1+0xff8], R12 ;  /* 0x000ff80c01007387 */ /* 0x000fe20000100800 */
[----:B------:R-:W-:Y:S02]  /*3b160*/  STL [R1+0xfcc], R28 ;  /* 0x000fcc1c01007387 */ /* 0x000fe40000100800 */
[----:B------:R0:W-:Y:S02]  /*3b170*/  STL [R1+0x15e8], R0 ;  /* 0x0015e80001007387 */ /* 0x0001e40000100800 */
[----:B------:R-:W-:Y:S01]  /*3b180*/  STL [R1+0xff0], R9 ;  /* 0x000ff00901007387 */ /* 0x000fe20000100800 */
        /* <DEDUP_REMOVED lines=8> */
[----:B--2---:R-:W-:-:S03]  /*3b210*/  IADD3 R0, P5, R0, R21, RZ ;  /* 0x0000001500007210 */ /* 0x004fc60007fbe0ff */
        /* <DEDUP_REMOVED lines=556> */
[--C-:B------:R-:W-:Y:S01]  /*3d4e0*/  IMAD.X R23, R23, 0x1, R0.reuse, P3 ;  /* 0x0000000117177824 */ /* 0x100fe200018e0600 */
[----:B------:R-:W-:Y:S01]  /*3d4f0*/  IADD3 R27, P3, R27, UR8, RZ ;  /* 0x000000081b1b7c10 */ /* 0x000fe2000ff7e0ff */
[--C-:B------:R-:W-:Y:S01]  /*3d500*/  IMAD.X R26, R26, 0x1, R0.reuse, P4 ;  /* 0x000000011a1a7824 */ /* 0x100fe200020e0600 */
[----:B------:R-:W-:Y:S01]  /*3d510*/  IADD3 R25, P4, R25, UR8, RZ ;  /* 0x0000000819197c10 */ /* 0x000fe2000ff9e0ff */
[--C-:B------:R-:W-:Y:S01]  /*3d520*/  IMAD.X R24, R24, 0x1, R0.reuse, P5 ;  /* 0x0000000118187824 */ /* 0x100fe200028e0600 */
[----:B------:R-:W-:Y:S01]  /*3d530*/  IADD3 R13, P5, R13, UR8, RZ ;  /* 0x000000080d0d7c10 */ /* 0x000fe2000ffbe0ff */
[--C-:B------:R-:W-:Y:S01]  /*3d540*/  IMAD.X R12, R12, 0x1, R0.reuse, P6 ;  /* 0x000000010c0c7824 */ /* 0x100fe200030e0600 */
[----:B------:R-:W-:Y:S01]  /*3d550*/  IADD3 R28, P6, R28, UR8, RZ ;  /* 0x000000081c1c7c10 */ /* 0x000fe2000ffde0ff */
        /* <DEDUP_REMOVED lines=28> */
[----:B------:R-:W-:Y:S01]  /*3d720*/  IADD3 R29, P1, R29, UR8, RZ ;  /* 0x000000081d1d7c10 */ /* 0x000fe2000ff3e0ff */
[----:B------:R-:W-:Y:S01]  /*3d730*/  STL [R1+0xd10], R12 ;  /* 0x000d100c01007387 */ /* 0x000fe20000100800 */
[----:B------:R-:W-:Y:S02]  /*3d740*/  STL [R1+0x14dc], R28 ;  /* 0x0014dc1c01007387 */ /* 0x000fe40000100800 */
[----:B------:R0:W-:Y:S02]  /*3d750*/  STL [R1+0xd00], R2 ;  /* 0x000d000201007387 */ /* 0x0001e40000100800 */
[----:B------:R-:W-:Y:S01]  /*3d760*/  STL [R1+0xd08], R9 ;  /* 0x000d080901007387 */ /* 0x000fe20000100800 */
[----:B0-----:R-:W2:Y:S01]  /*3d770*/  LDL.LU R2, [R1+0x14d4] ;  /* 0x0014d40001027983 */ /* 0x001ea20000300800 */
[----:B------:R-:W-:Y:S02]  /*3d780*/  STL [R1+0x14d8], R29 ;  /* 0x0014d81d01007387 */ /* 0x000fe40000100800 */
[----:B------:R-:W3:Y:S02]  /*3d790*/  LDL.LU R7, [R1+0xcfc] ;  /* 0x000cfc0001077983 */ /* 0x000ee40000300800 */
[----:B---3--:R0:W-:Y:S04]  /*3d7a0*/  STL [R1+0x1588], R7 ;  /* 0x0015880701007387 */ /* 0x0081e80000100800 */
[----:B0-----:R-:W3:Y:S01]  /*3d7b0*/  LDL.LU R7, [R1+0x14e4] ;  /* 0x0014e40001077983 */ /* 0x001ee20000300800 */
[----:B------:R-:W4:Y:S02]  /*3d7c0*/  LDL.LU R6, [R1+0x14cc] ;  /* 0x0014cc0001067983 */ /* 0x000f240000300800 */
[----:B------:R-:W4:Y:S02]  /*3d7d0*/  LDL.LU R16, [R1+0x1104] ;  /* 0x0011040001107983 */ /* 0x000f240000300800 */
        /* <DEDUP_REMOVED lines=22> */
[----:B--2---:R-:W-:Y:S01]  /*3d940*/  IADD3 R2, P2, R2, UR8, RZ ;  /* 0x0000000802027c10 */ /* 0x004fe2000ff5e0ff */
[----:B------:R-:W2:Y:S02]  /*3d950*/  LDL.LU R29, [R1+0x1470] ;  /* 0x00147000011d7983 */ /* 0x000ea40000300800 */
[----:B------:R0:W-:Y:S02]  /*3d960*/  STL [R1+0x1568], R0 ;  /* 0x0015680001007387 */ /* 0x0001e40000100800 */
[----:B0-----:R-:W2:Y:S01]  /*3d970*/  LDL.LU R0, [R1+0x14d0] ;  /* 0x0014d00001007983 */ /* 0x001ea20000300800 */
[----:B------:R-:W2:Y:S02]  /*3d980*/  LDL.LU R9, [R1+0x1494] ;  /* 0x0014940001097983 */ /* 0x000ea40000300800 */
[----:B------:R0:W-:Y:S02]  /*3d990*/  STL [R1+0x14d4], R2 ;  /* 0x0014d40201007387 */ /* 0x0001e40000100800 */
[----:B0-----:R-:W2:Y:S01]  /*3d9a0*/  LDL.LU R2, [R1+0x1468] ;  /* 0x0014680001027983 */ /* 0x001ea20000300800 */
[----:B---3--:R-:W-:-:S05]  /*3d9b0*/  IADD3.X R7, R7, UR5, RZ, P3, !PT ;  /* 0x0000000507077c10 */ /* 0x008fca0009ffe4ff */
[----:B------:R0:W-:Y:S04]  /*3d9c0*/  STL [R1+0x14e4], R7 ;  /* 0x0014e40701007387 */ /* 0x0001e80000100800 */
[----:B0-----:R-:W3:Y:S01]  /*3d9d0*/  LDL.LU R7, [R1+0x1588] ;  /* 0x0015880001077983 */ /* 0x001ee20000300800 */
[----:B----4-:R-:W-:Y:S01]  /*3d9e0*/  IADD3.X R16, R16, UR5, RZ, P5, !PT ;  /* 0x0000000510107c10 */ /* 0x010fe2000affe4ff */
[----:B------:R-:W-:Y:S01]  /*3d9f0*/  IADD3 R17, P5, R17, UR8, RZ ;  /* 0x0000000811117c10 */ /* 0x000fe2000ffbe0ff */
[----:B------:R-:W-:Y:S01]  /*3da00*/  IADD3.X R18, R18, UR5, RZ, P6, !PT ;  /* 0x0000000512127c10 */ /* 0x000fe2000b7fe4ff */
[----:B------:R-:W-:Y:S01]  /*3da10*/  IADD3 R19, P6, R19, UR8, RZ ;  /* 0x0000000813137c10 */ /* 0x000fe2000ffde0ff */
[----:B------:R-:W-:Y:S01]  /*3da20*/  IADD3.X R4, R4, UR5, RZ, P1, !PT ;  /* 0x0000000504047c10 */ /* 0x000fe20008ffe4ff */
[----:B------:R-:W-:Y:S01]  /*3da30*/  IADD3 R3, P1, R3, UR8, RZ ;  /* 0x0000000803037c10 */ /* 0x000fe2000ff3e0ff */
[----:B------:R-:W-:Y:S01]  /*3da40*/  IADD3.X R8, R8, UR5, RZ, P2, !PT ;  /* 0x0000000508087c10 */ /* 0x000fe200097fe4ff */
[----:B------:R-:W-:Y:S01]  /*3da50*/  IADD3 R5, P2, R5, UR8, RZ ;  /* 0x0000000805057c10 */ /* 0x000fe2000ff5e0ff */
[----:B--2---:R-:W-:-:S05]  /*3da60*/  IADD3 R0, P3, R0, UR8, RZ ;  /* 0x0000000800007c10 */ /* 0x004fca000ff7e0ff */
[----:B------:R-:W-:Y:S01]  /*3da70*/  STL [R1+0x14d0], R0 ;  /* 0x0014d00001007387 */ /* 0x000fe20000100800 */
[----:B------:R-:W-:Y:S01]  /*3da80*/  IADD3.X R10, R10, UR5, RZ, P3, !PT ;  /* 0x000000050a0a7c10 */ /* 0x000fe20009ffe4ff */
[----:B------:R-:W-:Y:S01]  /*3da90*/  IADD3 R11, P3, R11, UR8, RZ ;  /* 0x000000080b0b7c10 */ /* 0x000fe2000ff7e0ff */
        /* <DEDUP_REMOVED lines=10> */
[----:B---3--:R-:W-:Y:S01]  /*3db40*/  IADD3.X R7, R7, UR5, RZ, P4, !PT ;  /* 0x0000000507077c10 */ /* 0x008fe2000a7fe4ff */
[----:B------:R-:W-:-:S04]  /*3db50*/  IADD3 R6, P4, R6, UR8, RZ ;  /* 0x0000000806067c10 */ /* 0x000fc8000ff9e0ff */
        /* <DEDUP_REMOVED lines=8> */
[----:B------:R-:W-:Y:S01]  /*3dbe0*/  IADD3.X R14, R14, UR5, RZ, P4, !PT ;  /* 0x000000050e0e7c10 */ /* 0x000fe2000a7fe4ff */
[----:B------:R-:W-:Y:S01]  /*3dbf0*/  STL [R1+0x10f8], R8 ;  /* 0x0010f80801007387 */ /* 0x000fe20000100800 */
[----:B------:R-:W-:Y:S01]  /*3dc00*/  IADD3 R15, P4, R15, UR8, RZ ;  /* 0x000000080f0f7c10 */ /* 0x000fe2000ff9e0ff */
        /* <DEDUP_REMOVED lines=16> */
[----:B------:R0:W-:Y:S02]  /*3dd10*/  STL [R1+0x1470], R29 ;  /* 0x0014701d01007387 */ /* 0x0001e40000100800 */
[----:B------:R-:W-:Y:S01]  /*3dd20*/  STL [R1+0x1478], R12 ;  /* 0x0014780c01007387 */ /* 0x000fe20000100800 */
[----:B0-----:R-:W2:Y:S01]  /*3dd30*/  LDL.LU R29, [R1+0x148c] ;  /* 0x00148c00011d7983 */ /* 0x001ea20000300800 */
[----:B------:R-:W-:Y:S02]  /*3dd40*/  STL [R1+0x149c], R28 ;  /* 0x00149c1c01007387 */ /* 0x000fe40000100800 */
[----:B------:R-:W3:Y:S01]  /*3dd50*/  LDL.LU R0, [R1+0x1484] ;  /* 0x0014840001007983 */ /* 0x000ee20000300800 */
[----:B------:R-:W-:Y:S01]  /*3dd60*/  IADD3.X R9, R9, UR5, RZ, P5, !PT ;  /* 0x0000000509097c10 */ /* 0x000fe2000affe4ff */
[----:B------:R-:W-:Y:S01]  /*3dd70*/  IADD3 R2, P5, R2, UR8, RZ ;  /* 0x0000000802027c10 */ /* 0x000fe2000ffbe0ff */
[----:B---3--:R0:W-:Y:S03]  /*3dd80*/  STL [R1+0x1584], R0 ;  /* 0x0015840001007387 */ /* 0x0081e60000100800 */
[----:B------:R-:W-:Y:S01]  /*3dd90*/  STL [R1+0x1494], R9 ;  /* 0x0014940901007387 */ /* 0x000fe20000100800 */
[----:B0-----:R-:W3:Y:S01]  /*3dda0*/  LDL.LU R0, [R1+0x1460] ;  /* 0x0014600001007983 */ /* 0x001ee20000300800 */
[----:B------:R0:W-:Y:S02]  /*3ddb0*/  STL [R1+0x1468], R2 ;  /* 0x0014680201007387 */ /* 0x0001e40000100800 */
        /* <DEDUP_REMOVED lines=23> */
[----:B--2---:R-:W-:Y:S01]  /*3df30*/  IADD3.X R29, R29, UR5, RZ, P6, !PT ;  /* 0x000000051d1d7c10 */ /* 0x004fe2000b7fe4ff */
[----:B------:R-:W2:Y:S02]  /*3df40*/  LDL.LU R12, [R1+0x1424] ;  /* 0x00142400010c7983 */ /* 0x000ea40000300800 */
[----:B0-----:R-:W2:Y:S01]  /*3df50*/  LDL.LU R2, [R1+0x13f8] ;  /* 0x0013f80001027983 */ /* 0x001ea20000300800 */
[----:B------:R-:W2:Y:S01]  /*3df60*/  LDL.LU R28, [R1+0x141c] ;  /* 0x00141c00011c7983 */ /* 0x000ea20000300800 */
[----:B------:R-:W2:Y:S02]  /*3df70*/  LDL.LU R9, [R1+0x13f0] ;  /* 0x0013f00001097983 */ /* 0x000ea40000300800 */
[----:B------:R0:W-:Y:S02]  /*3df80*/  STL [R1+0x148c], R29 ;  /* 0x00148c1d01007387 */ /* 0x0001e40000100800 */
[----:B0-----:R-:W2:Y:S01]  /*3df90*/  LDL.LU R29, [R1+0x1414] ;  /* 0x00141400011d7983 */ /* 0x001ea20000300800 */
[----:B---3--:R-:W-:-:S05]  /*3dfa0*/  IADD3 R0, P6, R0, UR8, RZ ;  /* 0x0000000800007c10 */ /* 0x008fca000ffde0ff */
        /* <DEDUP_REMOVED lines=44> */
[----:B--2---:R-:W-:Y:S01]  /*3e270*/  IADD3.X R12, R12, UR5, RZ, P1, !PT ;  /* 0x000000050c0c7c10 */ /* 0x004fe20008ffe4ff */
        /* <DEDUP_REMOVED lines=12> */
[----:B------:R-:W-:-:S04]  /*3e340*/  IADD3 R9, P2, R9, UR8, RZ ;  /* 0x0000000809097c10 */ /* 0x000fc8000ff5e0ff */
[----:B------:R-:W-:Y:S01]  /*3e350*/  STL [R1+0x141c], R28 ;  /* 0x00141c1c01007387 */ /* 0x000fe20000100800 */
[----:B------:R-:W-:-:S03]  /*3e360*/  IADD3.X R29, R29, UR5, RZ, P3, !PT ;  /* 0x000000051d1d7c10 */ /* 0x000fc60009ffe4ff */
[----:B---3--:R0:W-:Y:S01]  /*3e370*/  STL [R1+0x1580], R0 ;  /* 0x0015800001007387 */ /* 0x0081e20000100800 */
[----:B------:R-:W-:Y:S03]  /*3e380*/  STL [R1+0x13f0], R9 ;  /* 0x0013f00901007387 */ /* 0x000fe60000100800 */
        /* <DEDUP_REMOVED lines=26> */
[----:B0-----:R-:W2:Y:S02]  /*3e530*/  LDL.LU R29, [R1+0x1380] ;  /* 0x00138000011d7983 */ /* 0x001ea40000300800 */
[----:B------:R-:W2:Y:S01]  /*3e540*/  LDL.LU R12, [R1+0x13a4] ;  /* 0x0013a400010c7983 */ /* 0x000ea20000300800 */
[----:B------:R-:W2:Y:S01]  /*3e550*/  LDL.LU R28, [R1+0x1378] ;  /* 0x00137800011c7983 */ /* 0x000ea20000300800 */
        /* <DEDUP_REMOVED lines=26> */
[----:B--2---:R-:W-:-:S02]  /*3e700*/  IADD3.X R12, R12, UR5, RZ, P5, !PT ;  /* 0x000000050c0c7c10 */ /* 0x004fc4000affe4ff */
[----:B---3--:R-:W-:-:S05]  /*3e710*/  IADD3 R0, P4, R0, UR8, RZ ;  /* 0x0000000800007c10 */ /* 0x008fca000ff9e0ff */
        /* <DEDUP_REMOVED lines=30> */
[----:B------:R-:W-:Y:S02]  /*3e900*/  STL [R1+0x13a4], R12 ;  /* 0x0013a40c01007387 */ /* 0x000fe40000100800 */
[----:B------:R-:W3:Y:S01]  /*3e910*/  LDL.LU R0, [R1+0x138c] ;  /* 0x00138c0001007983 */ /* 0x000ee20000300800 */
[----:B------:R-:W-:-:S02]  /*3e920*/  IADD3 R28, P5, R28, UR8, RZ ;  /* 0x000000081c1c7c10 */ /* 0x000fc4000ffbe0ff */
[----:B------:R-:W-:-:S03]  /*3e930*/  IADD3.X R9, R9, UR5, RZ, P6, !PT ;  /* 0x0000000509097c10 */ /* 0x000fc6000b7fe4ff */
[----:B------:R-:W-:Y:S01]  /*3e940*/  STL [R1+0x1378], R28 ;  /* 0x0013781c01007387 */ /* 0x000fe20000100800 */
[----:B------:R-:W-:-:S03]  /*3e950*/  IADD3 R2, P6, R2, UR8, RZ ;  /* 0x0000000802027c10 */ /* 0x000fc6000ffde0ff */
        /* <DEDUP_REMOVED lines=26> */
[----:B--2---:R-:W-:Y:S01]  /*3eb00*/  IADD3.X R29, R29, UR5, RZ, P1, !PT ;  /* 0x000000051d1d7c10 */ /* 0x004fe20008ffe4ff */
[----:B0-----:R-:W2:Y:S01]  /*3eb10*/  LDL.LU R2, [R1+0x1308] ;  /* 0x0013080001027983 */ /* 0x001ea20000300800 */
[----:B------:R-:W2:Y:S02]  /*3eb20*/  LDL.LU R13, [R1+0x132c] ;  /* 0x00132c00010d7983 */ /* 0x000ea40000300800 */
[----:B------:R-:W2:Y:S02]  /*3eb30*/  LDL.LU R12, [R1+0x1300] ;  /* 0x00130000010c7983 */ /* 0x000ea40000300800 */
[----:B------:R-:W2:Y:S01]  /*3eb40*/  LDL.LU R28, [R1+0x1324] ;  /* 0x00132400011c7983 */ /* 0x000ea20000300800 */
[----:B------:R0:W-:Y:S01]  /*3eb50*/  STL [R1+0x1394], R29 ;  /* 0x0013941d01007387 */ /* 0x0001e20000100800 */
[----:B------:R-:W2:Y:S03]  /*3eb60*/  LDL.LU R9, [R1+0x12f8] ;  /* 0x0012f80001097983 */ /* 0x000ea60000300800 */
        /* <DEDUP_REMOVED lines=20> */
[----:B------:R-:W-:-:S02]  /*3ecb0*/  IADD3.X R26, R26, UR5, RZ, P6, !PT ;  /* 0x000000051a1a7c10 */ /* 0x000fc4000b7fe4ff */
[----:B------:R-:W-:Y:S01]  /*3ecc0*/  IADD3.X R24, R24, UR5, RZ, P1, !PT ;  /* 0x0000000518187c10 */ /* 0x000fe20008ffe4ff */
[----:B--2---:R-:W-:Y:S01]  /*3ecd0*/  IADD3 R2, P1, R2, UR8, RZ ;  /* 0x0000000802027c10 */ /* 0x004fe2000ff3e0ff */
[----:B------:R-:W-:Y:S02]  /*3ece0*/  IADD3 R25, P6, R25, UR8, RZ ;  /* 0x0000000819197c10 */ /* 0x000fe4000ffde0ff */
        /* <DEDUP_REMOVED lines=24> */
[----:B------:R-:W-:Y:S01]  /*3ee70*/  STL [R1+0x133c], R26 ;  /* 0x00133c1a01007387 */ /* 0x000fe20000100800 */
[----:B------:R-:W-:Y:S01]  /*3ee80*/  IADD3.X R13, R13, UR5, RZ, P2, !PT ;  /* 0x000000050d0d7c10 */ /* 0x000fe200097fe4ff */
[----:B------:R0:W-:Y:S01]  /*3ee90*/  STL [R1+0x1308], R2 ;  /* 0x0013080201007387 */ /* 0x0001e20000100800 */
[----:B------:R-:W-:Y:S01]  /*3eea0*/  IADD3 R12, P2, R12, UR8, RZ ;  /* 0x000000080c0c7c10 */ /* 0x000fe2000ff5e0ff */
[----:B------:R-:W-:Y:S04]  /*3eeb0*/  STL [R1+0x1310], R25 ;  /* 0x0013101901007387 */ /* 0x000fe80000100800 */
[----:B0-----:R-:W2:Y:S01]  /*3eec0*/  LDL.LU R2, [R1+0x12f0] ;  /* 0x0012f00001027983 */ /* 0x001ea20000300800 */
[----:B------:R-:W-:Y:S02]  /*3eed0*/  STL [R1+0x1334], R24 ;  /* 0x0013341801007387 */ /* 0x000fe40000100800 */
[----:B------:R-:W-:Y:S02]  /*3eee0*/  STL [R1+0x132c], R13 ;  /* 0x00132c0d01007387 */ /* 0x000fe40000100800 */
[----:B------:R-:W-:Y:S01]  /*3eef0*/  STL [R1+0x1300], R12 ;  /* 0x0013000c01007387 */ /* 0x000fe20000100800 */
        /* <DEDUP_REMOVED lines=29> */
[----:B------:R-:W4:Y:S01]  /*3f0d0*/  LDL.LU R25, [R1+0x12bc] ;  /* 0x0012bc0001197983 */ /* 0x000f220000300800 */
[----:B--2---:R-:W-:Y:S01]  /*3f0e0*/  IADD3 R2, P4, R2, UR8, RZ ;  /* 0x0000000802027c10 */ /* 0x004fe2000ff9e0ff */
[----:B0-----:R-:W2:Y:S01]  /*3f0f0*/  LDL.LU R29, [R1+0x1290] ;  /* 0x00129000011d7983 */ /* 0x001ea20000300800 */
[----:B------:R-:W2:Y:S02]  /*3f100*/  LDL.LU R24, [R1+0x12b4] ;  /* 0x0012b40001187983 */ /* 0x000ea40000300800 */
[----:B------:R-:W2:Y:S02]  /*3f110*/  LDL.LU R13, [R1+0x1288] ;  /* 0x00128800010d7983 */ /* 0x000ea40000300800 */
[----:B------:R-:W2:Y:S01]  /*3f120*/  LDL.LU R12, [R1+0x12ac] ;  /* 0x0012ac00010c7983 */ /* 0x000ea20000300800 */
[----:B------:R0:W-:Y:S01]  /*3f130*/  STL [R1+0x12f0], R2 ;  /* 0x0012f00201007387 */ /* 0x0001e20000100800 */
[----:B------:R-:W2:Y:S02]  /*3f140*/  LDL.LU R28, [R1+0x1280] ;  /* 0x00128000011c7983 */ /* 0x000ea40000300800 */
[----:B------:R-:W2:Y:S01]  /*3f150*/  LDL.LU R9, [R1+0x12a4] ;  /* 0x0012a40001097983 */ /* 0x000ea20000300800 */
        /* <DEDUP_REMOVED lines=24> */
[----:B------:R-:W-:Y:S02]  /*3f2e0*/  IADD3.X R12, R12, UR5, RZ, P6, !PT ;  /* 0x000000050c0c7c10 */ /* 0x000fe4000b7fe4ff */
        /* <DEDUP_REMOVED lines=31> */
[----:B------:R-:W-:Y:S01]  /*3f4e0*/  STL [R1+0x12ac], R12 ;  /* 0x0012ac0c01007387 */ /* 0x000fe20000100800 */
        /* <DEDUP_REMOVED lines=28> */
[----:B------:R-:W4:Y:S01]  /*3f6b0*/  LDL.LU R26, [R1+0x1244] ;  /* 0x00124400011a7983 */ /* 0x000f220000300800 */
[----:B--2---:R-:W-:Y:S01]  /*3f6c0*/  IADD3.X R29, R29, UR5, RZ, P2, !PT ;  /* 0x000000051d1d7c10 */ /* 0x004fe200097fe4ff */
[----:B0-----:R-:W2:Y:S01]  /*3f6d0*/  LDL.LU R2, [R1+0x1218] ;  /* 0x0012180001027983 */ /* 0x001ea20000300800 */
[----:B------:R-:W2:Y:S01]  /*3f6e0*/  LDL.LU R25, [R1+0x123c] ;  /* 0x00123c0001197983 */ /* 0x000ea20000300800 */
[----:B------:R-:W2:Y:S02]  /*3f6f0*/  LDL.LU R24, [R1+0x1210] ;  /* 0x0012100001187983 */ /* 0x000ea40000300800 */
[----:B------:R-:W2:Y:S02]  /*3f700*/  LDL.LU R13, [R1+0x1234] ;  /* 0x00123400010d7983 */ /* 0x000ea40000300800 */
[----:B------:R0:W-:Y:S01]  /*3f710*/  STL [R1+0x129c], R29 ;  /* 0x00129c1d01007387 */ /* 0x0001e20000100800 */
[----:B------:R-:W2:Y:S01]  /*3f720*/  LDL.LU R12, [R1+0x1208] ;  /* 0x00120800010c7983 */ /* 0x000ea20000300800 */
[----:B------:R-:W2:Y:S02]  /*3f730*/  LDL.LU R28, [R1+0x122c] ;  /* 0x00122c00011c7983 */ /* 0x000ea40000300800 */
[----:B------:R-:W2:Y:S01]  /*3f740*/  LDL.LU R9, [R1+0x1200] ;  /* 0x0012000001097983 */ /* 0x000ea20000300800 */
        /* <DEDUP_REMOVED lines=47> */
[----:B------:R0:W-:Y:S01]  /*3fa40*/  STL [R1+0x1218], R2 ;  /* 0x0012180201007387 */ /* 0x0001e20000100800 */
[----:B------:R-:W-:Y:S01]  /*3fa50*/  STL [R1+0x1220], R27 ;  /* 0x0012201b01007387 */ /* 0x000fe20000100800 */
[----:B------:R-:W-:Y:S01]  /*3fa60*/  IADD3.X R13, R13, UR5, RZ, P3, !PT ;  /* 0x000000050d0d7c10 */ /* 0x000fe20009ffe4ff */
[----:B------:R-:W-:Y:S01]  /*3fa70*/  IADD3 R12, P3, R12, UR8, RZ ;  /* 0x000000080c0c7c10 */ /* 0x000fe2000ff7e0ff */
[----:B0-----:R-:W2:Y:S01]  /*3fa80*/  LDL.LU R2, [R1+0x11f8] ;  /* 0x0011f80001027983 */ /* 0x001ea20000300800 */
[----:B------:R-:W-:Y:S02]  /*3fa90*/  STL [R1+0x1244], R26 ;  /* 0x0012441a01007387 */ /* 0x000fe40000100800 */
[----:B------:R-:W-:Y:S02]  /*3faa0*/  STL [R1+0x123c], R25 ;  /* 0x00123c1901007387 */ /* 0x000fe40000100800 */
[----:B------:R-:W-:Y:S01]  /*3fab0*/  STL [R1+0x1210], R24 ;  /* 0x0012101801007387 */ /* 0x000fe20000100800 */
[----:B------:R-:W-:Y:S01]  /*3fac0*/  STL [R1+0x1234], R13 ;  /* 0x0012340d01007387 */ /* 0x000fe20000100800 */
[----:B------:R-:W-:Y:S02]  /*3fad0*/  STL [R1+0x1208], R12 ;  /* 0x0012080c01007387 */ /* 0x000fe40000100800 */
[----:B------:R-:W3:Y:S01]  /*3fae0*/  LDL.LU R0, [R1+0x11f0] ;  /* 0x0011f00001007983 */ /* 0x000ee20000300800 */
[----:B------:R-:W-:Y:S01]  /*3faf0*/  IADD3.X R28, R28, UR5, RZ, P4, !PT ;  /* 0x000000051c1c7c10 */ /* 0x000fe2000a7fe4ff */
[----:B------:R-:W-:-:S04]  /*3fb00*/  IADD3 R9, P4, R9, UR8, RZ ;  /* 0x0000000809097c10 */ /* 0x000fc8000ff9e0ff */
[----:B------:R-:W-:Y:S01]  /*3fb10*/  STL [R1+0x122c], R28 ;  /* 0x00122c1c01007387 */ /* 0x000fe20000100800 */
[----:B------:R-:W-:-:S03]  /*3fb20*/  IADD3.X R29, R29, UR5, RZ, P5, !PT ;  /* 0x000000051d1d7c10 */ /* 0x000fc6000affe4ff */
[----:B---3--:R0:W-:Y:S01]  /*3fb30*/  STL [R1+0x1570], R0 ;  /* 0x0015700001007387 */ /* 0x0081e20000100800 */
[----:B------:R1:W-:Y:S03]  /*3fb40*/  STL [R1+0x1200], R9 ;  /* 0x0012000901007387 */ /* 0x0003e60000100800 */
        /* <DEDUP_REMOVED lines=23> */
[----:B------:R-:W2:Y:S01]  /*3fcc0*/  LDL.LU R25, [R1+0x11c4] ;  /* 0x0011c40001197983 */ /* 0x000ea20000300800 */
[----:B------:R-:W2:Y:S01]  /*3fcd0*/  LDL.LU R24, [R1+0x1198] ;  /* 0x0011980001187983 */ /* 0x000ea20000300800 */
[----:B------:R-:W2:Y:S02]  /*3fce0*/  LDL.LU R13, [R1+0x11bc] ;  /* 0x0011bc00010d7983 */ /* 0x000ea40000300800 */
[----:B------:R0:W-:Y:S02]  /*3fcf0*/  STL [R1+0x11f8], R2 ;  /* 0x0011f80201007387 */ /* 0x0001e40000100800 */
[----:B------:R-:W2:Y:S01]  /*3fd00*/  LDL.LU R12, [R1+0x1190] ;  /* 0x00119000010c7983 */ /* 0x000ea20000300800 */
[----:B------:R-:W2:Y:S01]  /*3fd10*/  LDL.LU R28, [R1+0x11b4] ;  /* 0x0011b400011c7983 */ /* 0x000ea20000300800 */
[----:B-1----:R-:W2:Y:S02]  /*3fd20*/  LDL.LU R9, [R1+0x1188] ;  /* 0x0011880001097983 */ /* 0x002ea40000300800 */
[----:B0-----:R-:W2:Y:S01]  /*3fd30*/  LDL.LU R29, [R1+0x11ac] ;  /* 0x0011ac00011d7983 */ /* 0x001ea20000300800 */
[----:B------:R-:W2:Y:S01]  /*3fd40*/  LDL.LU R2, [R1+0x1180] ;  /* 0x0011800001027983 */ /* 0x000ea20000300800 */
        /* <DEDUP_REMOVED lines=20> */
[----:B--2---:R-:W-:Y:S01]  /*3fe90*/  IADD3 R26, P4, R26, UR8, RZ ;  /* 0x000000081a1a7c10 */ /* 0x004fe2000ff9e0ff */
[----:B------:R-:W-:Y:S01]  /*3fea0*/  IADD3.X R25, R25, UR5, RZ, P5, !PT ;  /* 0x0000000519197c10 */ /* 0x000fe2000affe4ff */
[----:B------:R-:W-:Y:S01]  /*3feb0*/  IADD3 R24, P5, R24, UR8, RZ ;  /* 0x0000000818187c10 */ /* 0x000fe2000ffbe0ff */
[----:B------:R-:W-:-:S02]  /*3fec0*/  IADD3.X R28, R28, UR5, RZ, P1, !PT ;  /* 0x000000051c1c7c10 */ /* 0x000fc40008ffe4ff */
        /* <DEDUP_REMOVED lines=22> */
[----:B------:R-:W-:Y:S01]  /*40030*/  IADD3.X R13, R13, UR5, RZ, P6, !PT ;  /* 0x000000050d0d7c10 */ /* 0x000fe2000b7fe4ff */
[----:B------:R-:W-:-:S02]  /*40040*/  IADD3 R12, P6, R12, UR8, RZ ;  /* 0x000000080c0c7c10 */ /* 0x000fc4000ffde0ff */
[----:B0-----:R-:W2:Y:S01]  /*40050*/  LDL.LU R23, [R1+0x11a4] ;  /* 0x0011a40001177983 */ /* 0x001ea20000300800 */
[----:B------:R-:W-:Y:S02]  /*40060*/  STL [R1+0x11cc], R27 ;  /* 0x0011cc1b01007387 */ /* 0x000fe40000100800 */
[----:B------:R-:W-:Y:S02]  /*40070*/  STL [R1+0x11a0], R26 ;  /* 0x0011a01a01007387 */ /* 0x000fe40000100800 */
[----:B------:R-:W-:Y:S01]  /*40080*/  STL [R1+0x11c4], R25 ;  /* 0x0011c41901007387 */ /* 0x000fe20000100800 */
[----:B------:R-:W-:Y:S01]  /*40090*/  STL [R1+0x1198], R24 ;  /* 0x0011981801007387 */ /* 0x000fe20000100800 */
[----:B------:R-:W-:Y:S02]  /*400a0*/  STL [R1+0x11bc], R13 ;  /* 0x0011bc0d01007387 */ /* 0x000fe40000100800 */
[----:B------:R-:W-:Y:S02]  /*400b0*/  STL [R1+0x1190], R12 ;  /* 0x0011900c01007387 */ /* 0x000fe40000100800 */
[----:B------:R-:W-:Y:S01]  /*400c0*/  STL [R1+0x11b4], R28 ;  /* 0x0011b41c01007387 */ /* 0x000fe20000100800 */
[----:B------:R-:W3:Y:S01]  /*400d0*/  LDL.LU R0, [R1+0x119c] ;  /* 0x00119c0001007983 */ /* 0x000ee20000300800 */
[----:B------:R-:W-:-:S02]  /*400e0*/  IADD3 R9, P1, R9, UR8, RZ ;  /* 0x0000000809097c10 */ /* 0x000fc4000ff3e0ff */
[----:B------:R-:W-:-:S03]  /*400f0*/  IADD3.X R29, R29, UR5, RZ, P2, !PT ;  /* 0x000000051d1d7c10 */ /* 0x000fc600097fe4ff */
[----:B------:R-:W-:Y:S01]  /*40100*/  STL [R1+0x1188], R9 ;  /* 0x0011880901007387 */ /* 0x000fe20000100800 */
[----:B------:R-:W-:-:S03]  /*40110*/  IADD3 R2, P2, R2, UR8, RZ ;  /* 0x0000000802027c10 */ /* 0x000fc6000ff5e0ff */
        /* <DEDUP_REMOVED lines=18> */
[----:B-1----:R-:W4:Y:S01]  /*40240*/  LDL.LU R29, [R1+0x1138] ;  /* 0x00113800011d7983 */ /* 0x002f220000300800 */
[----:B0-----:R-:W4:Y:S02]  /*40250*/  LDL.LU R2, [R1+0x115c] ;  /* 0x00115c0001027983 */ /* 0x001f240000300800 */
[----:B------:R-:W4:Y:S02]  /*40260*/  LDL.LU R16, [R1+0x1130] ;  /* 0x0011300001107983 */ /* 0x000f240000300800 */
[----:B------:R-:W4:Y:S01]  /*40270*/  LDL.LU R17, [R1+0x1154] ;  /* 0x0011540001117983 */ /* 0x000f220000300800 */
[----:B--2---:R-:W-:Y:S01]  /*40280*/  IADD3.X R23, R23, UR5, RZ, P3, !PT ;  /* 0x0000000517177c10 */ /* 0x004fe20009ffe4ff */
[----:B------:R-:W2:Y:S01]  /*40290*/  LDL.LU R18, [R1+0x1128] ;  /* 0x0011280001127983 */ /* 0x000ea20000300800 */
[----:B------:R-:W2:Y:S02]  /*402a0*/  LDL.LU R19, [R1+0x1120] ;  /* 0x0011200001137983 */ /* 0x000ea40000300800 */
[----:B------:R-:W2:Y:S02]  /*402b0*/  LDL.LU R10, [R1+0x1144] ;  /* 0x00114400010a7983 */ /* 0x000ea40000300800 */
[----:B------:R-:W2:Y:S01]  /*402c0*/  LDL.LU R11, [R1+0x1118] ;  /* 0x00111800010b7983 */ /* 0x000ea20000300800 */
[----:B------:R0:W-:Y:S01]  /*402d0*/  STL [R1+0x11a4], R23 ;  /* 0x0011a41701007387 */ /* 0x0001e20000100800 */
[----:B------:R-:W2:Y:S02]  /*402e0*/  LDL.LU R14, [R1+0x113c] ;  /* 0x00113c00010e7983 */ /* 0x000ea40000300800 */
[----:B------:R-:W2:Y:S02]  /*402f0*/  LDL.LU R15, [R1+0x1110] ;  /* 0x00111000010f7983 */ /* 0x000ea40000300800 */
[----:B------:R-:W2:Y:S01]  /*40300*/  LDL.LU R20, [R1+0x1134] ;  /* 0x0011340001147983 */ /* 0x000ea20000300800 */
[----:B------:R-:W2:Y:S01]  /*40310*/  LDL.LU R21, [R1+0x112c] ;  /* 0x00112c0001157983 */ /* 0x000ea20000300800 */
        /* <DEDUP_REMOVED lines=18> */
[----:B---3--:R-:W-:Y:S01]  /*40440*/  IADD3.X R0, R0, UR5, RZ, P4, !PT ;  /* 0x0000000500007c10 */ /* 0x008fe2000a7fe4ff */
[----:B------:R-:W-:-:S04]  /*40450*/  IADD3 R6, P4, R6, UR8, RZ ;  /* 0x0000000806067c10 */ /* 0x000fc8000ff9e0ff */
[----:B------:R0:W-:Y:S04]  /*40460*/  STL [R1+0x119c], R0 ;  /* 0x00119c0001007387 */ /* 0x0001e80000100800 */
[----:B0-----:R0:W5:Y:S01]  /*40470*/  LDL.LU R0, [R1+0x1568] ;  /* 0x0015680001007983 */ /* 0x0011620000300800 */
[----:B------:R1:W-:Y:S03]  /*40480*/  STL [R1+0x1170], R6 ;  /* 0x0011700601007387 */ /* 0x0003e60000100800 */
[----:B-1----:R0:W5:Y:S01]  /*40490*/  LDL.LU R6, [R1+0x1564] ;  /* 0x0015640001067983 */ /* 0x0021620000300800 */
[----:B------:R1:W-:Y:S03]  /*404a0*/  STL [R1+0x1194], R7 ;  /* 0x0011940701007387 */ /* 0x0003e60000100800 */
[----:B-1----:R0:W5:Y:S01]  /*404b0*/  LDL.LU R7, [R1+0x1560] ;  /* 0x0015600001077983 */ /* 0x0021620000300800 */
[----:B------:R1:W-:Y:S03]  /*404c0*/  STL [R1+0x1168], R4 ;  /* 0x0011680401007387 */ /* 0x0003e60000100800 */
[----:B-1----:R-:W3:Y:S01]  /*404d0*/  LDL.LU R4, [R1+0x155c] ;  /* 0x00155c0001047983 */ /* 0x002ee20000300800 */
[----:B------:R1:W-:Y:S03]  /*404e0*/  STL [R1+0x118c], R3 ;  /* 0x00118c0301007387 */ /* 0x0003e60000100800 */
[----:B-1----:R-:W4:Y:S01]  /*404f0*/  LDL.LU R3, [R1+0x1558] ;  /* 0x0015580001037983 */ /* 0x002f220000300800 */
[----:B------:R1:W-:Y:S01]  /*40500*/  STL [R1+0x1160], R8 ;  /* 0x0011600801007387 */ /* 0x0003e20000100800 */
[----:B------:R-:W-:-:S02]  /*40510*/  IADD3.X R12, R12, UR5, RZ, P4, !PT ;  /* 0x000000050c0c7c10 */ /* 0x000fc4000a7fe4ff */
[----:B-1----:R-:W2:Y:S01]  /*40520*/  LDL.LU R8, [R1+0x1554] ;  /* 0x0015540001087983 */ /* 0x002ea20000300800 */
[----:B------:R1:W-:Y:S01]  /*40530*/  STL [R1+0x1184], R5 ;  /* 0x0011840501007387 */ /* 0x0003e20000100800 */
[----:B------:R-:W-:Y:S02]  /*40540*/  IADD3 R28, P4, R28, UR8, RZ ;  /* 0x000000081c1c7c10 */ /* 0x000fe4000ff9e0ff */
[----:B-1----:R-:W2:Y:S01]  /*40550*/  LDL.LU R5, [R1+0x1550] ;  /* 0x0015500001057983 */ /* 0x002ea20000300800 */
[----:B------:R1:W-:Y:S03]  /*40560*/  STL [R1+0x1158], R24 ;  /* 0x0011581801007387 */ /* 0x0003e60000100800 */
[----:B-1----:R0:W5:Y:S01]  /*40570*/  LDL.LU R24, [R1+0x154c] ;  /* 0x00154c0001187983 */ /* 0x0021620000300800 */
        /* <DEDUP_REMOVED lines=15> */
[----:B-1----:R-:W2:Y:S01]  /*40670*/  LDL.LU R29, [R1+0x152c] ;  /* 0x00152c00011d7983 */ /* 0x002ea20000300800 */
[----:B------:R1:W-:Y:S03]  /*40680*/  STL [R1+0x115c], R2 ;  /* 0x00115c0201007387 */ /* 0x0003e60000100800 */
[----:B-1----:R-:W2:Y:S01]  /*40690*/  LDL.LU R2, [R1+0x1528] ;  /* 0x0015280001027983 */ /* 0x002ea20000300800 */
[----:B------:R-:W-:-:S02]  /*406a0*/  IADD3 R16, P6, R16, UR8, RZ ;  /* 0x0000000810107c10 */ /* 0x000fc4000ffde0ff */
[----:B------:R-:W-:-:S03]  /*406b0*/  IADD3.X R17, R17, UR5, RZ, P1, !PT ;  /* 0x0000000511117c10 */ /* 0x000fc60008ffe4ff */
[----:B------:R-:W-:Y:S01]  /*406c0*/  STL [R1+0x1130], R16 ;  /* 0x0011301001007387 */ /* 0x000fe20000100800 */
[----:B--2---:R-:W-:-:S05]  /*406d0*/  IADD3.X R2, R2, UR5, RZ, P2, !PT ;  /* 0x0000000502027c10 */ /* 0x004fca00097fe4ff */
[----:B------:R1:W-:Y:S01]  /*406e0*/  STL [R1+0x114c], R2 ;  /* 0x00114c0201007387 */ /* 0x0003e20000100800 */
[----:B------:R-:W-:Y:S03]  /*406f0*/  STL [R1+0x1154], R17 ;  /* 0x0011541101007387 */ /* 0x000fe60000100800 */
[----:B-1----:R-:W2:Y:S01]  /*40700*/  LDL.LU R2, [R1+0x1524] ;  /* 0x0015240001027983 */ /* 0x002ea20000300800 */
[----:B------:R-:W-:Y:S02]  /*40710*/  IADD3 R18, P1, R18, UR8, RZ ;  /* 0x0000000812127c10 */ /* 0x000fe4000ff3e0ff */
[----:B------:R-:W-:Y:S02]  /*40720*/  IADD3 R19, P2, R19, UR8, RZ ;  /* 0x0000000813137c10 */ /* 0x000fe4000ff5e0ff */
[----:B------:R-:W-:Y:S01]  /*40730*/  IADD3.X R10, R10, UR5, RZ, P3, !PT ;  /* 0x000000050a0a7c10 */ /* 0x000fe20009ffe4ff */
[----:B------:R-:W-:Y:S01]  /*40740*/  IADD3 R11, P3, R11, UR8, RZ ;  /* 0x000000080b0b7c10 */ /* 0x000fe2000ff7e0ff */
[----:B------:R-:W-:Y:S01]  /*40750*/  IADD3.X R14, R14, UR5, RZ, P4, !PT ;  /* 0x000000050e0e7c10 */ /* 0x000fe2000a7fe4ff */
[----:B------:R-:W-:Y:S01]  /*40760*/  STL [R1+0x1128], R18 ;  /* 0x0011281201007387 */ /* 0x000fe20000100800 */
[----:B------:R-:W-:Y:S01]  /*40770*/  IADD3 R15, P4, R15, UR8, RZ ;  /* 0x000000080f0f7c10 */ /* 0x000fe2000ff9e0ff */
[----:B------:R-:W-:Y:S01]  /*40780*/  STL [R1+0x1120], R19 ;  /* 0x0011201301007387 */ /* 0x000fe20000100800 */
[----:B------:R-:W-:Y:S01]  /*40790*/  IADD3.X R20, R20, UR5, RZ, P5, !PT ;  /* 0x0000000514147c10 */ /* 0x000fe2000affe4ff */
[----:B------:R1:W-:Y:S01]  /*407a0*/  STL [R1+0x1144], R10 ;  /* 0x0011440a01007387 */ /* 0x0003e20000100800 */
[----:B------:R-:W-:Y:S01]  /*407b0*/  IADD3.X R21, R21, UR5, RZ, P6, !PT ;  /* 0x0000000515157c10 */ /* 0x000fe2000b7fe4ff */
[----:B------:R4:W-:Y:S02]  /*407c0*/  STL [R1+0x1118], R11 ;  /* 0x0011180b01007387 */ /* 0x0009e40000100800 */
[----:B------:R-:W-:Y:S01]  /*407d0*/  STL [R1+0x113c], R14 ;  /* 0x00113c0e01007387 */ /* 0x000fe20000100800 */
[----:B------:R-:W-:Y:S01]  /*407e0*/  IADD3.X R22, R22, UR5, RZ, P1, !PT ;  /* 0x0000000516167c10 */ /* 0x000fe20008ffe4ff */
[----:B------:R-:W-:Y:S01]  /*407f0*/  STL [R1+0x1110], R15 ;  /* 0x0011100f01007387 */ /* 0x000fe20000100800 */
[----:B------:R-:W-:Y:S01]  /*40800*/  IADD3.X R23, R23, UR5, RZ, P2, !PT ;  /* 0x0000000517177c10 */ /* 0x000fe200097fe4ff */
[----:B------:R-:W-:Y:S02]  /*40810*/  STL [R1+0x1134], R20 ;  /* 0x0011341401007387 */ /* 0x000fe40000100800 */
[----:B------:R-:W-:Y:S01]  /*40820*/  STL [R1+0x112c], R21 ;  /* 0x00112c1501007387 */ /* 0x000fe20000100800 */
[----:B------:R-:W-:Y:S01]  /*40830*/  IADD3.X R29, R29, UR5, RZ, P4, !PT ;  /* 0x000000051d1d7c10 */ /* 0x000fe2000a7fe4ff */
[----:B-1----:R-:W-:-:S02]  /*40840*/  IMAD.MOV.U32 R10, RZ, RZ, R5 ;  /* 0x000000ffff0a7224 */ /* 0x002fc400078e0005 */
[----:B---3--:R-:W-:Y:S02]  /*40850*/  IMAD.MOV.U32 R5, RZ, RZ, R4 ;  /* 0x000000ffff057224 */ /* 0x008fe400078e0004 */
[----:B------:R-:W-:Y:S02]  /*40860*/  IMAD.MOV.U32 R4, RZ, RZ, R8 ;  /* 0x000000ffff047224 */ /* 0x000fe400078e0008 */
[----:B----4-:R-:W-:Y:S01]  /*40870*/  IMAD.MOV.U32 R11, RZ, RZ, R3 ;  /* 0x000000ffff0b7224 */ /* 0x010fe200078e0003 */
[----:B--2---:R-:W-:-:S05]  /*40880*/  IADD3.X R2, R2, UR5, RZ, P3, !PT ;  /* 0x0000000502027c10 */ /* 0x004fca0009ffe4ff */
[----:B------:R1:W-:Y:S01]  /*40890*/  STL [R1+0x1114], R2 ;  /* 0x0011140201007387 */ /* 0x0003e20000100800 */
[----:B------:R-:W-:Y:S03]  /*408a0*/  STL [R1+0x1124], R22 ;  /* 0x0011241601007387 */ /* 0x000fe60000100800 */
[----:B-1----:R0:W5:Y:S01]  /*408b0*/  LDL.LU R2, [R1+0x1520] ;  /* 0x0015200001027983 */ /* 0x0021620000300800 */
[----:B------:R-:W-:Y:S02]  /*408c0*/  STL [R1+0x111c], R23 ;  /* 0x00111c1701007387 */ /* 0x000fe40000100800 */
[----:B------:R1:W-:Y:S02]  /*408d0*/  STL [R1+0x110c], R29 ;  /* 0x00110c1d01007387 */ /* 0x0003e40000100800 */
[----:B------:R0:W-:Y:S01]  /*408e0*/  STL.64 [R1+0xcd0], R4 ;  /* 0x000cd00401007387 */ /* 0x0001e20000100a00 */
[----:B-1----:R-:W1:Y:S04]  /*408f0*/  S2R R29, SR_TID.X ;  /* 0x00000000001d7919 */ /* 0x002e680000002100 */
[----:B------:R0:W-:Y:S01]  /*40900*/  STL.64 [R1+0xcd8], R10 ;  /* 0x000cd80a01007387 */ /* 0x0001e20000100a00 */
[----:B-1----:R-:W-:-:S05]  /*40910*/  LOP3.LUT R29, R29, 0x7f, RZ, 0xc0, !PT ;  /* 0x0000007f1d1d7812 */ /* 0x002fca00078ec0ff */
[----:B------:R-:W-:Y:S01]  /*40920*/  IMAD.SHL.U32 R29, R29, 0x2, RZ ;  /* 0x000000021d1d7824 */ /* 0x000fe200078e00ff */
[----:B0-----:R-:W-:Y:S01]  /*40930*/  @!P0 CALL.REL.NOINC `(.L_x_2) ;  /* 0x0000001000008944 */ /* 0x001fe20003c00000 */
[----:B------:R-:W-:Y:S05]  /*40940*/  BRA `(.L_x_3) ;  /* 0xfffd0fd000007947 */ /* 0x000fea000383ffff */
.L_x_2:
[----:B-----5:R0:W-:Y:S04]  /*40950*/  STL [R1+0x18e8], R27 ;  /* 0x0018e81b01007387 */ /* 0x0201e80000100800 */
[----:B0-----:R-:W2:Y:S04]  /*40960*/  LDL.LU R27, [R1+0x2c8] ;  /* 0x0002c800011b7983 */ /* 0x001ea80000300800 */
[----:B--2---:R0:W-:Y:S04]  /*40970*/  STL [R1+0x18f0], R27 ;  /* 0x0018f01b01007387 */ /* 0x0041e80000100800 */
        /* <DEDUP_REMOVED lines=32> */
[----:B------:R1:W-:Y:S01]  /*40b80*/  STL [R1+0x18e4], R26 ;  /* 0x0018e41a01007387 */ /* 0x0003e20000100800 */
[----:B0-----:R-:W-:-:S03]  /*40b90*/  IMAD.MOV.U32 R27, RZ, RZ, R7 ;  /* 0x000000ffff1b7224 */ /* 0x001fc600078e0007 */
[----:B-1----:R-:W2:Y:S04]  /*40ba0*/  LDL.LU R26, [R1+0x2dc] ;  /* 0x0002dc00011a7983 */ /* 0x002ea80000300800 */
        /* <DEDUP_REMOVED lines=35> */
[----:B------:R-:W2:Y:S04]  /*40de0*/  LDL.LU R2, [R1+0x2c4] ;  /* 0x0002c40001027983 */ /* 0x000ea80000300800 */
[----:B------:R-:W2:Y:S01]  /*40df0*/  LDL.LU R28, [R1+0x2c0] ;  /* 0x0002c000011c7983 */ /* 0x000ea20000300800 */
[----:B0-----:R-:W-:-:S03]  /*40e00*/  IMAD.MOV.U32 R26, RZ, RZ, R6 ;  /* 0x000000ffff1a7224 */ /* 0x001fc600078e0006 */
[----:B------:R-:W3:Y:S04]  /*40e10*/  LDL.LU R29, [R1+0x2d4] ;  /* 0x0002d400011d7983 */ /* 0x000ee80000300800 */
[----:B------:R-:W3:Y:S04]  /*40e20*/  LDL.LU R0, [R1+0x2d0] ;  /* 0x0002d00001007983 */ /* 0x000ee80000300800 */
[----:B------:R-:W4:Y:S04]  /*40e30*/  LDL.LU R8, [R1+0x2e4] ;  /* 0x0002e40001087983 */ /* 0x000f280000300800 */
[----:B------:R-:W4:Y:S04]  /*40e40*/  LDL.LU R4, [R1+0x2e0] ;  /* 0x0002e00001047983 */ /* 0x000f280000300800 */
[----:B------:R-:W2:Y:S04]  /*40e50*/  LDL.LU R5, [R1+0xa9c] ;  /* 0x000a9c0001057983 */ /* 0x000ea80000300800 */
        /* <DEDUP_REMOVED lines=15> */
[----:B------:R0:W-:Y:S01]  /*40f50*/  STL [R1+0x18d0], R25 ;  /* 0x0018d01901007387 */ /* 0x0001e20000100800 */
[----:B------:R-:W-:-:S03]  /*40f60*/  F2FP.PACK_AB R27, R26, R27 ;  /* 0x0000001b1a1b723e */ /* 0x000fc600000000ff */
        /* <DEDUP_REMOVED lines=9> */
[----:B------:R-:W2:Y:S04]  /*41000*/  LDL.LU R26, [R1+0x1974] ;  /* 0x00197400011a7983 */ /* 0x000ea80000300800 */
[----:B------:R0:W-:Y:S04]  /*41010*/  STL [R1+0x5ec], R27 ;  /* 0x0005ec1b01007387 */ /* 0x0001e80000100800 */
[----:B0-----:R-:W2:Y:S02]  /*41020*/  LDL.LU R27, [R1+0x1970] ;  /* 0x00197000011b7983 */ /* 0x001ea40000300800 */
[----:B--2---:R-:W-:-:S02]  /*41030*/  F2FP.PACK_AB R27, R26, R27 ;  /* 0x0000001b1a1b723e */ /* 0x004fc400000000ff */
        /* <DEDUP_REMOVED lines=65> */
[----:B------:R0:W-:Y:S01]  /*41450*/  STL [R1+0x5a8], R27 ;  /* 0x0005a81b01007387 */ /* 0x0001e20000100800 */
[----:B------:R-:W-:Y:S02]  /*41460*/  F2FP.PACK_AB R2, R2, R28 ;  /* 0x0000001c0202723e */ /* 0x000fe400000000ff */
[----:B---3--:R-:W-:Y:S01]  /*41470*/  F2FP.PACK_AB R0, R29, R0 ;  /* 0x000000001d00723e */ /* 0x008fe200000000ff */
[----:B0-----:R-:W3:Y:S01]  /*41480*/  LDL.LU R27, [R1+0x18e8] ;  /* 0x0018e800011b7983 */ /* 0x001ee20000300800 */
[----:B----4-:R-:W-:Y:S02]  /*41490*/  F2FP.PACK_AB R4, R8, R4 ;  /* 0x000000040804723e */ /* 0x010fe400000000ff */
[----:B--2---:R-:W-:-:S02]  /*414a0*/  F2FP.PACK_AB R12, R26, R12 ;  /* 0x0000000c1a0c723e */ /* 0x004fc400000000ff */
[----:B------:R-:W3:Y:S04]  /*414b0*/  LDL.LU R26, [R1+0x18e4] ;  /* 0x0018e400011a7983 */ /* 0x000ee80000300800 */
[----:B------:R0:W-:Y:S02]  /*414c0*/  STL [R1+0x5a4], R12 ;  /* 0x0005a40c01007387 */ /* 0x0001e40000100800 */
[----:B0-----:R-:W-:Y:S02]  /*414d0*/  F2FP.PACK_AB R12, R13, R9 ;  /* 0x000000090d0c723e */ /* 0x001fe400000000ff */
[----:B------:R-:W-:-:S03]  /*414e0*/  F2FP.PACK_AB R9, R24, R25 ;  /* 0x000000191809723e */ /* 0x000fc600000000ff */
[----:B------:R-:W-:Y:S04]  /*414f0*/  STL [R1+0x5a0], R12 ;  /* 0x0005a00c01007387 */ /* 0x000fe80000100800 */
[----:B------:R-:W-:Y:S04]  /*41500*/  STL [R1+0x4dc], R9 ;  /* 0x0004dc0901007387 */ /* 0x000fe80000100800 */
[----:B------:R0:W-:Y:S04]  /*41510*/  STL [R1+0x4d8], R2 ;  /* 0x0004d80201007387 */ /* 0x0001e80000100800 */
[----:B------:R1:W-:Y:S01]  /*41520*/  STL [R1+0x4d4], R0 ;  /* 0x0004d40001007387 */ /* 0x0003e20000100800 */
[----:B0-----:R-:W-:-:S02]  /*41530*/  F2FP.PACK_AB R2, R5, R3 ;  /* 0x000000030502723e */ /* 0x001fc400000000ff */
[----:B------:R-:W-:Y:S02]  /*41540*/  F2FP.PACK_AB R3, R18, R19 ;  /* 0x000000131203723e */ /* 0x000fe400000000ff */
[----:B-1----:R-:W-:Y:S01]  /*41550*/  F2FP.PACK_AB R0, R16, R17 ;  /* 0x000000111000723e */ /* 0x002fe200000000ff */
[----:B------:R-:W-:Y:S04]  /*41560*/  STL [R1+0x4d0], R4 ;  /* 0x0004d00401007387 */ /* 0x000fe80000100800 */
[----:B------:R0:W-:Y:S04]  /*41570*/  STL [R1+0x4cc], R2 ;  /* 0x0004cc0201007387 */ /* 0x0001e80000100800 */
[----:B------:R1:W-:Y:S04]  /*41580*/  STL [R1+0x4c8], R0 ;  /* 0x0004c80001007387 */ /* 0x0003e80000100800 */
[----:B------:R2:W-:Y:S01]  /*41590*/  STL [R1+0x4c4], R3 ;  /* 0x0004c40301007387 */ /* 0x0005e20000100800 */
[----:B0-----:R-:W-:-:S02]  /*415a0*/  F2FP.PACK_AB R2, R6, R7 ;  /* 0x000000070602723e */ /* 0x001fc400000000ff */
[----:B-1----:R-:W-:-:S03]  /*415b0*/  F2FP.PACK_AB R0, R10, R11 ;  /* 0x0000000b0a00723e */ /* 0x002fc600000000ff */
[----:B------:R0:W-:Y:S01]  /*415c0*/  STL [R1+0x4c0], R2 ;  /* 0x0004c00201007387 */ /* 0x0001e20000100800 */
[----:B--2---:R-:W-:-:S03]  /*415d0*/  F2FP.PACK_AB R3, R14, R15 ;  /* 0x0000000f0e03723e */ /* 0x004fc600000000ff */
[----:B------:R1:W-:Y:S04]  /*415e0*/  STL [R1+0x43c], R0 ;  /* 0x00043c0001007387 */ /* 0x0003e80000100800 */
[----:B------:R-:W-:Y:S04]  /*415f0*/  STL [R1+0x438], R3 ;  /* 0x0004380301007387 */ /* 0x000fe80000100800 */
[----:B------:R-:W2:Y:S01]  /*41600*/  LDL.LU R25, [R1+0x1bc] ;  /* 0x0001bc0001197983 */ /* 0x000ea20000300800 */
[----:B0-----:R-:W-:Y:S02]  /*41610*/  F2FP.PACK_AB R2, R20, R21 ;  /* 0x000000151402723e */ /* 0x001fe400000000ff */
[----:B-1----:R-:W-:-:S03]  /*41620*/  F2FP.PACK_AB R0, R22, R23 ;  /* 0x000000171600723e */ /* 0x002fc600000000ff */
[----:B------:R-:W-:Y:S04]  /*41630*/  STL [R1+0x434], R2 ;  /* 0x0004340201007387 */ /* 0x000fe80000100800 */
[----:B--2---:R0:W-:Y:S04]  /*41640*/  STL [R1+0x18d4], R25 ;  /* 0x0018d41901007387 */ /* 0x0041e80000100800 */
[----:B------:R-:W-:Y:S04]  /*41650*/  STL [R1+0x430], R0 ;  /* 0x0004300001007387 */ /* 0x000fe80000100800 */
[----:B0-----:R-:W2:Y:S04]  /*41660*/  LDL.LU R25, [R1+0x1a8] ;  /* 0x0001a80001197983 */ /* 0x001ea80000300800 */
[----:B--2---:R0:W-:Y:S04]  /*41670*/  STL [R1+0x18dc], R25 ;  /* 0x0018dc1901007387 */ /* 0x0041e80000100800 */
[----:B0-----:R-:W2:Y:S04]  /*41680*/  LDL.LU R25, [R1+0x198] ;  /* 0x0001980001197983 */ /* 0x001ea80000300800 */
[----:B------:R-:W4:Y:S04]  /*41690*/  LDL.LU R24, [R1+0x1b8] ;  /* 0x0001b80001187983 */ /* 0x000f280000300800 */
[----:B----4-:R0:W-:Y:S04]  /*416a0*/  STL [R1+0x18d8], R24 ;  /* 0x0018d81801007387 */ /* 0x0101e80000100800 */
[----:B0-----:R-:W4:Y:S04]  /*416b0*/  LDL.LU R24, [R1+0x1ac] ;  /* 0x0001ac0001187983 */ /* 0x001f280000300800 */
[----:B----4-:R0:W-:Y:S04]  /*416c0*/  STL [R1+0x18e0], R24 ;  /* 0x0018e01801007387 */ /* 0x0101e80000100800 */
[----:B0-----:R-:W2:Y:S04]  /*416d0*/  LDL.LU R24, [R1+0x19c] ;  /* 0x00019c0001187983 */ /* 0x001ea80000300800 */
[----:B------:R-:W4:Y:S04]  /*416e0*/  LDL.LU R12, [R1+0x108] ;  /* 0x00010800010c7983 */ /* 0x000f280000300800 */
[----:B----4-:R0:W-:Y:S04]  /*416f0*/  STL [R1+0x1868], R12 ;  /* 0x0018680c01007387 */ /* 0x0101e80000100800 */
[----:B0-----:R-:W4:Y:S04]  /*41700*/  LDL.LU R12, [R1+0xec] ;  /* 0x0000ec00010c7983 */ /* 0x001f280000300800 */
        /* <DEDUP_REMOVED lines=24> */
[----:B------:R-:W2:Y:S04]  /*41890*/  LDL.LU R13, [R1+0xd4] ;  /* 0x0000d400010d7983 */ /* 0x000ea80000300800 */
        /* <DEDUP_REMOVED lines=21> */
[----:B0-----:R-:W2:Y:S01]  /*419f0*/  LDL.LU R13, [R1+0x1a4] ;  /* 0x0001a400010d7983 */ /* 0x001ea20000300800 */
[----:B---3--:R-:W-:-:S02]  /*41a00*/  F2FP.PACK_AB R27, R27, R26 ;  /* 0x0000001a1b1b723e */ /* 0x008fc400000000ff */
[----:B------:R-:W-:Y:S01]  /*41a10*/  F2FP.PACK_AB R25, R24, R25 ;  /* 0x000000191819723e */ /* 0x000fe200000000ff */
[----:B--2---:R0:W-:Y:S04]  /*41a20*/  STL [R1+0x18c8], R13 ;  /* 0x0018c80d01007387 */ /* 0x0041e80000100800 */
[----:B0-----:R-:W4:Y:S04]  /*41a30*/  LDL.LU R13, [R1+0x194] ;  /* 0x00019400010d7983 */ /* 0x001f280000300800 */
[----:B------:R-:W2:Y:S04]  /*41a40*/  LDL.LU R9, [R1+0xd0] ;  /* 0x0000d00001097983 */ /* 0x000ea80000300800 */
[----:B------:R-:W3:Y:S04]  /*41a50*/  LDL.LU R2, [R1+0xe4] ;  /* 0x0000e40001027983 */ /* 0x000ee80000300800 */
[----:B------:R-:W3:Y:S04]  /*41a60*/  LDL.LU R28, [R1+0xe0] ;  /* 0x0000e000011c7983 */ /* 0x000ee80000300800 */
        /* <DEDUP_REMOVED lines=33> */
[----:B0-----:R-:W2:Y:S01]  /*41c80*/  LDL.LU R24, [R1+0x18cc] ;  /* 0x0018cc0001187983 */ /* 0x001ea20000300800 */
[----:B----4-:R-:W-:Y:S02]  /*41c90*/  F2FP.PACK_AB R12, R13, R12 ;  /* 0x0000000c0d0c723e */ /* 0x010fe400000000ff */
[----:B--2---:R-:W-:-:S02]  /*41ca0*/  F2FP.PACK_AB R25, R25, R24 ;  /* 0x000000181919723e */ /* 0x004fc400000000ff */
[----:B------:R-:W2:Y:S04]  /*41cb0*/  LDL.LU R24, [R1+0xe8] ;  /* 0x0000e80001187983 */ /* 0x000ea80000300800 */
[----:B------:R0:W-:Y:S04]  /*41cc0*/  STL [R1+0x41c], R25 ;  /* 0x00041c1901007387 */ /* 0x0001e80000100800 */
[----:B0-----:R-:W4:Y:S04]  /*41cd0*/  LDL.LU R25, [R1+0xfc] ;  /* 0x0000fc0001197983 */ /* 0x001f280000300800 */
        /* <DEDUP_REMOVED lines=48> */
[----:B------:R-:W2:Y:S01]  /*41fe0*/  LDL.LU R12, [R1+0x1868] ;  /* 0x00186800010c7983 */ /* 0x000ea20000300800 */
[----:B------:R-:W-:-:S03]  /*41ff0*/  F2FP.PACK_AB R9, R13, R9 ;  /* 0x000000090d09723e */ /* 0x000fc600000000ff */
[----:B------:R4:W-:Y:S01]  /*42000*/  STL [R1+0x3e8], R24 ;  /* 0x0003e81801007387 */ /* 0x0009e20000100800 */
[----:B---3--:R-:W-:Y:S02]  /*42010*/  F2FP.PACK_AB R2, R2, R28 ;  /* 0x0000001c0202723e */ /* 0x008fe400000000ff */
[----:B------:R-:W-:Y:S02]  /*42020*/  F2FP.PACK_AB R0, R29, R0 ;  /* 0x000000001d00723e */ /* 0x000fe400000000ff */
[----:B----4-:R-:W-:Y:S02]  /*42030*/  F2FP.PACK_AB R24, R25, R26 ;  /* 0x0000001a1918723e */ /* 0x010fe400000000ff */
[----:B------:R-:W-:-:S03]  /*42040*/  F2FP.PACK_AB R4, R8, R4 ;  /* 0x000000040804723e */ /* 0x000fc600000000ff */
[----:B------:R-:W-:Y:S01]  /*42050*/  STL [R1+0x3e4], R24 ;  /* 0x0003e41801007387 */ /* 0x000fe20000100800 */
[----:B--2---:R-:W-:-:S05]  /*42060*/  F2FP.PACK_AB R12, R27, R12 ;  /* 0x0000000c1b0c723e */ /* 0x004fca00000000ff */
        /* <DEDUP_REMOVED lines=56> */
[----:B------:R-:W3:Y:S04]  /*423f0*/  LDL.LU R25, [R1+0x31c] ;  /* 0x00031c0001197983 */ /* 0x000ee80000300800 */
[----:B---3--:R0:W-:Y:S04]  /*42400*/  STL [R1+0x17dc], R25 ;  /* 0x0017dc1901007387 */ /* 0x0081e80000100800 */
[----:B0-----:R-:W3:Y:S04]  /*42410*/  LDL.LU R25, [R1+0x30c] ;  /* 0x00030c0001197983 */ /* 0x001ee80000300800 */
        /* <DEDUP_REMOVED lines=33> */
[----:B0-----:R-:W2:Y:S04]  /*42630*/  LDL.LU R25, [R1+0x91c] ;  /* 0x00091c0001197983 */ /* 0x001ea80000300800 */
[----:B------:R-:W3:Y:S04]  /*42640*/  LDL.LU R26, [R1+0x318] ;  /* 0x00031800011a7983 */ /* 0x000ee80000300800 */
[----:B------:R-:W4:Y:S04]  /*42650*/  LDL.LU R27, [R1+0x32c] ;  /* 0x00032c00011b7983 */ /* 0x000f280000300800 */
[----:B------:R-:W4:Y:S04]  /*42660*/  LDL.LU R12, [R1+0x328] ;  /* 0x00032800010c7983 */ /* 0x000f280000300800 */
        /* <DEDUP_REMOVED lines=24> */
[----:B--2---:R-:W-:-:S03]  /*427f0*/  F2FP.PACK_AB R24, R25, R24 ;  /* 0x000000181918723e */ /* 0x004fc600000000ff */
        /* <DEDUP_REMOVED lines=69> */
[----:B----4-:R-:W-:-:S03]  /*42c50*/  F2FP.PACK_AB R12, R27, R12 ;  /* 0x0000000c1b0c723e */ /* 0x010fc600000000ff */
[----:B------:R2:W-:Y:S01]  /*42c60*/  STL [R1+0x368], R24 ;  /* 0x0003681801007387 */ /* 0x0005e20000100800 */
[----:B---3--:R-:W-:Y:S02]  /*42c70*/  F2FP.PACK_AB R9, R13, R9 ;  /* 0x000000090d09723e */ /* 0x008fe400000000ff */
[----:B------:R-:W-:Y:S02]  /*42c80*/  F2FP.PACK_AB R2, R2, R28 ;  /* 0x0000001c0202723e */ /* 0x000fe400000000ff */
[----:B------:R-:W-:Y:S02]  /*42c90*/  F2FP.PACK_AB R0, R29, R0 ;  /* 0x000000001d00723e */ /* 0x000fe400000000ff */
[----:B------:R-:W-:Y:S02]  /*42ca0*/  F2FP.PACK_AB R4, R8, R4 ;  /* 0x000000040804723e */ /* 0x000fe400000000ff */
[----:B--2---:R-:W-:-:S05]  /*42cb0*/  F2FP.PACK_AB R24, R25, R26 ;  /* 0x0000001a1918723e */ /* 0x004fca00000000ff */
[----:B------:R-:W-:Y:S04]  /*42cc0*/  STL [R1+0x364], R24 ;  /* 0x0003641801007387 */ /* 0x000fe80000100800 */
        /* <DEDUP_REMOVED lines=650> */
[----:B------:R-:W3:Y:S03]  /*45570*/  LDL.LU R25, [R1+0x52c] ;  /* 0x00052c0001197983 */ /* 0x000ee60000300800 */
        /* <DEDUP_REMOVED lines=35> */
[----:B0-----:R-:W2:Y:S01]  /*457b0*/  LDL.LU R25, [R1+0x99c] ;  /* 0x00099c0001197983 */ /* 0x001ea20000300800 */
[----:B------:R-:W3:Y:S02]  /*457c0*/  LDL.LU R26, [R1+0x528] ;  /* 0x00052800011a7983 */ /* 0x000ee40000300800 */
[----:B------:R-:W4:Y:S02]  /*457d0*/  LDL.LU R27, [R1+0x53c] ;  /* 0x00053c00011b7983 */ /* 0x000f240000300800 */
[----:B------:R-:W4:Y:S01]  /*457e0*/  LDL.LU R12, [R1+0x538] ;  /* 0x00053800010c7983 */ /* 0x000f220000300800 */
        /* <DEDUP_REMOVED lines=24> */
[----:B--2---:R-:W-:-:S02]  /*45970*/  F2FP.PACK_AB R24, R25, R24 ;  /* 0x000000181918723e */ /* 0x004fc400000000ff */
[----:B------:R-:W2:Y:S03]  /*45980*/  LDL.LU R25, [R1+0x1634] ;  /* 0x0016340001197983 */ /* 0x000ea60000300800 */
[----:B------:R0:W-:Y:S02]  /*45990*/  STL [R1+0x9c], R24 ;  /* 0x00009c1801007387 */ /* 0x0001e40000100800 */
[----:B0-----:R-:W2:Y:S02]  /*459a0*/  LDL.LU R24, [R1+0x1630] ;  /* 0x0016300001187983 */ /* 0x001ea40000300800 */
[----:B--2---:R-:W-:Y:S02]  /*459b0*/  F2FP.PACK_AB R24, R25, R24 ;  /* 0x000000181918723e */ /* 0x004fe400000000ff */
[----:B------:R-:W2:Y:S03]  /*459c0*/  LDL.LU R25, [R1+0x162c] ;  /* 0x00162c0001197983 */ /* 0x000ea60000300800 */
[----:B------:R0:W-:Y:S02]  /*459d0*/  STL [R1+0x98], R24 ;  /* 0x0000981801007387 */ /* 0x0001e40000100800 */
[----:B0-----:R-:W2:Y:S02]  /*459e0*/  LDL.LU R24, [R1+0x1628] ;  /* 0x0016280001187983 */ /* 0x001ea40000300800 */
        /* <DEDUP_REMOVED lines=62> */
[----:B------:R2:W-:Y:S01]  /*45dd0*/  STL [R1+0x58], R24 ;  /* 0x0000581801007387 */ /* 0x0005e20000100800 */
[----:B----4-:R-:W-:-:S02]  /*45de0*/  F2FP.PACK_AB R12, R27, R12 ;  /* 0x0000000c1b0c723e */ /* 0x010fc400000000ff */
[----:B---3--:R-:W-:Y:S02]  /*45df0*/  F2FP.PACK_AB R9, R13, R9 ;  /* 0x000000090d09723e */ /* 0x008fe400000000ff */
[----:B------:R-:W-:Y:S02]  /*45e00*/  F2FP.PACK_AB R2, R2, R28 ;  /* 0x0000001c0202723e */ /* 0x000fe400000000ff */
[----:B------:R-:W-:Y:S02]  /*45e10*/  F2FP.PACK_AB R0, R29, R0 ;  /* 0x000000001d00723e */ /* 0x000fe400000000ff */
[----:B------:R-:W-:Y:S02]  /*45e20*/  F2FP.PACK_AB R4, R8, R4 ;  /* 0x000000040804723e */ /* 0x000fe400000000ff */
[----:B--2---:R-:W-:-:S05]  /*45e30*/  F2FP.PACK_AB R24, R25, R26 ;  /* 0x0000001a1918723e */ /* 0x004fca00000000ff */
[----:B------:R-:W-:Y:S01]  /*45e40*/  STL [R1+0x54], R24 ;  /* 0x0000541801007387 */ /* 0x000fe20000100800 */
[----:B------:R-:W-:Y:S02]  /*45e50*/  STL [R1+0x50], R12 ;  /* 0x0000500c01007387 */ /* 0x000fe40000100800 */
[----:B------:R-:W-:Y:S02]  /*45e60*/  STL [R1+0x4c], R9 ;  /* 0x00004c0901007387 */ /* 0x000fe40000100800 */
[----:B------:R0:W-:Y:S01]  /*45e70*/  STL [R1+0x48], R2 ;  /* 0x0000480201007387 */ /* 0x0001e20000100800 */
[----:B------:R1:W-:Y:S01]  /*45e80*/  STL [R1+0x44], R0 ;  /* 0x0000440001007387 */ /* 0x0003e20000100800 */
[----:B------:R-:W-:Y:S01]  /*45e90*/  STL [R1+0x40], R4 ;  /* 0x0000400401007387 */ /* 0x000fe20000100800 */
[----:B0-----:R-:W-:Y:S02]  /*45ea0*/  F2FP.PACK_AB R2, R5, R3 ;  /* 0x000000030502723e */ /* 0x001fe400000000ff */
[----:B-1----:R-:W-:Y:S01]  /*45eb0*/  F2FP.PACK_AB R0, R16, R17 ;  /* 0x000000111000723e */ /* 0x002fe200000000ff */
[----:B------:R-:W-:-:S02]  /*45ec0*/  F2FP.PACK_AB R3, R18, R19 ;  /* 0x000000131203723e */ /* 0x000fc400000000ff */
[----:B------:R0:W-:Y:S02]  /*45ed0*/  STL [R1+0x3c], R2 ;  /* 0x00003c0201007387 */ /* 0x0001e40000100800 */
[----:B------:R1:W-:Y:S02]  /*45ee0*/  STL [R1+0x38], R0 ;  /* 0x0000380001007387 */ /* 0x0003e40000100800 */
[----:B------:R2:W-:Y:S01]  /*45ef0*/  STL [R1+0x34], R3 ;  /* 0x0000340301007387 */ /* 0x0005e20000100800 */
[----:B0-----:R-:W-:Y:S02]  /*45f00*/  F2FP.PACK_AB R2, R6, R7 ;  /* 0x000000070602723e */ /* 0x001fe400000000ff */
[----:B-1----:R-:W-:Y:S02]  /*45f10*/  F2FP.PACK_AB R0, R10, R11 ;  /* 0x0000000b0a00723e */ /* 0x002fe400000000ff */
[----:B--2---:R-:W-:Y:S01]  /*45f20*/  F2FP.PACK_AB R3, R14, R15 ;  /* 0x0000000f0e03723e */ /* 0x004fe200000000ff */
[----:B------:R0:W-:Y:S02]  /*45f30*/  STL [R1+0x30], R2 ;  /* 0x0000300201007387 */ /* 0x0001e40000100800 */
[----:B------:R1:W-:Y:S02]  /*45f40*/  STL [R1+0x2c], R0 ;  /* 0x00002c0001007387 */ /* 0x0003e40000100800 */
[----:B------:R-:W-:Y:S02]  /*45f50*/  STL [R1+0x28], R3 ;  /* 0x0000280301007387 */ /* 0x000fe40000100800 */
[----:B------:R-:W2:Y:S01]  /*45f60*/  LDL.LU R7, [R1+0xb58] ;  /* 0x000b580001077983 */ /* 0x000ea20000300800 */
[----:B0-----:R-:W-:-:S02]  /*45f70*/  F2FP.PACK_AB R2, R20, R21 ;  /* 0x000000151402723e */ /* 0x001fc400000000ff */
[----:B-1----:R-:W-:-:S03]  /*45f80*/  F2FP.PACK_AB R0, R22, R23 ;  /* 0x000000171600723e */ /* 0x002fc600000000ff */
[----:B------:R-:W-:Y:S04]  /*45f90*/  STL [R1+0x24], R2 ;  /* 0x0000240201007387 */ /* 0x000fe80000100800 */
[----:B--2---:R0:W-:Y:S01]  /*45fa0*/  STL [R1+0x156c], R7 ;  /* 0x00156c0701007387 */ /* 0x0041e20000100800 */
[----:B------:R-:W-:Y:S03]  /*45fb0*/  STL [R1+0x20], R0 ;  /* 0x0000200001007387 */ /* 0x000fe60000100800 */
        /* <DEDUP_REMOVED lines=34> */
[----:B------:R-:W3:Y:S03]  /*461e0*/  LDL.LU R5, [R1+0xb78] ;  /* 0x000b780001057983 */ /* 0x000ee60000300800 */
[----:B---3--:R0:W-:Y:S04]  /*461f0*/  STL [R1+0x1564], R5 ;  /* 0x0015640501007387 */ /* 0x0081e80000100800 */
[----:B0-----:R-:W3:Y:S01]  /*46200*/  LDL.LU R5, [R1+0xb6c] ;  /* 0x000b6c0001057983 */ /* 0x001ee20000300800 */
[----:B------:R-:W4:Y:S03]  /*46210*/  LDL.LU R4, [R1+0xb88] ;  /* 0x000b880001047983 */ /* 0x000f260000300800 */
[----:B----4-:R0:W-:Y:S04]  /*46220*/  STL [R1+0x1560], R4 ;  /* 0x0015600401007387 */ /* 0x0101e80000100800 */
[----:B0-----:R-:W4:Y:S01]  /*46230*/  LDL.LU R4, [R1+0xb7c] ;  /* 0x000b7c0001047983 */ /* 0x001f220000300800 */
[----:B------:R-:W2:Y:S03]  /*46240*/  LDL.LU R11, [R1+0xb50] ;  /* 0x000b5000010b7983 */ /* 0x000ea60000300800 */
[----:B--2---:R0:W-:Y:S04]  /*46250*/  STL [R1+0x155c], R11 ;  /* 0x00155c0b01007387 */ /* 0x0041e80000100800 */
[----:B0-----:R-:W2:Y:S01]  /*46260*/  LDL.LU R11, [R1+0xb8c] ;  /* 0x000b8c00010b7983 */ /* 0x001ea20000300800 */
[----:B------:R-:W2:Y:S03]  /*46270*/  LDL.LU R9, [R1+0xb64] ;  /* 0x000b640001097983 */ /* 0x000ea60000300800 */
[----:B--2---:R0:W-:Y:S04]  /*46280*/  STL [R1+0x1558], R9 ;  /* 0x0015580901007387 */ /* 0x0041e80000100800 */
[----:B0-----:R-:W2:Y:S01]  /*46290*/  LDL.LU R9, [R1+0xb54] ;  /* 0x000b540001097983 */ /* 0x001ea20000300800 */
[----:B------:R-:W2:Y:S02]  /*462a0*/  LDL.LU R10, [R1+0xb60] ;  /* 0x000b6000010a7983 */ /* 0x000ea40000300800 */
[----:B------:R-:W2:Y:S02]  /*462b0*/  LDL.LU R8, [R1+0xb80] ;  /* 0x000b800001087983 */ /* 0x000ea40000300800 */
[----:B--2---:R0:W-:Y:S04]  /*462c0*/  STL [R1+0x1550], R8 ;  /* 0x0015500801007387 */ /* 0x0041e80000100800 */
[----:B0-----:R-:W2:Y:S01]  /*462d0*/  LDL.LU R8, [R1+0xb74] ;  /* 0x000b740001087983 */ /* 0x001ea20000300800 */
        /* <DEDUP_REMOVED lines=29> */
[----:B------:R-:W2:Y:S01]  /*464b0*/  LDL.LU R24, [R1+0xa8c] ;  /* 0x000a8c0001187983 */ /* 0x000ea20000300800 */
[----:B------:R-:W-:-:S02]  /*464c0*/  F2FP.PACK_AB R7, R6, R7 ;  /* 0x000000070607723e */ /* 0x000fc400000000ff */
[----:B--2---:R0:W-:Y:S04]  /*464d0*/  STL [R1+0x1520], R24 ;  /* 0x0015201801007387 */ /* 0x0041e80000100800 */
        /* <DEDUP_REMOVED lines=39> */
[----:B------:R0:W-:Y:S02]  /*46750*/  STL [R1], R7 ;  /* 0x0000000701007387 */ /* 0x0001e40000100800 */
[----:B0-----:R-:W2:Y:S02]  /*46760*/  LDL.LU R7, [R1+0x156c] ;  /* 0x00156c0001077983 */ /* 0x001ea40000300800 */
[----:B--2---:R-:W-:Y:S02]  /*46770*/  F2FP.PACK_AB R7, R6, R7 ;  /* 0x000000070607723e */ /* 0x004fe400000000ff */
[----:B------:R-:W3:Y:S02]  /*46780*/  LDL.LU R6, [R1+0x1568] ;  /* 0x0015680001067983 */ /* 0x000ee40000300800 */
[----:B---3--:R-:W-:-:S02]  /*46790*/  F2FP.PACK_AB R6, R5, R6 ;  /* 0x000000060506723e */ /* 0x008fc400000000ff */
[----:B------:R-:W4:Y:S02]  /*467a0*/  LDL.LU R5, [R1+0x1564] ;  /* 0x0015640001057983 */ /* 0x000f240000300800 */
[----:B----4-:R-:W-:Y:S02]  /*467b0*/  F2FP.PACK_AB R5, R4, R5 ;  /* 0x000000050405723e */ /* 0x010fe400000000ff */
[----:B------:R-:W2:Y:S02]  /*467c0*/  LDL.LU R4, [R1+0x1560] ;  /* 0x0015600001047983 */ /* 0x000ea40000300800 */
[----:B--2---:R-:W-:Y:S02]  /*467d0*/  F2FP.PACK_AB R4, R11, R4 ;  /* 0x000000040b04723e */ /* 0x004fe400000000ff */
[----:B------:R-:W2:Y:S02]  /*467e0*/  LDL.LU R11, [R1+0x155c] ;  /* 0x00155c00010b7983 */ /* 0x000ea40000300800 */
[----:B--2---:R-:W-:-:S02]  /*467f0*/  F2FP.PACK_AB R11, R9, R11 ;  /* 0x0000000b090b723e */ /* 0x004fc400000000ff */
[----:B------:R-:W2:Y:S02]  /*46800*/  LDL.LU R9, [R1+0x1558] ;  /* 0x0015580001097983 */ /* 0x000ea40000300800 */
[----:B--2---:R-:W-:Y:S02]  /*46810*/  F2FP.PACK_AB R10, R9, R10 ;  /* 0x0000000a090a723e */ /* 0x004fe400000000ff */
        /* <DEDUP_REMOVED lines=26> */
[----:B------:R-:W2:Y:S01]  /*469c0*/  LDL.LU R24, [R1+0x1520] ;  /* 0x0015200001187983 */ /* 0x000ea20000300800 */
[----:B------:R-:W-:Y:S02]  /*469d0*/  F2FP.PACK_AB R27, R25, R27 ;  /* 0x0000001b191b723e */ /* 0x000fe400000000ff */
[----:B------:R-:W-:Y:S01]  /*469e0*/  F2FP.PACK_AB R26, R26, R2 ;  /* 0x000000021a1a723e */ /* 0x000fe200000000ff */
[----:B------:R-:W-:Y:S01]  /*469f0*/  F2FP.PACK_AB R25, R28, R29 ;  /* 0x0000001d1c19723e */ /* 0x000fe200000000ff */
[----:B--2---:R-:W-:Y:S01]  /*46a00*/  F2FP.PACK_AB R20, R24, R20 ;  /* 0x000000141814723e */ /* 0x004fe200000000ff */
[----:B------:R-:W-:-:S02]  /*46a10*/  F2FP.PACK_AB R24, R0, R3 ;  /* 0x000000030018723e */ /* 0x000fc400000000ff */
.L_x_1:
[----:B------:R-:W2:Y:S04]  /*46a20*/  LDL.LU R2, [R1+0x151c] ;  /* 0x00151c0001027983 */ /* 0x000ea80000300800 */
[----:B------:R-:W1:Y:S04]  /*46a30*/  S2R R3, SR_TID.X ;  /* 0x0000000000037919 */ /* 0x000e680000002100 */
[----:B0-----:R-:W0:Y:S01]  /*46a40*/  S2R R0, SR_TID.X ;  /* 0x0000000000007919 */ /* 0x001e220000002100 */
[----:B-1----:R-:W-:Y:S01]  /*46a50*/  IMAD.SHL.U32 R28, R3, 0x800, RZ ;  /* 0x00000800031c7824 */ /* 0x002fe200078e00ff */
[----:B0-----:R-:W-:-:S04]  /*46a60*/  LOP3.LUT R0, R0, 0x7f, RZ, 0xc0, !PT ;  /* 0x0000007f00007812 */ /* 0x001fc800078ec0ff */
[----:B------:R-:W-:-:S05]  /*46a70*/  LOP3.LUT R28, R28, 0x3000, RZ, 0xc0, !PT ;  /* 0x000030001c1c7812 */ /* 0x000fca00078ec0ff */
[----:B------:R-:W-:Y:S02]  /*46a80*/  IMAD R28, R0, 0x10, R28 ;  /* 0x00000010001c7824 */ /* 0x000fe400078e021c */
[----:B------:R-:W-:-:S05]  /*46a90*/  IMAD.SHL.U32 R0, R3, 0x200, RZ ;  /* 0x0000020003007824 */ /* 0x000fca00078e00ff */
[----:B------:R-:W-:Y:S01]  /*46aa0*/  LOP3.LUT R0, R0, 0x3000, RZ, 0xc0, !PT ;  /* 0x0000300000007812 */ /* 0x000fe200078ec0ff */
[----:B------:R-:W-:Y:S04]  /*46ab0*/  STL [R1+0x157c], R29 ;  /* 0x00157c1d01007387 */ /* 0x000fe80000100800 */
[----:B------:R-:W-:Y:S04]  /*46ac0*/  STL [R1+0x1580], R27 ;  /* 0x0015801b01007387 */ /* 0x000fe80000100800 */
[----:B------:R-:W-:Y:S01]  /*46ad0*/  BAR.SYNC.DEFER_BLOCKING 0x0 ;  /* 0x0000000000007b1d */ /* 0x000fe20000010000 */
[----:B--2---:R-:W-:Y:S01]  /*46ae0*/  LOP3.LUT R0, R0, 0x60, R2, 0xf8, !PT ;  /* 0x0000006000007812 */ /* 0x004fe200078ef802 */
[----:B------:R-:W-:-:S02]  /*46af0*/  IMAD.SHL.U32 R2, R3, 0x4, RZ ;  /* 0x0000000403027824 */ /* 0x000fc400078e00ff */
[----:B------:R-:W-:-:S03]  /*46b00*/  IMAD.SHL.U32 R3, R3, 0x40, RZ ;  /* 0x0000004003037824 */ /* 0x000fc600078e00ff */
[----:B------:R-:W-:Y:S02]  /*46b10*/  LOP3.LUT R0, R0, 0x170, R2, 0x78, !PT ;  /* 0x0000017000007812 */ /* 0x000fe400078e7802 */
[----:B------:R-:W-:-:S05]  /*46b20*/  LOP3.LUT R2, R3, 0x800, RZ, 0xc0, !PT ;  /* 0x0000080003027812 */ /* 0x000fca00078ec0ff */
[----:B------:R-:W-:-:S05]  /*46b30*/  IMAD.IADD R0, R2, 0x1, R0 ;  /* 0x0000000102007824 */ /* 0x000fca00078e0200 */
[----:B------:R0:W-:Y:S04]  /*46b40*/  STS.128 [R0+0x200], R16 ;  /* 0x0002001000007388 */ /* 0x0001e80000000c00 */
[----:B0-----:R-:W2:Y:S04]  /*46b50*/  LDL.LU R16, [R1+0x90] ;  /* 0x0000900001107983 */ /* 0x001ea80000300800 */
[----:B------:R-:W2:Y:S04]  /*46b60*/  LDL.LU R17, [R1+0x94] ;  /* 0x0000940001117983 */ /* 0x000ea80000300800 */
[----:B------:R-:W3:Y:S04]  /*46b70*/  LDL.LU R18, [R1+0x98] ;  /* 0x0000980001127983 */ /* 0x000ee80000300800 */
[----:B------:R-:W3:Y:S04]  /*46b80*/  LDL.LU R19, [R1+0x9c] ;  /* 0x00009c0001137983 */ /* 0x000ee80000300800 */
[----:B---3--:R-:W-:Y:S04]  /*46b90*/  STL.64 [R1+0x1780], R18 ;  /* 0x0017801201007387 */ /* 0x008fe80000100a00 */
[----:B--2---:R0:W-:Y:S04]  /*46ba0*/  STL.64 [R1+0x1778], R16 ;  /* 0x0017781001007387 */ /* 0x0041e80000100a00 */
        /* <DEDUP_REMOVED lines=10> */
[----:B------:R0:W-:Y:S04]  /*46c50*/  STS.128 [R0+0x80], R20 ;  /* 0x0000801400007388 */ /* 0x0001e80000000c00 */
[----:B0-----:R-:W4:Y:S04]  /*46c60*/  LDL.LU R20, [R1+0x10] ;  /* 0x0000100001147983 */ /* 0x001f280000300800 */
[----:B------:R-:W4:Y:S04]  /*46c70*/  LDL.LU R21, [R1+0x14] ;  /* 0x0000140001157983 */ /* 0x000f280000300800 */
[----:B------:R-:W4:Y:S04]  /*46c80*/  LDL.LU R22, [R1+0x18] ;  /* 0x0000180001167983 */ /* 0x000f280000300800 */
[----:B------:R-:W4:Y:S04]  /*46c90*/  LDL.LU R23, [R1+0x1c] ;  /* 0x00001c0001177983 */ /* 0x000f280000300800 */
        /* <DEDUP_REMOVED lines=20> */
[----:B0-----:R-:W2:Y:S04]  /*46de0*/  LDL.LU R16, [R1] ;  /* 0x0000000001107983 */ /* 0x001ea80000300800 */
[----:B------:R-:W2:Y:S04]  /*46df0*/  LDL.LU R17, [R1+0x4] ;  /* 0x0000040001117983 */ /* 0x000ea80000300800 */
[----:B------:R-:W2:Y:S04]  /*46e00*/  LDL.LU R18, [R1+0x8] ;  /* 0x0000080001127983 */ /* 0x000ea80000300800 */
[----:B------:R-:W2:Y:S04]  /*46e10*/  LDL.LU R19, [R1+0xc] ;  /* 0x00000c0001137983 */ /* 0x000ea80000300800 */
[----:B------:R-:W-:Y:S04]  /*46e20*/  STS.128 [R0], R24 ;  /* 0x0000001800007388 */ /* 0x000fe80000000c00 */
[----:B------:R0:W-:Y:S04]  /*46e30*/  STS.128 [R0+0x280], R12 ;  /* 0x0002800c00007388 */ /* 0x0001e80000000c00 */
[----:B------:R-:W-:Y:S04]  /*46e40*/  STS.128 [R0+0x400], R8 ;  /* 0x0004000800007388 */ /* 0x000fe80000000c00 */
[----:B------:R1:W-:Y:S04]  /*46e50*/  STS.128 [R0+0x480], R4 ;  /* 0x0004800400007388 */ /* 0x0003e80000000c00 */
[----:B----4-:R-:W-:Y:S04]  /*46e60*/  STS.128 [R0+0x680], R20 ;  /* 0x0006801400007388 */ /* 0x010fe80000000c00 */
[----:B0-----:R-:W3:Y:S04]  /*46e70*/  LDL.LU R12, [R1+0x80] ;  /* 0x00008000010c7983 */ /* 0x001ee80000300800 */
[----:B------:R-:W3:Y:S04]  /*46e80*/  LDL.LU R13, [R1+0x84] ;  /* 0x00008400010d7983 */ /* 0x000ee80000300800 */
[----:B------:R-:W3:Y:S04]  /*46e90*/  LDL.LU R14, [R1+0x88] ;  /* 0x00008800010e7983 */ /* 0x000ee80000300800 */
[----:B------:R-:W3:Y:S04]  /*46ea0*/  LDL.LU R15, [R1+0x8c] ;  /* 0x00008c00010f7983 */ /* 0x000ee80000300800 */
[----:B-1----:R-:W4:Y:S04]  /*46eb0*/  LDL.LU R4, [R1+0x70] ;  /* 0x0000700001047983 */ /* 0x002f280000300800 */
[----:B------:R-:W4:Y:S04]  /*46ec0*/  LDL.LU R5, [R1+0x74] ;  /* 0x0000740001057983 */ /* 0x000f280000300800 */
[----:B------:R-:W4:Y:S04]  /*46ed0*/  LDL.LU R6, [R1+0x78] ;  /* 0x0000780001067983 */ /* 0x000f280000300800 */
[----:B------:R-:W4:Y:S01]  /*46ee0*/  LDL.LU R7, [R1+0x7c] ;  /* 0x00007c0001077983 */ /* 0x000f220000300800 */
[----:B------:R-:W-:-:S02]  /*46ef0*/  LOP3.LUT R8, R28, 0x20, RZ, 0x3c, !PT ;  /* 0x000000201c087812 */ /* 0x000fc400078e3cff */
[----:B------:R-:W-:Y:S01]  /*46f00*/  LOP3.LUT R3, R28, 0x40, RZ, 0x3c, !PT ;  /* 0x000000401c037812 */ /* 0x000fe200078e3cff */
[----:B--2---:R-:W-:Y:S04]  /*46f10*/  STS.128 [R0+0x600], R16 ;  /* 0x0006001000007388 */ /* 0x004fe80000000c00 */
[----:B------:R-:W-:Y:S06]  /*46f20*/  BAR.SYNC.DEFER_BLOCKING 0x0 ;  /* 0x0000000000007b1d */ /* 0x000fec0000010000 */
[----:B------:R-:W0:Y:S04]  /*46f30*/  LDS.128 R16, [R28] ;  /* 0x000000001c107984 */ /* 0x000e280000000c00 */
[----:B0-----:R-:W-:Y:S01]  /*46f40*/  STL [R1+0x154], R17 ;  /* 0x0001541101007387 */ /* 0x001fe20000100800 */
[----:B------:R-:W-:-:S03]  /*46f50*/  IMAD.MOV.U32 R23, RZ, RZ, R16 ;  /* 0x000000ffff177224 */ /* 0x000fc600078e0010 */
[----:B------:R-:W-:Y:S04]  /*46f60*/  STL.64 [R1+0x158], R18 ;  /* 0x0001581201007387 */ /* 0x000fe80000100a00 */
[----:B------:R-:W0:Y:S04]  /*46f70*/  LDS.128 R16, [R28+0x800] ;  /* 0x000800001c107984 */ /* 0x000e280000000c00 */
[----:B0-----:R-:W-:Y:S04]  /*46f80*/  STL.64 [R1+0x200], R16 ;  /* 0x0002001001007387 */ /* 0x001fe80000100a00 */
[----:B------:R-:W-:Y:S04]  /*46f90*/  STL.64 [R1+0x208], R18 ;  /* 0x0002081201007387 */ /* 0x000fe80000100a00 */
[----:B------:R-:W0:Y:S04]  /*46fa0*/  LDS.128 R16, [R8] ;  /* 0x0000000008107984 */ /* 0x000e280000000c00 */
[----:B0-----:R-:W-:Y:S04]  /*46fb0*/  STL.64 [R1+0x160], R16 ;  /* 0x0001601001007387 */ /* 0x001fe80000100a00 */
[----:B------:R-:W-:Y:S04]  /*46fc0*/  STL.64 [R1+0x168], R18 ;  /* 0x0001681201007387 */ /* 0x000fe80000100a00 */
[----:B------:R-:W0:Y:S04]  /*46fd0*/  LDS.128 R16, [R8+0x800] ;  /* 0x0008000008107984 */ /* 0x000e280000000c00 */
[----:B0-----:R-:W-:Y:S04]  /*46fe0*/  STL.64 [R1+0x210], R16 ;  /* 0x0002101001007387 */ /* 0x001fe80000100a00 */
[----:B------:R-:W-:Y:S04]  /*46ff0*/  STL.64 [R1+0x218], R18 ;  /* 0x0002181201007387 */ /* 0x000fe80000100a00 */
[----:B------:R-:W0:Y:S01]  /*47000*/  LDS.128 R16, [R3] ;  /* 0x0000000003107984 */ /* 0x000e220000000c00 */
[----:B------:R-:W-:-:S03]  /*47010*/  LOP3.LUT R2, R28, 0x60, RZ, 0x3c, !PT ;  /* 0x000000601c027812 */ /* 0x000fc600078e3cff */
[----:B0-----:R-:W-:Y:S04]  /*47020*/  STL.64 [R1+0x170], R16 ;  /* 0x0001701001007387 */ /* 0x001fe80000100a00 */
[----:B------:R-:W-:Y:S04]  /*47030*/  STL.64 [R1+0x178], R18 ;  /* 0x0001781201007387 */ /* 0x000fe80000100a00 */
[----:B------:R-:W0:Y:S04]  /*47040*/  LDS.128 R16, [R3+0x800] ;  /* 0x0008000003107984 */ /* 0x000e280000000c00 */
[----:B0-----:R-:W-:Y:S04]  /*47050*/  STL.64 [R1+0x220], R16 ;  /* 0x0002201001007387 */ /* 0x001fe80000100a00 */
[----:B------:R-:W-:Y:S04]  /*47060*/  STL.64 [R1+0x228], R18 ;  /* 0x0002281201007387 */ /* 0x000fe80000100a00 */
[----:B------:R-:W0:Y:S04]  /*47070*/  LDS.128 R16, [R2] ;  /* 0x0000000002107984 */ /* 0x000e280000000c00 */
[----:B0-----:R-:W-:Y:S01]  /*47080*/  STL [R1+0x184], R17 ;  /* 0x0001841101007387 */ /* 0x001fe20000100800 */
[----:B------:R-:W-:-:S03]  /*47090*/  IMAD.MOV.U32 R27, RZ, RZ, R16 ;  /* 0x000000ffff1b7224 */ /* 0x000fc600078e0010 */
[----:B------:R-:W-:Y:S04]  /*470a0*/  STL.64 [R1+0x188], R18 ;  /* 0x0001881201007387 */ /* 0x000fe80000100a00 */
[----:B------:R-:W0:Y:S04]  /*470b0*/  LDS.128 R16, [R2+0x800] ;  /* 0x0008000002107984 */ /* 0x000e280000000c00 */
[----:B------:R-:W-:Y:S04]  /*470c0*/  STL [R1+0x1584], R27 ;  /* 0x0015841b01007387 */ /* 0x000fe80000100800 */
[----:B------:R-:W-:Y:S06]  /*470d0*/  BAR.SYNC.DEFER_BLOCKING 0x0 ;  /* 0x0000000000007b1d */ /* 0x000fec0000010000 */
[----:B0-----:R-:W-:Y:S04]  /*470e0*/  STL.64 [R1+0x230], R16 ;  /* 0x0002301001007387 */ /* 0x001fe80000100a00 */
[----:B------:R0:W-:Y:S04]  /*470f0*/  STL.64 [R1+0x238], R18 ;  /* 0x0002381201007387 */ /* 0x0001e80000100a00 */
[----:B0-----:R-:W2:Y:S04]  /*47100*/  LDL.LU.64 R18, [R1+0x17d0] ;  /* 0x0017d00001127983 */ /* 0x001ea80000300a00 */
[----:B------:R-:W2:Y:S04]  /*47110*/  LDL.LU.64 R16, [R1+0x17c8] ;  /* 0x0017c80001107983 */ /* 0x000ea80000300a00 */
[----:B--2---:R0:W-:Y:S04]  /*47120*/  STS.128 [R0], R16 ;  /* 0x0000001000007388 */ /* 0x0041e80000000c00 */
[----:B0-----:R-:W2:Y:S04]  /*47130*/  LDL.LU.64 R18, [R1+0x17c0] ;  /* 0x0017c00001127983 */ /* 0x001ea80000300a00 */
[----:B------:R-:W2:Y:S04]  /*47140*/  LDL.LU.64 R16, [R1+0x17b8] ;  /* 0x0017b80001107983 */ /* 0x000ea80000300a00 */
[----:B--2---:R0:W-:Y:S04]  /*47150*/  STS.128 [R0+0x80], R16 ;  /* 0x0000801000007388 */ /* 0x0041e80000000c00 */
        /* <DEDUP_REMOVED lines=11> */
[----:B----4-:R-:W-:Y:S04]  /*47210*/  STS.128 [R0+0x480], R4 ;  /* 0x0004800400007388 */ /* 0x010fe80000000c00 */
[----:B---3--:R-:W-:Y:S04]  /*47220*/  STS.128 [R0+0x600], R12 ;  /* 0x0006000c00007388 */ /* 0x008fe80000000c00 */
[----:B--2---:R-:W-:Y:S04]  /*47230*/  STS.128 [R0+0x680], R16 ;  /* 0x0006801000007388 */ /* 0x004fe80000000c00 */
[----:B------:R-:W-:Y:S06]  /*47240*/  BAR.SYNC.DEFER_BLOCKING 0x0 ;  /* 0x0000000000007b1d */ /* 0x000fec0000010000 */
[----:B------:R-:W0:Y:S04]  /*47250*/  LDS.128 R4, [R28] ;  /* 0x000000001c047984 */ /* 0x000e280000000c00 */
[----:B------:R-:W1:Y:S04]  /*47260*/  LDS.128 R16, [R28+0x800] ;  /* 0x000800001c107984 */ /* 0x000e680000000c00 */
[----:B------:R-:W-:Y:S04]  /*47270*/  LDS.128 R12, [R8+0x800] ;  /* 0x00080000080c7984 */ /* 0x000fe80000000c00 */
[----:B0-----:R-:W-:Y:S01]  /*47280*/  STL [R1+0x4], R5 ;  /* 0x0000040501007387 */ /* 0x001fe20000100800 */
[----:B------:R-:W-:-:S03]  /*47290*/  IMAD.MOV.U32 R22, RZ, RZ, R4 ;  /* 0x000000ffff167224 */ /* 0x000fc600078e0004 */
[----:B------:R-:W-:Y:S04]  /*472a0*/  STL.64 [R1+0x8], R6 ;  /* 0x0000080601007387 */ /* 0x000fe80000100a00 */
[----:B------:R-:W0:Y:S04]  /*472b0*/  LDS.128 R4, [R8] ;  /* 0x0000000008047984 */ /* 0x000e280000000c00 */
[----:B------:R-:W-:Y:S04]  /*472c0*/  STL.64 [R1+0x1588], R22 ;  /* 0x0015881601007387 */ /* 0x000fe80000100a00 */
[----:B-1----:R-:W-:Y:S04]  /*472d0*/  STL.64 [R1+0x40], R16 ;  /* 0x0000401001007387 */ /* 0x002fe80000100a00 */
[----:B------:R-:W-:Y:S04]  /*472e0*/  STL.64 [R1+0x48], R18 ;  /* 0x0000481201007387 */ /* 0x000fe80000100a00 */
[----:B------:R-:W-:Y:S04]  /*472f0*/  STL [R1+0x1710], R8 ;  /* 0x0017100801007387 */ /* 0x000fe80000100800 */
[----:B------:R-:W-:Y:S04]  /*47300*/  LDS.128 R8, [R3+0x800] ;  /* 0x0008000003087984 */ /* 0x000fe80000000c00 */
[----:B0-----:R-:W-:Y:S04]  /*47310*/  STL.64 [R1+0x20], R4 ;  /* 0x0000200401007387 */ /* 0x001fe80000100a00 */
[----:B------:R-:W-:Y:S04]  /*47320*/  STL.64 [R1+0x28], R6 ;  /* 0x0000280601007387 */ /* 0x000fe80000100a00 */
[----:B------:R-:W0:Y:S04]  /*47330*/  LDS.128 R4, [R3] ;  /* 0x0000000003047984 */ /* 0x000e280000000c00 */
[----:B------:R-:W-:Y:S04]  /*47340*/  STL.64 [R1+0x60], R12 ;  /* 0x0000600c01007387 */ /* 0x000fe80000100a00 */
[----:B------:R-:W-:Y:S04]  /*47350*/  STL.64 [R1+0x68], R14 ;  /* 0x0000680e01007387 */ /* 0x000fe80000100a00 */
[----:B0-----:R-:W-:Y:S01]  /*47360*/  STL [R1+0x14], R5 ;  /* 0x0000140501007387 */ /* 0x001fe20000100800 */
[----:B------:R-:W-:-:S03]  /*47370*/  IMAD.MOV.U32 R27, RZ, RZ, R4 ;  /* 0x000000ffff1b7224 */ /* 0x000fc600078e0004 */
[----:B------:R-:W-:Y:S04]  /*47380*/  STL.64 [R1+0x18], R6 ;  /* 0x0000180601007387 */ /* 0x000fe80000100a00 */
[----:B------:R-:W0:Y:S04]  /*47390*/  LDS.128 R4, [R2] ;  /* 0x0000000002047984 */ /* 0x000e280000000c00 */
[----:B------:R1:W-:Y:S04]  /*473a0*/  STL.64 [R1+0x1590], R26 ;  /* 0x0015901a01007387 */ /* 0x0003e80000100a00 */
[----:B0-----:R-:W-:Y:S04]  /*473b0*/  STL [R1+0x34], R5 ;  /* 0x0000340501007387 */ /* 0x001fe80000100800 */
[----:B------:R-:W-:Y:S04]  /*473c0*/  STL.64 [R1+0x50], R8 ;  /* 0x0000500801007387 */ /* 0x000fe80000100a00 */
[----:B------:R-:W-:Y:S04]  /*473d0*/  STL.64 [R1+0x58], R10 ;  /* 0x0000580a01007387 */ /* 0x000fe80000100a00 */
[----:B------:R-:W-:Y:S04]  /*473e0*/  STL.64 [R1+0x38], R6 ;  /* 0x0000380601007387 */ /* 0x000fe80000100a00 */
[----:B------:R-:W2:Y:S04]  /*473f0*/  LDL.LU R12, [R1+0x1c0] ;  /* 0x0001c000010c7983 */ /* 0x000ea80000300800 */
[----:B------:R-:W2:Y:S04]  /*47400*/  LDL.LU R13, [R1+0x1c4] ;  /* 0x0001c400010d7983 */ /* 0x000ea80000300800 */
[----:B------:R-:W3:Y:S04]  /*47410*/  LDL.LU R14, [R1+0x1c8] ;  /* 0x0001c800010e7983 */ /* 0x000ee80000300800 */
[----:B------:R-:W3:Y:S04]  /*47420*/  LDL.LU R15, [R1+0x1cc] ;  /* 0x0001cc00010f7983 */ /* 0x000ee80000300800 */
[----:B---3--:R-:W-:Y:S04]  /*47430*/  STL.64 [R1+0x16d8], R14 ;  /* 0x0016d80e01007387 */ /* 0x008fe80000100a00 */
[----:B--2---:R0:W-:Y:S04]  /*47440*/  STL.64 [R1+0x16d0], R12 ;  /* 0x0016d00c01007387 */ /* 0x0041e80000100a00 */
[----:B------:R-:W2:Y:S04]  /*47450*/  LDL.LU R20, [R1+0x1b0] ;  /* 0x0001b00001147983 */ /* 0x000ea80000300800 */
[----:B------:R-:W2:Y:S04]  /*47460*/  LDL.LU R21, [R1+0x1b4] ;  /* 0x0001b40001157983 */ /* 0x000ea80000300800 */
[----:B------:R-:W3:Y:S04]  /*47470*/  LDL.LU R22, [R1+0x1b8] ;  /* 0x0001b80001167983 */ /* 0x000ee80000300800 */
[----:B------:R-:W3:Y:S04]  /*47480*/  LDL.LU R23, [R1+0x1bc] ;  /* 0x0001bc0001177983 */ /* 0x000ee80000300800 */
[----:B---3--:R-:W-:Y:S04]  /*47490*/  STL.64 [R1+0x16e8], R22 ;  /* 0x0016e81601007387 */ /* 0x008fe80000100a00 */
[----:B--2---:R-:W-:Y:S04]  /*474a0*/  STL.64 [R1+0x16e0], R20 ;  /* 0x0016e01401007387 */ /* 0x004fe80000100a00 */
[----:B------:R-:W2:Y:S04]  /*474b0*/  LDL.LU R24, [R1+0x1a0] ;  /* 0x0001a00001187983 */ /* 0x000ea80000300800 */
[----:B------:R-:W2:Y:S04]  /*474c0*/  LDL.LU R25, [R1+0x1a4] ;  /* 0x0001a40001197983 */ /* 0x000ea80000300800 */
[----:B-1----:R-:W3:Y:S04]  /*474d0*/  LDL.LU R26, [R1+0x1a8] ;  /* 0x0001a800011a7983 */ /* 0x002ee80000300800 */
[----:B------:R-:W3:Y:S04]  /*474e0*/  LDL.LU R27, [R1+0x1ac] ;  /* 0x0001ac00011b7983 */ /* 0x000ee80000300800 */
[----:B---3--:R-:W-:Y:S04]  /*474f0*/  STL.64 [R1+0x16f8], R26 ;  /* 0x0016f81a01007387 */ /* 0x008fe80000100a00 */
[----:B--2---:R-:W-:Y:S04]  /*47500*/  STL.64 [R1+0x16f0], R24 ;  /* 0x0016f01801007387 */ /* 0x004fe80000100a00 */
[----:B0-----:R-:W2:Y:S04]  /*47510*/  LDL.LU R12, [R1+0x140] ;  /* 0x00014000010c7983 */ /* 0x001ea80000300800 */
[----:B------:R-:W2:Y:S04]  /*47520*/  LDL.LU R13, [R1+0x144] ;  /* 0x00014400010d7983 */ /* 0x000ea80000300800 */
[----:B------:R-:W3:Y:S04]  /*47530*/  LDL.LU R14, [R1+0x148] ;  /* 0x00014800010e7983 */ /* 0x000ee80000300800 */
[----:B------:R-:W3:Y:S04]  /*47540*/  LDL.LU R15, [R1+0x14c] ;  /* 0x00014c00010f7983 */ /* 0x000ee80000300800 */
[----:B------:R-:W4:Y:S04]  /*47550*/  LDL.LU R8, [R1+0x100] ;  /* 0x0001000001087983 */ /* 0x000f280000300800 */
[----:B------:R-:W4:Y:S04]  /*47560*/  LDL.LU R9, [R1+0x104] ;  /* 0x0001040001097983 */ /* 0x000f280000300800 */
[----:B------:R-:W5:Y:S04]  /*47570*/  LDL.LU R10, [R1+0x108] ;  /* 0x00010800010a7983 */ /* 0x000f680000300800 */
[----:B------:R-:W5:Y:S04]  /*47580*/  LDL.LU R11, [R1+0x10c] ;  /* 0x00010c00010b7983 */ /* 0x000f680000300800 */
[----:B-----5:R-:W-:Y:S04]  /*47590*/  STL.64 [R1+0x1720], R10 ;  /* 0x0017200a01007387 */ /* 0x020fe80000100a00 */
[----:B----4-:R0:W-:Y:S04]  /*475a0*/  STL.64 [R1+0x1718], R8 ;  /* 0x0017180801007387 */ /* 0x0101e80000100a00 */
[----:B0-----:R-:W4:Y:S04]  /*475b0*/  LDL.LU R8, [R1+0xf0] ;  /* 0x0000f00001087983 */ /* 0x001f280000300800 */
        /* <DEDUP_REMOVED lines=26> */
[----:B------:R-:W5:Y:S01]  /*47760*/  LDL.LU R11, [R1+0xbc] ;  /* 0x0000bc00010b7983 */ /* 0x000f620000300800 */
[----:B------:R-:W-:-:S03]  /*47770*/  IMAD.MOV.U32 R29, RZ, RZ, R4 ;  /* 0x000000ffff1d7224 */ /* 0x000fc600078e0004 */
[----:B------:R-:W0:Y:S04]  /*47780*/  LDS.128 R4, [R2+0x800] ;  /* 0x0008000002047984 */ /* 0x000e280000000c00 */
[----:B------:R-:W-:Y:S06]  /*47790*/  BAR.SYNC.DEFER_BLOCKING 0x0 ;  /* 0x0000000000007b1d */ /* 0x000fec0000010000 */
[----:B-----5:R-:W-:Y:S04]  /*477a0*/  STL.64 [R1+0x1770], R10 ;  /* 0x0017700a01007387 */ /* 0x020fe80000100a00 */
[----:B----4-:R1:W-:Y:S04]  /*477b0*/  STL.64 [R1+0x1768], R8 ;  /* 0x0017680801007387 */ /* 0x0103e80000100a00 */
[----:B-1----:R-:W4:Y:S04]  /*477c0*/  LDL.LU R8, [R1+0xa0] ;  /* 0x0000a00001087983 */ /* 0x002f280000300800 */
[----:B------:R-:W4:Y:S04]  /*477d0*/  LDL.LU R9, [R1+0xa4] ;  /* 0x0000a40001097983 */ /* 0x000f280000300800 */
[----:B------:R-:W4:Y:S04]  /*477e0*/  LDL.LU R10, [R1+0xa8] ;  /* 0x0000a800010a7983 */ /* 0x000f280000300800 */
[----:B------:R-:W4:Y:S04]  /*477f0*/  LDL.LU R11, [R1+0xac] ;  /* 0x0000ac00010b7983 */ /* 0x000f280000300800 */
[----:B---3--:R-:W-:Y:S04]  /*47800*/  STL.64 [R1+0x1708], R14 ;  /* 0x0017080e01007387 */ /* 0x008fe80000100a00 */
[----:B--2---:R1:W-:Y:S04]  /*47810*/  STL.64 [R1+0x1700], R12 ;  /* 0x0017000c01007387 */ /* 0x0043e80000100a00 */
[----:B-1----:R-:W2:Y:S04]  /*47820*/  LDL.LU R12, [R1+0x110] ;  /* 0x00011000010c7983 */ /* 0x002ea80000300800 */
[----:B------:R-:W2:Y:S04]  /*47830*/  LDL.LU R13, [R1+0x114] ;  /* 0x00011400010d7983 */ /* 0x000ea80000300800 */
[----:B------:R-:W2:Y:S04]  /*47840*/  LDL.LU R14, [R1+0x118] ;  /* 0x00011800010e7983 */ /* 0x000ea80000300800 */
[----:B------:R-:W2:Y:S04]  /*47850*/  LDL.LU R15, [R1+0x11c] ;  /* 0x00011c00010f7983 */ /* 0x000ea80000300800 */
[----:B------:R-:W3:Y:S04]  /*47860*/  LDL.LU R20, [R1+0x130] ;  /* 0x0001300001147983 */ /* 0x000ee80000300800 */
[----:B------:R-:W3:Y:S04]  /*47870*/  LDL.LU R21, [R1+0x134] ;  /* 0x0001340001157983 */ /* 0x000ee80000300800 */
[----:B------:R-:W3:Y:S04]  /*47880*/  LDL.LU R22, [R1+0x138] ;  /* 0x0001380001167983 */ /* 0x000ee80000300800 */
[----:B------:R-:W3:Y:S04]  /*47890*/  LDL.LU R23, [R1+0x13c] ;  /* 0x00013c0001177983 */ /* 0x000ee80000300800 */
[----:B------:R-:W5:Y:S04]  /*478a0*/  LDL.LU R24, [R1+0x120] ;  /* 0x0001200001187983 */ /* 0x000f680000300800 */
[----:B------:R-:W5:Y:S04]  /*478b0*/  LDL.LU R25, [R1+0x124] ;  /* 0x0001240001197983 */ /* 0x000f680000300800 */
[----:B------:R-:W5:Y:S04]  /*478c0*/  LDL.LU R26, [R1+0x128] ;  /* 0x00012800011a7983 */ /* 0x000f680000300800 */
[----:B------:R-:W5:Y:S04]  /*478d0*/  LDL.LU R27, [R1+0x12c] ;  /* 0x00012c00011b7983 */ /* 0x000f680000300800 */
[----:B------:R-:W2:Y:S04]  /*478e0*/  LDL.LU R16, [R1+0x1d0] ;  /* 0x0001d00001107983 */ /* 0x000ea80000300800 */
[----:B------:R-:W2:Y:S04]  /*478f0*/  LDL.LU R17, [R1+0x1d4] ;  /* 0x0001d40001117983 */ /* 0x000ea80000300800 */
[----:B------:R-:W2:Y:S04]  /*47900*/  LDL.LU R18, [R1+0x1d8] ;  /* 0x0001d80001127983 */ /* 0x000ea80000300800 */
[----:B------:R-:W2:Y:S04]  /*47910*/  LDL.LU R19, [R1+0x1dc] ;  /* 0x0001dc0001137983 */ /* 0x000ea80000300800 */
[----:B0-----:R-:W-:Y:S04]  /*47920*/  STL [R1+0x1578], R6 ;  /* 0x0015780601007387 */ /* 0x001fe80000100800 */
[----:B------:R-:W-:Y:S04]  /*47930*/  STL [R1+0x1574], R7 ;  /* 0x0015740701007387 */ /* 0x000fe80000100800 */
[----:B------:R0:W-:Y:S04]  /*47940*/  STL.64 [R1+0x1598], R4 ;  /* 0x0015980401007387 */ /* 0x0001e80000100a00 */
[----:B0-----:R-:W2:Y:S04]  /*47950*/  LDL.LU R4, [R1+0x190] ;  /* 0x0001900001047983 */ /* 0x001ea80000300800 */
[----:B------:R-:W2:Y:S04]  /*47960*/  LDL.LU R5, [R1+0x194] ;  /* 0x0001940001057983 */ /* 0x000ea80000300800 */
[----:B------:R-:W2:Y:S04]  /*47970*/  LDL.LU R6, [R1+0x198] ;  /* 0x0001980001067983 */ /* 0x000ea80000300800 */
[----:B------:R-:W2:Y:S04]  /*47980*/  LDL.LU R7, [R1+0x19c] ;  /* 0x00019c0001077983 */ /* 0x000ea80000300800 */
[----:B----4-:R0:W-:Y:S04]  /*47990*/  STS.128 [R0], R8 ;  /* 0x0000000800007388 */ /* 0x0101e80000000c00 */
[----:B0-----:R-:W4:Y:S04]  /*479a0*/  LDL.LU.64 R10, [R1+0x1770] ;  /* 0x00177000010a7983 */ /* 0x001f280000300a00 */
[----:B------:R-:W4:Y:S04]  /*479b0*/  LDL.LU.64 R8, [R1+0x1768] ;  /* 0x0017680001087983 */ /* 0x000f280000300a00 */
[----:B----4-:R0:W-:Y:S04]  /*479c0*/  STS.128 [R0+0x80], R8 ;  /* 0x0000800800007388 */ /* 0x0101e80000000c00 */
        /* <DEDUP_REMOVED lines=14> */
[----:B--2---:R-:W-:Y:S04]  /*47ab0*/  STS.128 [R0+0x680], R12 ;  /* 0x0006800c00007388 */ /* 0x004fe80000000c00 */
[----:B----4-:R0:W-:Y:S04]  /*47ac0*/  STS.128 [R0+0x600], R8 ;  /* 0x0006000800007388 */ /* 0x0101e80000000c00 */
[----:B------:R-:W-:Y:S06]  /*47ad0*/  BAR.SYNC.DEFER_BLOCKING 0x0 ;  /* 0x0000000000007b1d */ /* 0x000fec0000010000 */
[----:B0-----:R-:W2:Y:S04]  /*47ae0*/  LDL.LU R8, [R1+0x1710] ;  /* 0x0017100001087983 */ /* 0x001ea80000300800 */
[----:B------:R-:W0:Y:S04]  /*47af0*/  LDS.128 R12, [R28] ;  /* 0x000000001c0c7984 */ /* 0x000e280000000c00 */
[----:B0-----:R-:W-:Y:S04]  /*47b00*/  STL.64 [R1+0x90], R12 ;  /* 0x0000900c01007387 */ /* 0x001fe80000100a00 */
[----:B------:R-:W-:Y:S04]  /*47b10*/  STL.64 [R1+0x98], R14 ;  /* 0x0000980e01007387 */ /* 0x000fe80000100a00 */
[----:B------:R-:W0:Y:S04]  /*47b20*/  LDS.128 R12, [R28+0x800] ;  /* 0x000800001c0c7984 */ /* 0x000e280000000c00 */
[----:B0-----:R-:W-:Y:S04]  /*47b30*/  STL.64 [R1+0x110], R12 ;  /* 0x0001100c01007387 */ /* 0x001fe80000100a00 */
[----:B------:R-:W-:Y:S04]  /*47b40*/  STL.64 [R1+0x118], R14 ;  /* 0x0001180e01007387 */ /* 0x000fe80000100a00 */
[----:B--2---:R-:W0:Y:S04]  /*47b50*/  LDS.128 R12, [R8] ;  /* 0x00000000080c7984 */ /* 0x004e280000000c00 */
[----:B0-----:R-:W-:Y:S04]  /*47b60*/  STL.64 [R1+0xc0], R12 ;  /* 0x0000c00c01007387 */ /* 0x001fe80000100a00 */
        /* <DEDUP_REMOVED lines=14> */
[----:B------:R-:W-:Y:S06]  /*47c50*/  BAR.SYNC.DEFER_BLOCKING 0x0 ;  /* 0x0000000000007b1d */ /* 0x000fec0000010000 */
[----:B0-----:R-:W-:Y:S04]  /*47c60*/  STL.64 [R1+0x260], R12 ;  /* 0x0002600c01007387 */ /* 0x001fe80000100a00 */
[----:B------:R0:W-:Y:S04]  /*47c70*/  STL.64 [R1+0x268], R14 ;  /* 0x0002680e01007387 */ /* 0x0001e80000100a00 */
[----:B0-----:R-:W2:Y:S04]  /*47c80*/  LDL.LU.64 R14, [R1+0x1708] ;  /* 0x00170800010e7983 */ /* 0x001ea80000300a00 */
[----:B------:R-:W2:Y:S04]  /*47c90*/  LDL.LU.64 R12, [R1+0x1700] ;  /* 0x00170000010c7983 */ /* 0x000ea80000300a00 */
[----:B-----5:R0:W-:Y:S04]  /*47ca0*/  STS.128 [R0], R24 ;  /* 0x0000001800007388 */ /* 0x0201e80000000c00 */
[----:B---3--:R1:W-:Y:S04]  /*47cb0*/  STS.128 [R0+0x80], R20 ;  /* 0x0000801400007388 */ /* 0x0083e80000000c00 */
[----:B0-----:R-:W3:Y:S04]  /*47cc0*/  LDL.LU.64 R26, [R1+0x16f8] ;  /* 0x0016f800011a7983 */ /* 0x001ee80000300a00 */
[----:B------:R-:W3:Y:S04]  /*47cd0*/  LDL.LU.64 R24, [R1+0x16f0] ;  /* 0x0016f00001187983 */ /* 0x000ee80000300a00 */
[----:B-1----:R-:W4:Y:S04]  /*47ce0*/  LDL.LU.64 R22, [R1+0x16e8] ;  /* 0x0016e80001167983 */ /* 0x002f280000300a00 */
[----:B------:R-:W4:Y:S04]  /*47cf0*/  LDL.LU.64 R20, [R1+0x16e0] ;  /* 0x0016e00001147983 */ /* 0x000f280000300a00 */
[----:B--2---:R0:W-:Y:S04]  /*47d00*/  STS.128 [R0+0x200], R12 ;  /* 0x0002000c00007388 */ /* 0x0041e80000000c00 */
[----:B0-----:R-:W2:Y:S04]  /*47d10*/  LDL.LU.64 R14, [R1+0x16d8] ;  /* 0x0016d800010e7983 */ /* 0x001ea80000300a00 */
[----:B------:R-:W2:Y:S04]  /*47d20*/  LDL.LU.64 R12, [R1+0x16d0] ;  /* 0x0016d000010c7983 */ /* 0x000ea80000300a00 */
[----:B------:R-:W-:Y:S04]  /*47d30*/  STS.128 [R0+0x280], R4 ;  /* 0x0002800400007388 */ /* 0x000fe80000000c00 */
[----:B---3--:R-:W-:Y:S04]  /*47d40*/  STS.128 [R0+0x400], R24 ;  /* 0x0004001800007388 */ /* 0x008fe80000000c00 */
[----:B----4-:R-:W-:Y:S04]  /*47d50*/  STS.128 [R0+0x480], R20 ;  /* 0x0004801400007388 */ /* 0x010fe80000000c00 */
[----:B------:R-:W-:Y:S04]  /*47d60*/  STS.128 [R0+0x680], R16 ;  /* 0x0006801000007388 */ /* 0x000fe80000000c00 */
[----:B--2---:R-:W-:Y:S04]  /*47d70*/  STS.128 [R0+0x600], R12 ;  /* 0x0006000c00007388 */ /* 0x004fe80000000c00 */
[----:B------:R-:W-:Y:S06]  /*47d80*/  BAR.SYNC.DEFER_BLOCKING 0x0 ;  /* 0x0000000000007b1d */ /* 0x000fec0000010000 */
[----:B------:R-:W0:Y:S04]  /*47d90*/  LDS.128 R12, [R28] ;  /* 0x000000001c0c7984 */ /* 0x000e280000000c00 */
[----:B------:R-:W1:Y:S04]  /*47da0*/  LDS.128 R16, [R28+0x800] ;  /* 0x000800001c107984 */ /* 0x000e680000000c00 */
[----:B------:R-:W2:Y:S04]  /*47db0*/  LDS.128 R4, [R8] ;  /* 0x0000000008047984 */ /* 0x000ea80000000c00 */
[----:B0-----:R-:W-:Y:S04]  /*47dc0*/  STL.64 [R1+0x80], R12 ;  /* 0x0000800c01007387 */ /* 0x001fe80000100a00 */
[----:B------:R-:W-:Y:S04]  /*47dd0*/  STL.64 [R1+0x88], R14 ;  /* 0x0000880e01007387 */ /* 0x000fe80000100a00 */
[----:B------:R-:W0:Y:S04]  /*47de0*/  LDS.128 R12, [R8+0x800] ;  /* 0x00080000080c7984 */ /* 0x000e280000000c00 */
[----:B-1----:R-:W-:Y:S04]  /*47df0*/  STL.64 [R1+0xf0], R16 ;  /* 0x0000f01001007387 */ /* 0x002fe80000100a00 */
[----:B------:R-:W-:Y:S04]  /*47e00*/  STL.64 [R1+0xf8], R18 ;  /* 0x0000f81201007387 */ /* 0x000fe80000100a00 */
[----:B------:R-:W-:Y:S04]  /*47e10*/  STL [R1+0x1678], R8 ;  /* 0x0016780801007387 */ /* 0x000fe80000100800 */
[----:B--2---:R-:W-:Y:S04]  /*47e20*/  STL.64 [R1+0x70], R4 ;  /* 0x0000700401007387 */ /* 0x004fe80000100a00 */
[----:B------:R-:W-:Y:S04]  /*47e30*/  STL.64 [R1+0x78], R6 ;  /* 0x0000780601007387 */ /* 0x000fe80000100a00 */
[----:B------:R-:W1:Y:S04]  /*47e40*/  LDS.128 R4, [R3] ;  /* 0x0000000003047984 */ /* 0x000e680000000c00 */
[----:B------:R-:W-:Y:S04]  /*47e50*/  LDS.128 R8, [R2] ;  /* 0x0000000002087984 */ /* 0x000fe80000000c00 */
[----:B0-----:R-:W-:Y:S04]  /*47e60*/  STL.64 [R1+0xe0], R12 ;  /* 0x0000e00c01007387 */ /* 0x001fe80000100a00 */
[----:B------:R-:W-:Y:S04]  /*47e70*/  STL.64 [R1+0xe8], R14 ;  /* 0x0000e80e01007387 */ /* 0x000fe80000100a00 */
[----:B------:R-:W0:Y:S04]  /*47e80*/  LDS.128 R12, [R3+0x800] ;  /* 0x00080000030c7984 */ /* 0x000e280000000c00 */
[----:B-1----:R-:W-:Y:S04]  /*47e90*/  STL.64 [R1+0xb0], R4 ;  /* 0x0000b00401007387 */ /* 0x002fe80000100a00 */
[----:B------:R-:W-:Y:S04]  /*47ea0*/  STL.64 [R1+0xb8], R6 ;  /* 0x0000b80601007387 */ /* 0x000fe80000100a00 */
[----:B------:R-:W1:Y:S04]  /*47eb0*/  LDS.128 R4, [R2+0x800] ;  /* 0x0008000002047984 */ /* 0x000e680000000c00 */
[----:B0-----:R-:W-:Y:S04]  /*47ec0*/  STL.64 [R1+0x130], R12 ;  /* 0x0001300c01007387 */ /* 0x001fe80000100a00 */
[----:B------:R-:W-:Y:S04]  /*47ed0*/  STL.64 [R1+0x138], R14 ;  /* 0x0001380e01007387 */ /* 0x000fe80000100a00 */
[----:B------:R-:W2:Y:S04]  /*47ee0*/  LDL.LU R20, [R1+0x390] ;  /* 0x0003900001147983 */ /* 0x000ea80000300800 */
[----:B------:R-:W-:Y:S04]  /*47ef0*/  STL.64 [R1+0xa0], R8 ;  /* 0x0000a00801007387 */ /* 0x000fe80000100a00 */
[----:B------:R-:W-:Y:S04]  /*47f00*/  STL.64 [R1+0xa8], R10 ;  /* 0x0000a80a01007387 */ /* 0x000fe80000100a00 */
[----:B-1----:R0:W-:Y:S04]  /*47f10*/  STL.64 [R1+0x120], R4 ;  /* 0x0001200401007387 */ /* 0x0021e80000100a00 */
[----:B------:R1:W-:Y:S04]  /*47f20*/  STL.64 [R1+0x128], R6 ;  /* 0x0001280601007387 */ /* 0x0003e80000100a00 */
[----:B------:R-:W2:Y:S04]  /*47f30*/  LDL.LU R21, [R1+0x394] ;  /* 0x0003940001157983 */ /* 0x000ea80000300800 */
[----:B------:R-:W3:Y:S04]  /*47f40*/  LDL.LU R22, [R1+0x398] ;  /* 0x0003980001167983 */ /* 0x000ee80000300800 */
[----:B------:R-:W3:Y:S04]  /*47f50*/  LDL.LU R23, [R1+0x39c] ;  /* 0x00039c0001177983 */ /* 0x000ee80000300800 */
[----:B------:R-:W-:Y:S06]  /*47f60*/  BAR.SYNC.DEFER_BLOCKING 0x0 ;  /* 0x0000000000007b1d */ /* 0x000fec0000010000 */
[----:B---3--:R-:W-:Y:S04]  /*47f70*/  STL.64 [R1+0x1630], R22 ;  /* 0x0016301601007387 */ /* 0x008fe80000100a00 */
[----:B--2---:R-:W-:Y:S04]  /*47f80*/  STL.64 [R1+0x1628], R20 ;  /* 0x0016281401007387 */ /* 0x004fe80000100a00 */
[----:B------:R-:W2:Y:S04]  /*47f90*/  LDL.LU R24, [R1+0x380] ;  /* 0x0003800001187983 */ /* 0x000ea80000300800 */
[----:B------:R-:W2:Y:S04]  /*47fa0*/  LDL.LU R25, [R1+0x384] ;  /* 0x0003840001197983 */ /* 0x000ea80000300800 */
[----:B------:R-:W3:Y:S04]  /*47fb0*/  LDL.LU R26, [R1+0x388] ;  /* 0x00038800011a7983 */ /* 0x000ee80000300800 */
[----:B------:R-:W3:Y:S04]  /*47fc0*/  LDL.LU R27, [R1+0x38c] ;  /* 0x00038c00011b7983 */ /* 0x000ee80000300800 */
[----:B---3--:R-:W-:Y:S04]  /*47fd0*/  STL.64 [R1+0x1640], R26 ;  /* 0x0016401a01007387 */ /* 0x008fe80000100a00 */
[----:B--2---:R2:W-:Y:S04]  /*47fe0*/  STL.64 [R1+0x1638], R24 ;  /* 0x0016381801007387 */ /* 0x0045e80000100a00 */
[----:B0-----:R-:W3:Y:S04]  /*47ff0*/  LDL.LU R4, [R1+0x370] ;  /* 0x0003700001047983 */ /* 0x001ee80000300800 */
[----:B------:R-:W3:Y:S04]  /*48000*/  LDL.LU R5, [R1+0x374] ;  /* 0x0003740001057983 */ /* 0x000ee80000300800 */
[----:B-1----:R-:W4:Y:S04]  /*48010*/  LDL.LU R6, [R1+0x378] ;  /* 0x0003780001067983 */ /* 0x002f280000300800 */
[----:B------:R-:W4:Y:S04]  /*48020*/  LDL.LU R7, [R1+0x37c] ;  /* 0x00037c0001077983 */ /* 0x000f280000300800 */
[----:B------:R-:W5:Y:S04]  /*48030*/  LDL.LU R16, [R1+0x300] ;  /* 0x0003000001107983 */ /* 0x000f680000300800 */
[----:B------:R-:W5:Y:S04]  /*48040*/  LDL.LU R17, [R1+0x304] ;  /* 0x0003040001117983 */ /* 0x000f680000300800 */
[----:B------:R-:W2:Y:S04]  /*48050*/  LDL.LU R18, [R1+0x308] ;  /* 0x0003080001127983 */ /* 0x000ea80000300800 */
[----:B------:R-:W2:Y:S04]  /*48060*/  LDL.LU R19, [R1+0x30c] ;  /* 0x00030c0001137983 */ /* 0x000ea80000300800 */
[----:B--2---:R-:W-:Y:S04]  /*48070*/  STL.64 [R1+0x1688], R18 ;  /* 0x0016881201007387 */ /* 0x004fe80000100a00 */
[----:B-----5:R0:W-:Y:S04]  /*48080*/  STL.64 [R1+0x1680], R16 ;  /* 0x0016801001007387 */ /* 0x0201e80000100a00 */
[----:B----4-:R-:W-:Y:S04]  /*48090*/  STL.64 [R1+0x1650], R6 ;  /* 0x0016500601007387 */ /* 0x010fe80000100a00 */
[----:B---3--:R-:W-:Y:S04]  /*480a0*/  STL.64 [R1+0x1648], R4 ;  /* 0x0016480401007387 */ /* 0x008fe80000100a00 */
[----:B------:R-:W2:Y:S04]  /*480b0*/  LDL.LU R24, [R1+0x350] ;  /* 0x0003500001187983 */ /* 0x000ea80000300800 */
[----:B------:R-:W2:Y:S04]  /*480c0*/  LDL.LU R25, [R1+0x354] ;  /* 0x0003540001197983 */ /* 0x000ea80000300800 */
[----:B------:R-:W3:Y:S04]  /*480d0*/  LDL.LU R26, [R1+0x358] ;  /* 0x00035800011a7983 */ /* 0x000ee80000300800 */
[----:B------:R-:W3:Y:S04]  /*480e0*/  LDL.LU R27, [R1+0x35c] ;  /* 0x00035c00011b7983 */ /* 0x000ee80000300800 */
        /* <DEDUP_REMOVED lines=26> */
[----:B------:R-:W4:Y:S04]  /*48290*/  LDL.LU R18, [R1+0x1e8] ;  /* 0x0001e80001127983 */ /* 0x000f280000300800 */
[----:B------:R-:W4:Y:S04]  /*482a0*/  LDL.LU R19, [R1+0x1ec] ;  /* 0x0001ec0001137983 */ /* 0x000f280000300800 */
[----:B------:R-:W5:Y:S04]  /*482b0*/  LDL.LU R8, [R1+0x2e0] ;  /* 0x0002e00001087983 */ /* 0x000f680000300800 */
[----:B------:R-:W5:Y:S04]  /*482c0*/  LDL.LU R9, [R1+0x2e4] ;  /* 0x0002e40001097983 */ /* 0x000f680000300800 */
[----:B------:R-:W5:Y:S04]  /*482d0*/  LDL.LU R10, [R1+0x2e8] ;  /* 0x0002e800010a7983 */ /* 0x000f680000300800 */
[----:B------:R-:W5:Y:S04]  /*482e0*/  LDL.LU R11, [R1+0x2ec] ;  /* 0x0002ec00010b7983 */ /* 0x000f680000300800 */
[----:B---3--:R-:W-:Y:S04]  /*482f0*/  STL.64 [R1+0x1660], R26 ;  /* 0x0016601a01007387 */ /* 0x008fe80000100a00 */
[----:B--2---:R-:W-:Y:S04]  /*48300*/  STL.64 [R1+0x1658], R24 ;  /* 0x0016581801007387 */ /* 0x004fe80000100a00 */
[----:B------:R-:W2:Y:S04]  /*48310*/  LDL.LU R4, [R1+0x320] ;  /* 0x0003200001047983 */ /* 0x000ea80000300800 */
[----:B------:R-:W2:Y:S04]  /*48320*/  LDL.LU R5, [R1+0x324] ;  /* 0x0003240001057983 */ /* 0x000ea80000300800 */
[----:B------:R-:W3:Y:S04]  /*48330*/  LDL.LU R6, [R1+0x328] ;  /* 0x0003280001067983 */ /* 0x000ee80000300800 */
[----:B------:R-:W3:Y:S04]  /*48340*/  LDL.LU R7, [R1+0x32c] ;  /* 0x00032c0001077983 */ /* 0x000ee80000300800 */
[----:B----4-:R-:W-:Y:S04]  /*48350*/  STS.128 [R0], R16 ;  /* 0x0000001000007388 */ /* 0x010fe80000000c00 */
[----:B---3--:R-:W-:Y:S04]  /*48360*/  STL.64 [R1+0x1670], R6 ;  /* 0x0016700601007387 */ /* 0x008fe80000100a00 */
[----:B--2---:R0:W-:Y:S04]  /*48370*/  STL.64 [R1+0x1668], R4 ;  /* 0x0016680401007387 */ /* 0x0041e80000100a00 */
[----:B0-----:R-:W2:Y:S04]  /*48380*/  LDL.LU R4, [R1+0x2f0] ;  /* 0x0002f00001047983 */ /* 0x001ea80000300800 */
[----:B------:R-:W2:Y:S04]  /*48390*/  LDL.LU R5, [R1+0x2f4] ;  /* 0x0002f40001057983 */ /* 0x000ea80000300800 */
[----:B------:R-:W2:Y:S04]  /*483a0*/  LDL.LU R6, [R1+0x2f8] ;  /* 0x0002f80001067983 */ /* 0x000ea80000300800 */
[----:B------:R-:W2:Y:S04]  /*483b0*/  LDL.LU R7, [R1+0x2fc] ;  /* 0x0002fc0001077983 */ /* 0x000ea80000300800 */
[----:B------:R-:W3:Y:S04]  /*483c0*/  LDL.LU R24, [R1+0x310] ;  /* 0x0003100001187983 */ /* 0x000ee80000300800 */
[----:B------:R-:W3:Y:S04]  /*483d0*/  LDL.LU R25, [R1+0x314] ;  /* 0x0003140001197983 */ /* 0x000ee80000300800 */
[----:B------:R-:W3:Y:S04]  /*483e0*/  LDL.LU R26, [R1+0x318] ;  /* 0x00031800011a7983 */ /* 0x000ee80000300800 */
[----:B------:R-:W3:Y:S04]  /*483f0*/  LDL.LU R27, [R1+0x31c] ;  /* 0x00031c00011b7983 */ /* 0x000ee80000300800 */
[----:B------:R-:W4:Y:S04]  /*48400*/  LDL.LU R20, [R1+0x360] ;  /* 0x0003600001147983 */ /* 0x000f280000300800 */
[----:B------:R-:W4:Y:S04]  /*48410*/  LDL.LU R21, [R1+0x364] ;  /* 0x0003640001157983 */ /* 0x000f280000300800 */
[----:B------:R-:W4:Y:S04]  /*48420*/  LDL.LU R22, [R1+0x368] ;  /* 0x0003680001167983 */ /* 0x000f280000300800 */
[----:B------:R-:W4:Y:S04]  /*48430*/  LDL.LU R23, [R1+0x36c] ;  /* 0x00036c0001177983 */ /* 0x000f280000300800 */
[----:B------:R-:W2:Y:S04]  /*48440*/  LDL.LU R12, [R1+0x3a0] ;  /* 0x0003a000010c7983 */ /* 0x000ea80000300800 */
[----:B------:R-:W2:Y:S04]  /*48450*/  LDL.LU R13, [R1+0x3a4] ;  /* 0x0003a400010d7983 */ /* 0x000ea80000300800 */
[----:B------:R-:W2:Y:S04]  /*48460*/  LDL.LU R14, [R1+0x3a8] ;  /* 0x0003a800010e7983 */ /* 0x000ea80000300800 */
[----:B------:R-:W2:Y:S04]  /*48470*/  LDL.LU R15, [R1+0x3ac] ;  /* 0x0003ac00010f7983 */ /* 0x000ea80000300800 */
[----:B------:R-:W2:Y:S04]  /*48480*/  LDL.LU.64 R18, [R1+0x16c8] ;  /* 0x0016c80001127983 */ /* 0x000ea80000300a00 */
        /* <DEDUP_REMOVED lines=10> */
[----:B-----5:R-:W-:Y:S04]  /*48530*/  STS.128 [R0+0x480], R8 ;  /* 0x0004800800007388 */ /* 0x020fe80000000c00 */
[----:B--2---:R0:W-:Y:S04]  /*48540*/  STS.128 [R0+0x400], R16 ;  /* 0x0004001000007388 */ /* 0x0041e80000000c00 */
[----:B0-----:R-:W2:Y:S04]  /*48550*/  LDL.LU.64 R18, [R1+0x1688] ;  /* 0x0016880001127983 */ /* 0x001ea80000300a00 */
[----:B------:R-:W2:Y:S04]  /*48560*/  LDL.LU.64 R16, [R1+0x1680] ;  /* 0x0016800001107983 */ /* 0x000ea80000300a00 */
[----:B------:R-:W5:Y:S04]  /*48570*/  LDL.LU R8, [R1+0x1678] ;  /* 0x0016780001087983 */ /* 0x000f680000300800 */
[----:B------:R-:W-:Y:S04]  /*48580*/  STS.128 [R0+0x600], R4 ;  /* 0x0006000400007388 */ /* 0x000fe80000000c00 */
[----:B--2---:R-:W-:Y:S04]  /*48590*/  STS.128 [R0+0x680], R16 ;  /* 0x0006801000007388 */ /* 0x004fe80000000c00 */
[----:B------:R-:W-:Y:S06]  /*485a0*/  BAR.SYNC.DEFER_BLOCKING 0x0 ;  /* 0x0000000000007b1d */ /* 0x000fec0000010000 */
[----:B------:R-:W0:Y:S04]  /*485b0*/  LDS.128 R16, [R28] ;  /* 0x000000001c107984 */ /* 0x000e280000000c00 */
[----:B------:R-:W1:Y:S04]  /*485c0*/  LDS.128 R4, [R28+0x800] ;  /* 0x000800001c047984 */ /* 0x000e680000000c00 */
[----:B0-----:R0:W-:Y:S04]  /*485d0*/  STL.64 [R1+0x1e0], R16 ;  /* 0x0001e01001007387 */ /* 0x0011e80000100a00 */
[----:B------:R2:W-:Y:S04]  /*485e0*/  STL.64 [R1+0x1e8], R18 ;  /* 0x0001e81201007387 */ /* 0x0005e80000100a00 */
[----:B0-----:R-:W4:Y:S04]  /*485f0*/  LDL.LU R16, [R1+0x3b0] ;  /* 0x0003b00001107983 */ /* 0x001f280000300800 */
[----:B-1----:R-:W-:Y:S04]  /*48600*/  STL.64 [R1+0x2b0], R4 ;  /* 0x0002b00401007387 */ /* 0x002fe80000100a00 */
[----:B------:R-:W-:Y:S04]  /*48610*/  STL.64 [R1+0x2b8], R6 ;  /* 0x0002b80601007387 */ /* 0x000fe80000100a00 */
[----:B-----5:R-:W0:Y:S04]  /*48620*/  LDS.128 R4, [R8] ;  /* 0x0000000008047984 */ /* 0x020e280000000c00 */
[----:B------:R-:W5:Y:S04]  /*48630*/  LDL.LU R17, [R1+0x3b4] ;  /* 0x0003b40001117983 */ /* 0x000f680000300800 */
[----:B--2---:R-:W5:Y:S04]  /*48640*/  LDL.LU R18, [R1+0x3b8] ;  /* 0x0003b80001127983 */ /* 0x004f680000300800 */
[----:B------:R-:W5:Y:S04]  /*48650*/  LDL.LU R19, [R1+0x3bc] ;  /* 0x0003bc0001137983 */ /* 0x000f680000300800 */
        /* <DEDUP_REMOVED lines=16> */
[----:B---3--:R-:W-:Y:S04]  /*48760*/  STS.128 [R0], R24 ;  /* 0x0000001800007388 */ /* 0x008fe80000000c00 */
[----:B0-----:R-:W-:Y:S04]  /*48770*/  STL.64 [R1+0x2c0], R4 ;  /* 0x0002c00401007387 */ /* 0x001fe80000100a00 */
[----:B------:R0:W-:Y:S04]  /*48780*/  STL.64 [R1+0x2c8], R6 ;  /* 0x0002c80601007387 */ /* 0x0001e80000100a00 */
[----:B0-----:R-:W2:Y:S04]  /*48790*/  LDL.LU.64 R6, [R1+0x1670] ;  /* 0x0016700001067983 */ /* 0x001ea80000300a00 */
[----:B------:R-:W2:Y:S04]  /*487a0*/  LDL.LU.64 R4, [R1+0x1668] ;  /* 0x0016680001047983 */ /* 0x000ea80000300a00 */
[----:B------:R-:W3:Y:S04]  /*487b0*/  LDL.LU.64 R26, [R1+0x1660] ;  /* 0x00166000011a7983 */ /* 0x000ee80000300a00 */
[----:B------:R-:W3:Y:S04]  /*487c0*/  LDL.LU.64 R24, [R1+0x1658] ;  /* 0x0016580001187983 */ /* 0x000ee80000300a00 */
[----:B----4-:R-:W-:Y:S04]  /*487d0*/  STS.128 [R0+0x280], R20 ;  /* 0x0002801400007388 */ /* 0x010fe80000000c00 */
[----:B--2---:R0:W-:Y:S04]  /*487e0*/  STS.128 [R0+0x80], R4 ;  /* 0x0000800400007388 */ /* 0x0041e80000000c00 */
[----:B---3--:R1:W-:Y:S04]  /*487f0*/  STS.128 [R0+0x200], R24 ;  /* 0x0002001800007388 */ /* 0x0083e80000000c00 */
[----:B0-----:R-:W2:Y:S04]  /*48800*/  LDL.LU.64 R6, [R1+0x1650] ;  /* 0x0016500001067983 */ /* 0x001ea80000300a00 */
[----:B------:R-:W2:Y:S04]  /*48810*/  LDL.LU.64 R4, [R1+0x1648] ;  /* 0x0016480001047983 */ /* 0x000ea80000300a00 */
[----:B-1----:R-:W3:Y:S04]  /*48820*/  LDL.LU.64 R26, [R1+0x1640] ;  /* 0x00164000011a7983 */ /* 0x002ee80000300a00 */
[----:B------:R-:W3:Y:S04]  /*48830*/  LDL.LU.64 R24, [R1+0x1638] ;  /* 0x0016380001187983 */ /* 0x000ee80000300a00 */
[----:B------:R-:W4:Y:S04]  /*48840*/  LDL.LU.64 R22, [R1+0x1630] ;  /* 0x0016300001167983 */ /* 0x000f280000300a00 */
[----:B------:R-:W4:Y:S04]  /*48850*/  LDL.LU.64 R20, [R1+0x1628] ;  /* 0x0016280001147983 */ /* 0x000f280000300a00 */
[----:B------:R-:W-:Y:S04]  /*48860*/  STS.128 [R0+0x680], R12 ;  /* 0x0006800c00007388 */ /* 0x000fe80000000c00 */
[----:B--2---:R-:W-:Y:S04]  /*48870*/  STS.128 [R0+0x400], R4 ;  /* 0x0004000400007388 */ /* 0x004fe80000000c00 */
[----:B---3--:R-:W-:Y:S04]  /*48880*/  STS.128 [R0+0x480], R24 ;  /* 0x0004801800007388 */ /* 0x008fe80000000c00 */
[----:B----4-:R-:W-:Y:S04]  /*48890*/  STS.128 [R0+0x600], R20 ;  /* 0x0006001400007388 */ /* 0x010fe80000000c00 */
        /* <DEDUP_REMOVED lines=9> */
[----:B------:R-:W1:Y:S04]  /*48930*/  LDS.128 R8, [R3+0x800] ;  /* 0x0008000003087984 */ /* 0x000e680000000c00 */
[----:B------:R-:W3:Y:S04]  /*48940*/  LDS.128 R4, [R3] ;  /* 0x0000000003047984 */ /* 0x000ee80000000c00 */
[----:B--2---:R-:W-:Y:S04]  /*48950*/  STL.64 [R1+0x1a0], R20 ;  /* 0x0001a01401007387 */ /* 0x004fe80000100a00 */
[----:B------:R-:W-:Y:S04]  /*48960*/  STL.64 [R1+0x1a8], R22 ;  /* 0x0001a81601007387 */ /* 0x000fe80000100a00 */
[----:B0-----:R-:W-:Y:S04]  /*48970*/  STL.64 [R1+0x190], R12 ;  /* 0x0001900c01007387 */ /* 0x001fe80000100a00 */
[----:B------:R-:W-:Y:S04]  /*48980*/  STL.64 [R1+0x198], R14 ;  /* 0x0001980e01007387 */ /* 0x000fe80000100a00 */
[----:B------:R-:W0:Y:S04]  /*48990*/  LDS.128 R12, [R2] ;  /* 0x00000000020c7984 */ /* 0x000e280000000c00 */
[----:B-1----:R-:W-:Y:S04]  /*489a0*/  STL [R1+0x1570], R10 ;  /* 0x0015700a01007387 */ /* 0x002fe80000100800 */
[----:B---3--:R-:W-:Y:S04]  /*489b0*/  STL.64 [R1+0x140], R4 ;  /* 0x0001400401007387 */ /* 0x008fe80000100a00 */
[----:B------:R-:W-:Y:S04]  /*489c0*/  STL.64 [R1+0x148], R6 ;  /* 0x0001480601007387 */ /* 0x000fe80000100a00 */
[----:B------:R-:W1:Y:S04]  /*489d0*/  LDS.128 R4, [R2+0x800] ;  /* 0x0008000002047984 */ /* 0x000e680000000c00 */
[----:B------:R-:W-:Y:S04]  /*489e0*/  STL [R1+0x156c], R11 ;  /* 0x00156c0b01007387 */ /* 0x000fe80000100800 */
[----:B------:R-:W-:Y:S04]  /*489f0*/  STL.64 [R1+0x15f0], R8 ;  /* 0x0015f00801007387 */ /* 0x000fe80000100a00 */
[----:B------:R-:W-:Y:S06]  /*48a00*/  BAR.SYNC.DEFER_BLOCKING 0x0 ;  /* 0x0000000000007b1d */ /* 0x000fec0000010000 */
[----:B0-----:R-:W-:Y:S04]  /*48a10*/  STL.64 [R1+0x15a8], R14 ;  /* 0x0015a80e01007387 */ /* 0x001fe80000100a00 */
[----:B------:R0:W-:Y:S04]  /*48a20*/  STL.64 [R1+0x15a0], R12 ;  /* 0x0015a00c01007387 */ /* 0x0001e80000100a00 */
[----:B-1----:R-:W-:Y:S04]  /*48a30*/  STL.64 [R1+0x1d0], R4 ;  /* 0x0001d00401007387 */ /* 0x002fe80000100a00 */
[----:B------:R-:W-:Y:S04]  /*48a40*/  STL.64 [R1+0x1d8], R6 ;  /* 0x0001d80601007387 */ /* 0x000fe80000100a00 */
[----:B------:R-:W2:Y:S04]  /*48a50*/  LDL.LU R24, [R1+0x5b0] ;  /* 0x0005b00001187983 */ /* 0x000ea80000300800 */
[----:B------:R-:W2:Y:S04]  /*48a60*/  LDL.LU R25, [R1+0x5b4] ;  /* 0x0005b40001197983 */ /* 0x000ea80000300800 */
[----:B------:R-:W3:Y:S04]  /*48a70*/  LDL.LU R26, [R1+0x5b8] ;  /* 0x0005b800011a7983 */ /* 0x000ee80000300800 */
        /* <DEDUP_REMOVED lines=9> */
[----:B------:R-:W2:Y:S04]  /*48b10*/  LDL.LU R22, [R1+0x418] ;  /* 0x0004180001167983 */ /* 0x000ea80000300800 */
[----:B------:R-:W2:Y:S04]  /*48b20*/  LDL.LU R23, [R1+0x41c] ;  /* 0x00041c0001177983 */ /* 0x000ea80000300800 */
[----:B--2---:R-:W-:Y:S04]  /*48b30*/  STL.64 [R1+0x1600], R22 ;  /* 0x0016001601007387 */ /* 0x004fe80000100a00 */
[----:B----4-:R0:W-:Y:S04]  /*48b40*/  STL.64 [R1+0x15f8], R20 ;  /* 0x0015f81401007387 */ /* 0x0101e80000100a00 */
[----:B------:R-:W2:Y:S04]  /*48b50*/  LDL.LU R8, [R1+0x3f0] ;  /* 0x0003f00001087983 */ /* 0x000ea80000300800 */
[----:B------:R-:W2:Y:S04]  /*48b60*/  LDL.LU R9, [R1+0x3f4] ;  /* 0x0003f40001097983 */ /* 0x000ea80000300800 */
[----:B------:R-:W4:Y:S04]  /*48b70*/  LDL.LU R10, [R1+0x3f8] ;  /* 0x0003f800010a7983 */ /* 0x000f280000300800 */
[----:B------:R-:W4:Y:S04]  /*48b80*/  LDL.LU R11, [R1+0x3fc] ;  /* 0x0003fc00010b7983 */ /* 0x000f280000300800 */
[----:B----4-:R-:W-:Y:S04]  /*48b90*/  STL.64 [R1+0x1610], R10 ;  /* 0x0016100a01007387 */ /* 0x010fe80000100a00 */
[----:B--2---:R1:W-:Y:S04]  /*48ba0*/  STL.64 [R1+0x1608], R8 ;  /* 0x0016080801007387 */ /* 0x0043e80000100a00 */
[----:B0-----:R-:W2:Y:S04]  /*48bb0*/  LDL.LU R20, [R1+0x3e0] ;  /* 0x0003e00001147983 */ /* 0x001ea80000300800 */
[----:B------:R-:W2:Y:S04]  /*48bc0*/  LDL.LU R21, [R1+0x3e4] ;  /* 0x0003e40001157983 */ /* 0x000ea80000300800 */
[----:B------:R-:W4:Y:S04]  /*48bd0*/  LDL.LU R22, [R1+0x3e8] ;  /* 0x0003e80001167983 */ /* 0x000f280000300800 */
[----:B------:R-:W4:Y:S04]  /*48be0*/  LDL.LU R23, [R1+0x3ec] ;  /* 0x0003ec0001177983 */ /* 0x000f280000300800 */
[----:B----4-:R-:W-:Y:S04]  /*48bf0*/  STL.64 [R1+0x1620], R22 ;  /* 0x0016201601007387 */ /* 0x010fe80000100a00 */
[----:B--2---:R0:W-:Y:S04]  /*48c00*/  STL.64 [R1+0x1618], R20 ;  /* 0x0016181401007387 */ /* 0x0041e80000100a00 */
[----:B-1----:R-:W2:Y:S04]  /*48c10*/  LDL.LU R8, [R1+0x3d0] ;  /* 0x0003d00001087983 */ /* 0x002ea80000300800 */
[----:B------:R-:W2:Y:S04]  /*48c20*/  LDL.LU R9, [R1+0x3d4] ;  /* 0x0003d40001097983 */ /* 0x000ea80000300800 */
[----:B------:R-:W2:Y:S04]  /*48c30*/  LDL.LU R10, [R1+0x3d8] ;  /* 0x0003d800010a7983 */ /* 0x000ea80000300800 */
[----:B------:R-:W2:Y:S04]  /*48c40*/  LDL.LU R11, [R1+0x3dc] ;  /* 0x0003dc00010b7983 */ /* 0x000ea80000300800 */
[----:B0-----:R-:W4:Y:S04]  /*48c50*/  LDL.LU R20, [R1+0x3c0] ;  /* 0x0003c00001147983 */ /* 0x001f280000300800 */
[----:B------:R-:W4:Y:S04]  /*48c60*/  LDL.LU R21, [R1+0x3c4] ;  /* 0x0003c40001157983 */ /* 0x000f280000300800 */
[----:B------:R-:W4:Y:S04]  /*48c70*/  LDL.LU R22, [R1+0x3c8] ;  /* 0x0003c80001167983 */ /* 0x000f280000300800 */
[----:B------:R-:W4:Y:S04]  /*48c80*/  LDL.LU R23, [R1+0x3cc] ;  /* 0x0003cc0001177983 */ /* 0x000f280000300800 */
[----:B---3--:R-:W-:Y:S04]  /*48c90*/  STL.64 [R1+0x15c8], R14 ;  /* 0x0015c80e01007387 */ /* 0x008fe80000100a00 */
[----:B------:R-:W-:Y:S04]  /*48ca0*/  STL.64 [R1+0x15c0], R12 ;  /* 0x0015c00c01007387 */ /* 0x000fe80000100a00 */
[----:B------:R-:W3:Y:S04]  /*48cb0*/  LDL.LU R24, [R1+0x4c0] ;  /* 0x0004c00001187983 */ /* 0x000ee80000300800 */
[----:B------:R-:W3:Y:S04]  /*48cc0*/  LDL.LU R25, [R1+0x4c4] ;  /* 0x0004c40001197983 */ /* 0x000ee80000300800 */
[----:B------:R-:W2:Y:S04]  /*48cd0*/  LDL.LU R26, [R1+0x4c8] ;  /* 0x0004c800011a7983 */ /* 0x000ea80000300800 */
[----:B------:R-:W2:Y:S04]  /*48ce0*/  LDL.LU R27, [R1+0x4cc] ;  /* 0x0004cc00011b7983 */ /* 0x000ea80000300800 */
[----:B--2---:R-:W-:Y:S04]  /*48cf0*/  STL.64 [R1+0x15d8], R26 ;  /* 0x0015d81a01007387 */ /* 0x004fe80000100a00 */
[----:B---3--:R0:W-:Y:S04]  /*48d00*/  STL.64 [R1+0x15d0], R24 ;  /* 0x0015d01801007387 */ /* 0x0081e80000100a00 */
[----:B0-----:R-:W2:Y:S04]  /*48d10*/  LDL.LU R24, [R1+0x420] ;  /* 0x0004200001187983 */ /* 0x001ea80000300800 */
[----:B------:R-:W2:Y:S04]  /*48d20*/  LDL.LU R25, [R1+0x424] ;  /* 0x0004240001197983 */ /* 0x000ea80000300800 */
[----:B------:R-:W2:Y:S04]  /*48d30*/  LDL.LU R26, [R1+0x428] ;  /* 0x00042800011a7983 */ /* 0x000ea80000300800 */
[----:B------:R-:W2:Y:S04]  /*48d40*/  LDL.LU R27, [R1+0x42c] ;  /* 0x00042c00011b7983 */ /* 0x000ea80000300800 */
[----:B------:R-:W3:Y:S04]  /*48d50*/  LDL.LU R12, [R1+0x430] ;  /* 0x00043000010c7983 */ /* 0x000ee80000300800 */
[----:B------:R-:W3:Y:S04]  /*48d60*/  LDL.LU R13, [R1+0x434] ;  /* 0x00043400010d7983 */ /* 0x000ee80000300800 */
[----:B------:R-:W2:Y:S04]  /*48d70*/  LDL.LU R14, [R1+0x438] ;  /* 0x00043800010e7983 */ /* 0x000ea80000300800 */
[----:B------:R-:W2:Y:S04]  /*48d80*/  LDL.LU R15, [R1+0x43c] ;  /* 0x00043c00010f7983 */ /* 0x000ea80000300800 */
[----:B-----5:R-:W-:Y:S04]  /*48d90*/  STS.128 [R0], R16 ;  /* 0x0000001000007388 */ /* 0x020fe80000000c00 */
[----:B----4-:R-:W-:Y:S04]  /*48da0*/  STS.128 [R0+0x80], R20 ;  /* 0x0000801400007388 */ /* 0x010fe80000000c00 */
        /* <DEDUP_REMOVED lines=14> */
[----:B------:R-:W5:Y:S04]  /*48e90*/  LDL.LU.64 R22, [R1+0x1620] ;  /* 0x0016200001167983 */ /* 0x000f680000300a00 */
[----:B------:R-:W5:Y:S04]  /*48ea0*/  LDL.LU.64 R20, [R1+0x1618] ;  /* 0x0016180001147983 */ /* 0x000f680000300a00 */
[----:B------:R0:W-:Y:S04]  /*48eb0*/  STS.128 [R0+0x200], R8 ;  /* 0x0002000800007388 */ /* 0x0001e80000000c00 */
[----:B0-----:R-:W2:Y:S04]  /*48ec0*/  LDL.LU.64 R10, [R1+0x1610] ;  /* 0x00161000010a7983 */ /* 0x001ea80000300a00 */
[----:B------:R-:W2:Y:S04]  /*48ed0*/  LDL.LU.64 R8, [R1+0x1608] ;  /* 0x0016080001087983 */ /* 0x000ea80000300a00 */
[----:B-----5:R0:W-:Y:S04]  /*48ee0*/  STS.128 [R0+0x280], R20 ;  /* 0x0002801400007388 */ /* 0x0201e80000000c00 */
[----:B0-----:R-:W5:Y:S04]  /*48ef0*/  LDL.LU.64 R22, [R1+0x1600] ;  /* 0x0016000001167983 */ /* 0x001f680000300a00 */
[----:B------:R-:W5:Y:S04]  /*48f00*/  LDL.LU.64 R20, [R1+0x15f8] ;  /* 0x0015f80001147983 */ /* 0x000f680000300a00 */
[----:B--2---:R0:W-:Y:S04]  /*48f10*/  STS.128 [R0+0x400], R8 ;  /* 0x0004000800007388 */ /* 0x0041e80000000c00 */
[----:B------:R-:W-:Y:S04]  /*48f20*/  STS.128 [R0+0x480], R12 ;  /* 0x0004800c00007388 */ /* 0x000fe80000000c00 */
[----:B------:R1:W-:Y:S04]  /*48f30*/  STS.128 [R0+0x680], R24 ;  /* 0x0006801800007388 */ /* 0x0003e80000000c00 */
[----:B0-----:R-:W2:Y:S01]  /*48f40*/  LDL.LU.64 R8, [R1+0x15f0] ;  /* 0x0015f00001087983 */ /* 0x001ea20000300a00 */
[----:B-1----:R-:W-:-:S03]  /*48f50*/  LOP3.LUT R27, R28, 0x20, RZ, 0x3c, !PT ;  /* 0x000000201c1b7812 */ /* 0x002fc600078e3cff */
[----:B-----5:R0:W-:Y:S04]  /*48f60*/  STS.128 [R0+0x600], R20 ;  /* 0x0006001400007388 */ /* 0x0201e80000000c00 */
[----:B------:R-:W-:Y:S06]  /*48f70*/  BAR.SYNC.DEFER_BLOCKING 0x0 ;  /* 0x0000000000007b1d */ /* 0x000fec0000010000 */
[----:B0-----:R-:W5:Y:S04]  /*48f80*/  LDL.LU R20, [R1+0x5d0] ;  /* 0x0005d00001147983 */ /* 0x001f680000300800 */
[----:B------:R-:W5:Y:S04]  /*48f90*/  LDL.LU R21, [R1+0x5d4] ;  /* 0x0005d40001157983 */ /* 0x000f680000300800 */
[----:B------:R-:W5:Y:S04]  /*48fa0*/  LDL.LU R22, [R1+0x5d8] ;  /* 0x0005d80001167983 */ /* 0x000f680000300800 */
[----:B------:R-:W0:Y:S04]  /*48fb0*/  LDS.128 R12, [R28] ;  /* 0x000000001c0c7984 */ /* 0x000e280000000c00 */
[----:B------:R-:W5:Y:S04]  /*48fc0*/  LDL.LU R23, [R1+0x5dc] ;  /* 0x0005dc0001177983 */ /* 0x000f680000300800 */
[----:B------:R-:W2:Y:S04]  /*48fd0*/  LDL R11, [R1+0xce8] ;  /* 0x000ce800010b7983 */ /* 0x000ea80000100800 */
[----:B0-----:R-:W-:Y:S04]  /*48fe0*/  STL.64 [R1+0x2d0], R12 ;  /* 0x0002d00c01007387 */ /* 0x001fe80000100a00 */
[----:B------:R-:W-:Y:S04]  /*48ff0*/  STL.64 [R1+0x2d8], R14 ;  /* 0x0002d80e01007387 */ /* 0x000fe80000100a00 */
[----:B------:R-:W0:Y:S04]  /*49000*/  LDS.128 R12, [R28+0x800] ;  /* 0x000800001c0c7984 */ /* 0x000e280000000c00 */
[----:B0-----:R-:W-:Y:S04]  /*49010*/  STL.64 [R1+0x340], R12 ;  /* 0x0003400c01007387 */ /* 0x001fe80000100a00 */
[----:B------:R-:W-:Y:S04]  /*49020*/  STL.64 [R1+0x348], R14 ;  /* 0x0003480e01007387 */ /* 0x000fe80000100a00 */
[----:B------:R-:W0:Y:S04]  /*49030*/  LDS.128 R12, [R27] ;  /* 0x000000001b0c7984 */ /* 0x000e280000000c00 */
[----:B------:R-:W1:Y:S04]  /*49040*/  LDS.128 R24, [R27+0x800] ;  /* 0x000800001b187984 */ /* 0x000e680000000c00 */
[----:B0-----:R-:W-:Y:S04]  /*49050*/  STL.64 [R1+0x2f0], R12 ;  /* 0x0002f00c01007387 */ /* 0x001fe80000100a00 */
[----:B------:R0:W-:Y:S04]  /*49060*/  STL.64 [R1+0x2f8], R14 ;  /* 0x0002f80e01007387 */ /* 0x0001e80000100a00 */
[----:B0-----:R-:W2:Y:S04]  /*49070*/  LDL.LU.64 R14, [R1+0x15e8] ;  /* 0x0015e800010e7983 */ /* 0x001ea80000300a00 */
[----:B------:R-:W2:Y:S04]  /*49080*/  LDL.LU.64 R12, [R1+0x15e0] ;  /* 0x0015e000010c7983 */ /* 0x000ea80000300a00 */
[----:B------:R-:W3:Y:S04]  /*49090*/  LDL R10, [R1+0xcec] ;  /* 0x000cec00010a7983 */ /* 0x000ee80000100800 */
[----:B-1----:R-:W-:Y:S04]  /*490a0*/  STL.64 [R1+0x330], R24 ;  /* 0x0003301801007387 */ /* 0x002fe80000100a00 */
        /* <DEDUP_REMOVED lines=14> */
[----:B0-----:R-:W3:Y:S04]  /*49190*/  LDL.LU.64 R26, [R1+0x15d8] ;  /* 0x0015d800011a7983 */ /* 0x001ee80000300a00 */
[----:B------:R-:W3:Y:S04]  /*491a0*/  LDL.LU.64 R24, [R1+0x15d0] ;  /* 0x0015d00001187983 */ /* 0x000ee80000300a00 */
[----:B--2---:R0:W-:Y:S04]  /*491b0*/  STS.128 [R0], R12 ;  /* 0x0000000c00007388 */ /* 0x0041e80000000c00 */
[----:B0-----:R-:W2:Y:S04]  /*491c0*/  LDL.LU.64 R14, [R1+0x15c8] ;  /* 0x0015c800010e7983 */ /* 0x001ea80000300a00 */
[----:B------:R-:W2:Y:S04]  /*491d0*/  LDL.LU.64 R12, [R1+0x15c0] ;  /* 0x0015c000010c7983 */ /* 0x000ea80000300a00 */
[----:B---3--:R0:W-:Y:S04]  /*491e0*/  STS.128 [R0+0x80], R24 ;  /* 0x0000801800007388 */ /* 0x0081e80000000c00 */
[----:B0-----:R-:W3:Y:S04]  /*491f0*/  LDL.LU.64 R26, [R1+0x15b8] ;  /* 0x0015b800011a7983 */ /* 0x001ee80000300a00 */
[----:B------:R-:W3:Y:S04]  /*49200*/  LDL.LU.64 R24, [R1+0x15b0] ;  /* 0x0015b00001187983 */ /* 0x000ee80000300a00 */
[----:B----4-:R0:W-:Y:S04]  /*49210*/  STS.128 [R0+0x480], R16 ;  /* 0x0004801000007388 */ /* 0x0101e80000000c00 */
[----:B------:R-:W-:Y:S01]  /*49220*/  STS.128 [R0+0x280], R4 ;  /* 0x0002800400007388 */ /* 0x000fe20000000c00 */
[----:B0-----:R-:W-:-:S04]  /*49230*/  IADD3 R16, R11, 0x2, RZ ;  /* 0x000000020b107810 */ /* 0x001fc80007ffe0ff */
[----:B------:R-:W-:Y:S01]  /*49240*/  ISETP.GE.AND P2, PT, R16, c[0x0][0x17c], PT ;  /* 0x00005f0010007a0c */ /* 0x000fe20003f46270 */
[----:B-----5:R-:W-:Y:S04]  /*49250*/  STS.128 [R0+0x600], R20 ;  /* 0x0006001400007388 */ /* 0x020fe80000000c00 */
[----:B--2---:R0:W-:Y:S04]  /*49260*/  STS.128 [R0+0x200], R12 ;  /* 0x0002000c00007388 */ /* 0x0041e80000000c00 */
[----:B0-----:R-:W2:Y:S04]  /*49270*/  LDL.LU.64 R14, [R1+0x15a8] ;  /* 0x0015a800010e7983 */ /* 0x001ea80000300a00 */
[----:B------:R-:W4:Y:S04]  /*49280*/  LDL.LU.64 R12, [R1+0x15a0] ;  /* 0x0015a000010c7983 */ /* 0x000f280000300a00 */
[----:B------:R-:W5:Y:S04]  /*49290*/  LDL.LU.64 R4, [R1+0x1598] ;  /* 0x0015980001047983 */ /* 0x000f680000300a00 */
[----:B---3--:R0:W-:Y:S04]  /*492a0*/  STS.128 [R0+0x400], R24 ;  /* 0x0004001800007388 */ /* 0x0081e80000000c00 */
[----:B0-----:R-:W3:Y:S04]  /*492b0*/  LDL.LU.64 R26, [R1+0x1590] ;  /* 0x00159000011a7983 */ /* 0x001ee80000300a00 */
[----:B------:R-:W2:Y:S04]  /*492c0*/  LDL R6, [R1+0xcf0] ;  /* 0x000cf00001067983 */ /* 0x000ea80000100800 */
[----:B------:R-:W3:Y:S04]  /*492d0*/  LDL.LU R16, [R1+0x5e0] ;  /* 0x0005e00001107983 */ /* 0x000ee80000300800 */
[----:B------:R-:W3:Y:S04]  /*492e0*/  LDL.LU R17, [R1+0x5e4] ;  /* 0x0005e40001117983 */ /* 0x000ee80000300800 */
[----:B------:R-:W3:Y:S04]  /*492f0*/  LDL.LU R18, [R1+0x5e8] ;  /* 0x0005e80001127983 */ /* 0x000ee80000300800 */
[----:B------:R-:W3:Y:S04]  /*49300*/  LDL.LU R19, [R1+0x5ec] ;  /* 0x0005ec0001137983 */ /* 0x000ee80000300800 */
[----:B------:R-:W4:Y:S01]  /*49310*/  LDL.LU.64 R22, [R1+0x1588] ;  /* 0x0015880001167983 */ /* 0x000f220000300a00 */
[----:B------:R-:W-:Y:S01]  /*49320*/  IADD3 R2, R11, 0x1, RZ ;  /* 0x000000010b027810 */ /* 0x000fe20007ffe0ff */
[C---:B------:R-:W-:Y:S01]  /*49330*/  IMAD R3, R10.reuse, c[0x0][0x194], RZ ;  /* 0x000065000a037a24 */ /* 0x040fe200078e02ff */
[----:B------:R-:W-:-:S02]  /*49340*/  ISETP.GE.AND P0, PT, R10, c[0x0][0x178], PT ;  /* 0x00005e000a007a0c */ /* 0x000fc40003f06270 */
[C---:B------:R-:W-:Y:S01]  /*49350*/  ISETP.GE.AND P5, PT, R11.reuse, c[0x0][0x17c], PT ;  /* 0x00005f000b007a0c */ /* 0x040fe20003fa6270 */
[C---:B------:R-:W-:Y:S01]  /*49360*/  IMAD R20, R11.reuse, c[0x0][0x198], RZ ;  /* 0x000066000b147a24 */ /* 0x040fe200078e02ff */
[----:B------:R-:W-:Y:S01]  /*49370*/  ISETP.GE.AND P4, PT, R2, c[0x0][0x17c], PT ;  /* 0x00005f0002007a0c */ /* 0x000fe20003f86270 */
[----:B------:R-:W-:Y:S01]  /*49380*/  IMAD.MOV.U32 R2, RZ, RZ, c[0x0][0x194] ;  /* 0x00006500ff027624 */ /* 0x000fe200078e00ff */
[----:B------:R-:W-:Y:S01]  /*49390*/  ISETP.LT.AND P0, PT, R11, c[0x0][0x17c], !P0 ;  /* 0x00005f000b007a0c */ /* 0x000fe20004701270 */
[----:B------:R-:W4:Y:S01]  /*493a0*/  LDL.LU R7, [R1+0x170] ;  /* 0x0001700001077983 */ /* 0x000f220000300800 */
[----:B------:R-:W-:Y:S02]  /*493b0*/  ISETP.LT.AND P6, PT, R10, c[0x0][0x178], !P4 ;  /* 0x00005e000a007a0c */ /* 0x000fe400067c1270 */
[----:B--2---:R-:W-:Y:S01]  /*493c0*/  ISETP.LT.AND P5, PT, R6, c[0x0][0x178], !P5 ;  /* 0x00005e0006007a0c */ /* 0x004fe20006fa1270 */
[----:B---3--:R0:W-:Y:S02]  /*493d0*/  STS.128 [R0+0x680], R16 ;  /* 0x0006801000007388 */ /* 0x0081e40000000c00 */
[----:B0-----:R-:W-:-:S02]  /*493e0*/  IMAD R0, R2, 0x80, R3 ;  /* 0x0000008002007824 */ /* 0x001fc400078e0203 */
[----:B------:R-:W-:Y:S01]  /*493f0*/  BAR.SYNC.DEFER_BLOCKING 0x0 ;  /* 0x0000000000007b1d */ /* 0x000fe20000010000 */
[C---:B------:R-:W-:Y:S02]  /*49400*/  LEA R2, P1, R3.reuse, c[0x0][0x170], 0x1 ;  /* 0x00005c0003027a11 */ /* 0x040fe400078208ff */
[C---:B------:R-:W-:Y:S02]  /*49410*/  LEA R24, P3, R0.reuse, c[0x0][0x170], 0x1 ;  /* 0x00005c0000187a11 */ /* 0x040fe400078608ff */
[----:B------:R-:W-:Y:S02]  /*49420*/  LEA.HI.X.SX32 R3, R3, c[0x0][0x174], 0x1, P1 ;  /* 0x00005d0003037a11 */ /* 0x000fe400008f0eff */
[----:B------:R-:W-:-:S03]  /*49430*/  LEA.HI.X.SX32 R25, R0, c[0x0][0x174], 0x1, P3 ;  /* 0x00005d0000197a11 */ /* 0x000fc600018f0eff */
[----:B------:R-:W-:-:S04]  /*49440*/  IMAD.WIDE R16, R20, 0x2, R2 ;  /* 0x0000000214107825 */ /* 0x000fc800078e0202 */
[----:B------:R-:W-:Y:S01]  /*49450*/  IMAD.WIDE R18, R20, 0x2, R24 ;  /* 0x0000000214127825 */ /* 0x000fe200078e0218 */
[----:B------:R-:W-:Y:S02]  /*49460*/  ISETP.LT.AND P4, PT, R6, c[0x0][0x178], !P4 ;  /* 0x00005e0006007a0c */ /* 0x000fe40006781270 */
[----:B------:R-:W-:Y:S01]  /*49470*/  IADD3 R0, R11, 0x3, RZ ;  /* 0x000000030b007810 */ /* 0x000fe20007ffe0ff */
[----:B----4-:R-:W-:Y:S04]  /*49480*/  @P0 STG.E.U16 [R16.64], R23 ;  /* 0x0000001710000986 */ /* 0x010fe8000c101506 */
[----:B------:R0:W-:Y:S01]  /*49490*/  @P5 STG.E.U16 [R18.64], R22 ;  /* 0x0000001612005986 */ /* 0x0001e2000c101506 */
[----:B------:R-:W-:Y:S02]  /*494a0*/  ISETP.GE.AND P3, PT, R0, c[0x0][0x17c], PT ;  /* 0x00005f0000007a0c */ /* 0x000fe40003f66270 */
[----:B------:R-:W-:-:S02]  /*494b0*/  PRMT R26, R23, 0x7632, R26 ;  /* 0x00007632171a7816 */ /* 0x000fc4000000001a */
[----:B------:R-:W-:Y:S02]  /*494c0*/  PRMT R0, R22, 0x7632, R0 ;  /* 0x0000763216007816 */ /* 0x000fe40000000000 */
[----:B0-----:R-:W-:Y:S02]  /*494d0*/  IADD3 R18, R20, c[0x0][0x198], RZ ;  /* 0x0000660014127a10 */ /* 0x001fe40007ffe0ff */
[----:B------:R-:W-:Y:S02]  /*494e0*/  IADD3 R22, R11, 0x6, RZ ;  /* 0x000000060b167810 */ /* 0x000fe40007ffe0ff */
[C---:B------:R-:W-:Y:S01]  /*494f0*/  IADD3 R23, R18.reuse, c[0x0][0x198], RZ ;  /* 0x0000660012177a10 */ /* 0x040fe20007ffe0ff */
[----:B------:R-:W-:-:S04]  /*49500*/  IMAD.WIDE R16, R18, 0x2, R2 ;  /* 0x0000000212107825 */ /* 0x000fc800078e0202 */
[----:B------:R-:W-:Y:S01]  /*49510*/  IMAD.WIDE R18, R18, 0x2, R24 ;  /* 0x0000000212127825 */ /* 0x000fe200078e0218 */
[----:B------:R-:W-:Y:S01]  /*49520*/  @P6 STG.E.U16 [R16.64], R26 ;  /* 0x0000001a10006986 */ /* 0x000fe2000c101506 */
[----:B------:R-:W-:-:S03]  /*49530*/  ISETP.GE.AND P6, PT, R22, c[0x0][0x17c], PT ;  /* 0x00005f0016007a0c */ /* 0x000fc60003fc6270 */
[----:B------:R-:W2:Y:S04]  /*49540*/  LDL.LU R22, [R1+0x20] ;  /* 0x0000200001167983 */ /* 0x000ea80000300800 */
[----:B------:R0:W-:Y:S04]  /*49550*/  @P4 STG.E.U16 [R18.64], R0 ;  /* 0x0000000012004986 */ /* 0x0001e8000c101506 */
[----:B0-----:R-:W3:Y:S01]  /*49560*/  LDL.LU R19, [R1+0x160] ;  /* 0x0001600001137983 */ /* 0x001ee20000300800 */
[----:B------:R-:W-:Y:S02]  /*49570*/  ISETP.LT.AND P5, PT, R10, c[0x0][0x178], !P2 ;  /* 0x00005e000a007a0c */ /* 0x000fe400057a1270 */
[----:B------:R-:W-:-:S02]  /*49580*/  IADD3 R21, R11, 0x4, RZ ;  /* 0x000000040b157810 */ /* 0x000fc40007ffe0ff */
[----:B------:R-:W-:Y:S02]  /*49590*/  IADD3 R20, R11, 0x5, RZ ;  /* 0x000000050b147810 */ /* 0x000fe40007ffe0ff */
[----:B------:R-:W-:Y:S02]  /*495a0*/  ISETP.LT.AND P2, PT, R6, c[0x0][0x178], !P2 ;  /* 0x00005e0006007a0c */ /* 0x000fe40005741270 */
[----:B------:R-:W-:Y:S02]  /*495b0*/  ISETP.GE.AND P1, PT, R21, c[0x0][0x17c], PT ;  /* 0x00005f0015007a0c */ /* 0x000fe40003f26270 */
[----:B------:R-:W-:Y:S01]  /*495c0*/  ISETP.GE.AND P0, PT, R20, c[0x0][0x17c], PT ;  /* 0x00005f0014007a0c */ /* 0x000fe20003f06270 */
[----:B------:R-:W-:Y:S01]  /*495d0*/  IMAD.WIDE R20, R23, 0x2, R2 ;  /* 0x0000000217147825 */ /* 0x000fe200078e0202 */
[----:B------:R-:W-:Y:S02]  /*495e0*/  IADD3 R0, R11, 0x7, RZ ;  /* 0x000000070b007810 */ /* 0x000fe40007ffe0ff */
[----:B------:R-:W-:Y:S01]  /*495f0*/  ISETP.LT.AND P4, PT, R10, c[0x0][0x178], !P3 ;  /* 0x00005e000a007a0c */ /* 0x000fe20005f81270 */
[----:B------:R-:W-:Y:S01]  /*49600*/  IMAD.WIDE R16, R23, 0x2, R24 ;  /* 0x0000000217107825 */ /* 0x000fe200078e0218 */
[----:B------:R-:W-:Y:S01]  /*49610*/  ISETP.LT.AND P3, PT, R6, c[0x0][0x178], !P3 ;  /* 0x00005e0006007a0c */ /* 0x000fe20005f61270 */
[----:B---3--:R0:W-:Y:S01]  /*49620*/  @P5 STG.E.U16 [R20.64], R19 ;  /* 0x0000001314005986 */ /* 0x0081e2000c101506 */
[----:B------:R-:W-:-:S02]  /*49630*/  ISETP.GE.AND P5, PT, R0, c[0x0][0x17c], PT ;  /* 0x00005f0000007a0c */ /* 0x000fc40003fa6270 */
[----:B------:R-:W-:Y:S01]  /*49640*/  IADD3 R0, R23, c[0x0][0x198], RZ ;  /* 0x0000660017007a10 */ /* 0x000fe20007ffe0ff */
[----:B--2---:R1:W-:Y:S01]  /*49650*/  @P2 STG.E.U16 [R16.64], R22 ;  /* 0x0000001610002986 */ /* 0x0043e2000c101506 */
[----:B------:R-:W-:Y:S02]  /*49660*/  ISETP.LT.AND P2, PT, R10, c[0x0][0x178], !P1 ;  /* 0x00005e000a007a0c */ /* 0x000fe40004f41270 */
[----:B------:R-:W-:Y:S02]  /*49670*/  ISETP.LT.AND P1, PT, R6, c[0x0][0x178], !P1 ;  /* 0x00005e0006007a0c */ /* 0x000fe40004f21270 */
[----:B0-----:R-:W-:Y:S01]  /*49680*/  PRMT R20, R19, 0x7632, R20 ;  /* 0x0000763213147816 */ /* 0x001fe20000000014 */
[----:B------:R-:W-:Y:S01]  /*49690*/  IMAD.WIDE R18, R0, 0x2, R2 ;  /* 0x0000000200127825 */ /* 0x000fe200078e0202 */
[----:B------:R-:W-:-:S03]  /*496a0*/  PRMT R21, R22, 0x7632, R21 ;  /* 0x0000763216157816 */ /* 0x000fc60000000015 */
[C-C-:B-1----:R-:W-:Y:S01]  /*496b0*/  IMAD.WIDE R16, R0.reuse, 0x2, R24.reuse ;  /* 0x0000000200107825 */ /* 0x142fe200078e0218 */
[----:B------:R-:W-:Y:S01]  /*496c0*/  IADD3 R0, R0, c[0x0][0x198], RZ ;  /* 0x0000660000007a10 */ /* 0x000fe20007ffe0ff */
[----:B------:R0:W-:Y:S04]  /*496d0*/  @P4 STG.E.U16 [R18.64], R20 ;  /* 0x0000001412004986 */ /* 0x0001e8000c101506 */
[----:B------:R1:W-:Y:S01]  /*496e0*/  @P3 STG.E.U16 [R16.64], R21 ;  /* 0x0000001510003986 */ /* 0x0003e2000c101506 */
[----:B0-----:R-:W-:Y:S01]  /*496f0*/  IADD3 R20, R11, 0x9, RZ ;  /* 0x000000090b147810 */ /* 0x001fe20007ffe0ff */
[----:B------:R-:W-:-:S04]  /*49700*/  IMAD.WIDE R18, R0, 0x2, R24 ;  /* 0x0000000200127825 */ /* 0x000fc800078e0218 */
[----:B-1----:R-:W-:-:S05]  /*49710*/  IMAD.WIDE R16, R0, 0x2, R2 ;  /* 0x0000000200107825 */ /* 0x002fca00078e0202 */
[----:B------:R-:W-:Y:S01]  /*49720*/  @P2 STG.E.U16 [R16.64], R7 ;  /* 0x0000000710002986 */ /* 0x000fe2000c101506 */
[----:B------:R-:W-:Y:S02]  /*49730*/  ISETP.GE.AND P2, PT, R20, c[0x0][0x17c], PT ;  /* 0x00005f0014007a0c */ /* 0x000fe40003f46270 */
[----:B------:R-:W-:Y:S01]  /*49740*/  PRMT R20, R27, 0x7632, R20 ;  /* 0x000076321b147816 */ /* 0x000fe20000000014 */
[----:B------:R0:W-:Y:S04]  /*49750*/  @P1 STG.E.U16 [R18.64], R27 ;  /* 0x0000001b12001986 */ /* 0x0001e8000c101506 */
[----:B0-----:R-:W2:Y:S01]  /*49760*/  LDL.LU R27, [R1+0x1584] ;  /* 0x00158400011b7983 */ /* 0x001ea20000300800 */
[----:B------:R-:W-:Y:S02]  /*49770*/  ISETP.LT.AND P3, PT, R10, c[0x0][0x178], !P0 ;  /* 0x00005e000a007a0c */ /* 0x000fe40004761270 */
[----:B------:R-:W-:-:S02]  /*49780*/  ISETP.LT.AND P0, PT, R6, c[0x0][0x178], !P0 ;  /* 0x00005e0006007a0c */ /* 0x000fc40004701270 */
[----:B------:R-:W-:Y:S02]  /*49790*/  IADD3 R0, R0, c[0x0][0x198], RZ ;  /* 0x0000660000007a10 */ /* 0x000fe40007ffe0ff */
[----:B------:R-:W-:Y:S02]  /*497a0*/  PRMT R21, R7, 0x7632, R21 ;  /* 0x0000763207157816 */ /* 0x000fe40000000015 */
[----:B------:R-:W-:Y:S01]  /*497b0*/  ISETP.LT.AND P1, PT, R10, c[0x0][0x178], !P6 ;  /* 0x00005e000a007a0c */ /* 0x000fe20007721270 */
[----:B------:R-:W-:-:S04]  /*497c0*/  IMAD.WIDE R16, R0, 0x2, R2 ;  /* 0x0000000200107825 */ /* 0x000fc800078e0202 */
[C---:B------:R-:W-:Y:S01]  /*497d0*/  IMAD.WIDE R18, R0.reuse, 0x2, R24 ;  /* 0x0000000200127825 */ /* 0x040fe200078e0218 */
[----:B------:R-:W-:Y:S01]  /*497e0*/  IADD3 R0, R0, c[0x0][0x198], RZ ;  /* 0x0000660000007a10 */ /* 0x000fe20007ffe0ff */
[----:B------:R0:W-:Y:S01]  /*497f0*/  @P3 STG.E.U16 [R16.64], R21 ;  /* 0x0000001510003986 */ /* 0x0001e2000c101506 */
[----:B------:R-:W-:-:S03]  /*49800*/  ISETP.LT.AND P6, PT, R6, c[0x0][0x178], !P6 ;  /* 0x00005e0006007a0c */ /* 0x000fc600077c1270 */
[----:B------:R1:W-:Y:S01]  /*49810*/  @P0 STG.E.U16 [R18.64], R20 ;  /* 0x0000001412000986 */ /* 0x0003e2000c101506 */
[----:B------:R-:W-:Y:S02]  /*49820*/  ISETP.LT.AND P0, PT, R10, c[0x0][0x178], !P5 ;  /* 0x00005e000a007a0c */ /* 0x000fe40006f01270 */
[C---:B------:R-:W-:Y:S01]  /*49830*/  IADD3 R22, R11.reuse, 0x8, RZ ;  /* 0x000000080b167810 */ /* 0x040fe20007ffe0ff */
[----:B------:R-:W3:Y:S01]  /*49840*/  LDL.LU R7, [R1+0x40] ;  /* 0x0000400001077983 */ /* 0x000ee20000300800 */
[C---:B0-----:R-:W-:Y:S01]  /*49850*/  IMAD.WIDE R16, R0.reuse, 0x2, R2 ;  /* 0x0000000200107825 */ /* 0x041fe200078e0202 */
[----:B-1----:R-:W-:Y:S02]  /*49860*/  IADD3 R18, R11, 0xb, RZ ;  /* 0x0000000b0b127810 */ /* 0x002fe40007ffe0ff */
[----:B------:R-:W-:Y:S02]  /*49870*/  IADD3 R20, R0, c[0x0][0x198], RZ ;  /* 0x0000660000147a10 */ /* 0x000fe40007ffe0ff */
[----:B------:R-:W-:-:S02]  /*49880*/  ISETP.GE.AND P4, PT, R22, c[0x0][0x17c], PT ;  /* 0x00005f0016007a0c */ /* 0x000fc40003f86270 */
[----:B------:R-:W-:Y:S02]  /*49890*/  IADD3 R22, R11, 0xc, RZ ;  /* 0x0000000c0b167810 */ /* 0x000fe40007ffe0ff */
[----:B------:R-:W-:Y:S01]  /*498a0*/  PRMT R26, R29, 0x7632, R26 ;  /* 0x000076321d1a7816 */ /* 0x000fe2000000001a */
[----:B--2---:R0:W-:Y:S01]  /*498b0*/  @P1 STG.E.U16 [R16.64], R27 ;  /* 0x0000001b10001986 */ /* 0x0041e2000c101506 */
[----:B------:R-:W-:Y:S01]  /*498c0*/  ISETP.GE.AND P1, PT, R18, c[0x0][0x17c], PT ;  /* 0x00005f0012007a0c */ /* 0x000fe20003f26270 */
[----:B------:R-:W-:-:S04]  /*498d0*/  IMAD.WIDE R18, R20, 0x2, R2 ;  /* 0x0000000214127825 */ /* 0x000fc800078e0202 */
[----:B0-----:R-:W-:Y:S01]  /*498e0*/  IMAD.WIDE R16, R0, 0x2, R24 ;  /* 0x0000000200107825 */ /* 0x001fe200078e0218 */
[----:B------:R-:W-:Y:S02]  /*498f0*/  PRMT R0, R27, 0x7632, R0 ;  /* 0x000076321b007816 */ /* 0x000fe40000000000 */
[----:B------:R-:W3:Y:S04]  /*49900*/  LDL.LU R27, [R1+0x1580] ;  /* 0x00158000011b7983 */ /* 0x000ee80000300800 */
[----:B------:R0:W-:Y:S04]  /*49910*/  @P6 STG.E.U16 [R16.64], R29 ;  /* 0x0000001d10006986 */ /* 0x0001e8000c101506 */
[----:B------:R1:W-:Y:S01]  /*49920*/  @P0 STG.E.U16 [R18.64], R0 ;  /* 0x0000000012000986 */ /* 0x0003e2000c101506 */
[----:B------:R-:W-:-:S03]  /*49930*/  ISETP.GE.AND P0, PT, R22, c[0x0][0x17c], PT ;  /* 0x00005f0016007a0c */ /* 0x000fc60003f06270 */
[----:B0-----:R-:W2:Y:S04]  /*49940*/  LDL.LU R29, [R1+0x157c] ;  /* 0x00157c00011d7983 */ /* 0x001ea80000300800 */
[----:B------:R-:W4:Y:S01]  /*49950*/  LDL.LU R22, [R1+0x200] ;  /* 0x0002000001167983 */ /* 0x000f220000300800 */
[----:B------:R-:W-:Y:S02]  /*49960*/  ISETP.LT.AND P5, PT, R6, c[0x0][0x178], !P5 ;  /* 0x00005e0006007a0c */ /* 0x000fe40006fa1270 */
[----:B------:R-:W-:Y:S02]  /*49970*/  ISETP.LT.AND P6, PT, R10, c[0x0][0x178], !P4 ;  /* 0x00005e000a007a0c */ /* 0x000fe400067c1270 */
[----:B------:R-:W-:Y:S02]  /*49980*/  ISETP.LT.AND P4, PT, R6, c[0x0][0x178], !P4 ;  /* 0x00005e0006007a0c */ /* 0x000fe40006781270 */
[----:B-1----:R-:W-:-:S02]  /*49990*/  IADD3 R0, R20, c[0x0][0x198], RZ ;  /* 0x0000660014007a10 */ /* 0x002fc40007ffe0ff */
[----:B------:R-:W-:Y:S01]  /*499a0*/  IADD3 R21, R11, 0xa, RZ ;  /* 0x0000000a0b157810 */ /* 0x000fe20007ffe0ff */
[----:B------:R-:W-:-:S03]  /*499b0*/  IMAD.WIDE R16, R20, 0x2, R24 ;  /* 0x0000000214107825 */ /* 0x000fc600078e0218 */
[----:B------:R-:W-:Y:S01]  /*499c0*/  ISETP.GE.AND P3, PT, R21, c[0x0][0x17c], PT ;  /* 0x00005f0015007a0c */ /* 0x000fe20003f66270 */
[C---:B------:R-:W-:Y:S01]  /*499d0*/  IMAD.WIDE R18, R0.reuse, 0x2, R2 ;  /* 0x0000000200127825 */ /* 0x040fe200078e0202 */
[----:B------:R-:W-:Y:S03]  /*499e0*/  @P5 STG.E.U16 [R16.64], R26 ;  /* 0x0000001a10005986 */ /* 0x000fe6000c101506 */
[----:B------:R-:W-:Y:S01]  /*499f0*/  IMAD.WIDE R20, R0, 0x2, R24 ;  /* 0x0000000200147825 */ /* 0x000fe200078e0218 */
[----:B---3--:R-:W-:Y:S01]  /*49a00*/  PRMT R27, R7, 0x7632, R27 ;  /* 0x00007632071b7816 */ /* 0x008fe2000000001b */
[----:B----4-:R0:W-:Y:S04]  /*49a10*/  @P6 STG.E.U16 [R18.64], R22 ;  /* 0x0000001612006986 */ /* 0x0101e8000c101506 */
[----:B------:R1:W-:Y:S01]  /*49a20*/  @P4 STG.E.U16 [R20.64], R7 ;  /* 0x0000000714004986 */ /* 0x0003e2000c101506 */
[----:B------:R-:W-:-:S02]  /*49a30*/  ISETP.LT.AND P4, PT, R10, c[0x0][0x178], !P2 ;  /* 0x00005e000a007a0c */ /* 0x000fc40005781270 */
[----:B--2---:R-:W-:Y:S02]  /*49a40*/  PRMT R29, R22, 0x7632, R29 ;  /* 0x00007632161d7816 */ /* 0x004fe4000000001d */
[----:B0-----:R-:W-:Y:S01]  /*49a50*/  IADD3 R18, R0, c[0x0][0x198], RZ ;  /* 0x0000660000127a10 */ /* 0x001fe20007ffe0ff */
[----:B-1----:R-:W2:Y:S04]  /*49a60*/  LDL.LU R7, [R1+0x50] ;  /* 0x0000500001077983 */ /* 0x002ea80000300800 */
[----:B------:R-:W-:-:S05]  /*49a70*/  IMAD.WIDE R16, R18, 0x2, R2 ;  /* 0x0000000212107825 */ /* 0x000fca00078e0202 */
[----:B------:R0:W-:Y:S04]  /*49a80*/  @P4 STG.E.U16 [R16.64], R29 ;  /* 0x0000001d10004986 */ /* 0x0001e8000c101506 */
[----:B0-----:R-:W3:Y:S04]  /*49a90*/  LDL.LU R16, [R1+0x210] ;  /* 0x0002100001107983 */ /* 0x001ee80000300800 */
[----:B------:R-:W4:Y:S01]  /*49aa0*/  LDL.LU R17, [R1+0x60] ;  /* 0x0000600001117983 */ /* 0x000f220000300800 */
[----:B------:R-:W-:Y:S02]  /*49ab0*/  ISETP.LT.AND P2, PT, R6, c[0x0][0x178], !P2 ;  /* 0x00005e0006007a0c */ /* 0x000fe40005741270 */
[----:B------:R-:W-:Y:S01]  /*49ac0*/  ISETP.LT.AND P6, PT, R10, c[0x0][0x178], !P3 ;  /* 0x00005e000a007a0c */ /* 0x000fe20005fc1270 */
[----:B------:R-:W2:Y:S01]  /*49ad0*/  LDL.LU R29, [R1+0x230] ;  /* 0x00023000011d7983 */ /* 0x000ea20000300800 */
[C---:B------:R-:W-:Y:S01]  /*49ae0*/  IADD3 R0, R18.reuse, c[0x0][0x198], RZ ;  /* 0x0000660012007a10 */ /* 0x040fe20007ffe0ff */
[----:B------:R-:W-:Y:S01]  /*49af0*/  IMAD.WIDE R18, R18, 0x2, R24 ;  /* 0x0000000212127825 */ /* 0x000fe200078e0218 */
[----:B------:R-:W-:-:S03]  /*49b00*/  ISETP.LT.AND P3, PT, R6, c[0x0][0x178], !P3 ;  /* 0x00005e0006007a0c */ /* 0x000fc60005f61270 */
[----:B------:R-:W-:Y:S01]  /*49b10*/  IMAD.WIDE R20, R0, 0x2, R2 ;  /* 0x0000000200147825 */ /* 0x000fe200078e0202 */
[----:B------:R-:W-:-:S03]  /*49b20*/  IADD3 R23, R11, 0xd, RZ ;  /* 0x0000000d0b177810 */ /* 0x000fc60007ffe0ff */
[----:B------:R0:W-:Y:S01]  /*49b30*/  @P2 STG.E.U16 [R18.64], R27 ;  /* 0x0000001b12002986 */ /* 0x0001e2000c101506 */
[----:B------:R-:W-:Y:S01]  /*49b40*/  ISETP.GE.AND P5, PT, R23, c[0x0][0x17c], PT ;  /* 0x00005f0017007a0c */ /* 0x000fe20003fa6270 */
[----:B------:R-:W-:Y:S01]  /*49b50*/  IMAD.WIDE R22, R0, 0x2, R24 ;  /* 0x0000000200167825 */ /* 0x000fe200078e0218 */
[----:B------:R-:W-:-:S04]  /*49b60*/  IADD3 R26, R11, 0xe, RZ ;  /* 0x0000000e0b1a7810 */ /* 0x000fc80007ffe0ff */
[----:B------:R-:W-:Y:S02]  /*49b70*/  ISETP.GE.AND P4, PT, R26, c[0x0][0x17c], PT ;  /* 0x00005f001a007a0c */ /* 0x000fe40003f86270 */
[----:B0-----:R-:W-:Y:S01]  /*49b80*/  IADD3 R18, R0, c[0x0][0x198], RZ ;  /* 0x0000660000127a10 */ /* 0x001fe20007ffe0ff */
[----:B---3--:R-:W-:Y:S01]  /*49b90*/  @P6 STG.E.U16 [R20.64], R16 ;  /* 0x0000001014006986 */ /* 0x008fe2000c101506 */
[----:B------:R-:W-:Y:S02]  /*49ba0*/  ISETP.LT.AND P6, PT, R10, c[0x0][0x178], !P1 ;  /* 0x00005e000a007a0c */ /* 0x000fe40004fc1270 */
[----:B------:R-:W-:Y:S01]  /*49bb0*/  ISETP.LT.AND P1, PT, R6, c[0x0][0x178], !P1 ;  /* 0x00005e0006007a0c */ /* 0x000fe20004f21270 */
[----:B----4-:R0:W-:Y:S01]  /*49bc0*/  @P3 STG.E.U16 [R22.64], R17 ;  /* 0x0000001116003986 */ /* 0x0101e2000c101506 */
[----:B------:R-:W-:Y:S02]  /*49bd0*/  PRMT R26, R16, 0x7632, R26 ;  /* 0x00007632101a7816 */ /* 0x000fe4000000001a */
[----:B0-----:R-:W-:Y:S01]  /*49be0*/  PRMT R22, R17, 0x7632, R22 ;  /* 0x0000763211167816 */ /* 0x001fe20000000016 */
[C---:B------:R-:W-:Y:S01]  /*49bf0*/  IMAD.WIDE R16, R18.reuse, 0x2, R2 ;  /* 0x0000000212107825 */ /* 0x040fe200078e0202 */
[----:B------:R-:W-:-:S03]  /*49c00*/  IADD3 R23, R18, c[0x0][0x198], RZ ;  /* 0x0000660012177a10 */ /* 0x000fc60007ffe0ff */
[----:B------:R-:W-:Y:S02]  /*49c10*/  IMAD.WIDE R18, R18, 0x2, R24 ;  /* 0x0000000212127825 */ /* 0x000fe400078e0218 */
[----:B------:R-:W-:Y:S04]  /*49c20*/  @P6 STG.E.U16 [R16.64], R26 ;  /* 0x0000001a10006986 */ /* 0x000fe8000c101506 */
[----:B------:R0:W-:Y:S04]  /*49c30*/  @P1 STG.E.U16 [R18.64], R22 ;  /* 0x0000001612001986 */ /* 0x0001e8000c101506 */
[----:B0-----:R-:W3:Y:S01]  /*49c40*/  LDL.LU R19, [R1+0x220] ;  /* 0x0002200001137983 */ /* 0x001ee20000300800 */
[----:B------:R-:W-:-:S02]  /*49c50*/  ISETP.LT.AND P3, PT, R10, c[0x0][0x178], !P0 ;  /* 0x00005e000a007a0c */ /* 0x000fc40004761270 */
[----:B------:R-:W-:Y:S02]  /*49c60*/  ISETP.LT.AND P0, PT, R6, c[0x0][0x178], !P0 ;  /* 0x00005e0006007a0c */ /* 0x000fe40004701270 */
[----:B------:R-:W-:Y:S01]  /*49c70*/  IADD3 R20, R11, 0xf, RZ ;  /* 0x0000000f0b147810 */ /* 0x000fe20007ffe0ff */
[----:B------:R-:W-:-:S03]  /*49c80*/  IMAD.WIDE R16, R23, 0x2, R24 ;  /* 0x0000000217107825 */ /* 0x000fc600078e0218 */
[----:B------:R-:W-:Y:S01]  /*49c90*/  ISETP.GE.AND P2, PT, R20, c[0x0][0x17c], PT ;  /* 0x00005f0014007a0c */ /* 0x000fe20003f46270 */
[----:B------:R-:W-:Y:S01]  /*49ca0*/  IMAD.WIDE R20, R23, 0x2, R2 ;  /* 0x0000000217147825 */ /* 0x000fe200078e0202 */
[----:B------:R-:W-:-:S04]  /*49cb0*/  IADD3 R0, R11, 0x10, RZ ;  /* 0x000000100b007810 */ /* 0x000fc80007ffe0ff */
[----:B------:R-:W-:Y:S02]  /*49cc0*/  ISETP.GE.AND P6, PT, R0, c[0x0][0x17c], PT ;  /* 0x00005f0000007a0c */ /* 0x000fe40003fc6270 */
[----:B------:R-:W-:Y:S02]  /*49cd0*/  IADD3 R0, R11, 0x11, RZ ;  /* 0x000000110b007810 */ /* 0x000fe40007ffe0ff */
[----:B------:R-:W-:Y:S02]  /*49ce0*/  ISETP.LT.AND P1, PT, R10, c[0x0][0x178], !P5 ;  /* 0x00005e000a007a0c */ /* 0x000fe40006f21270 */
[----:B------:R-:W-:Y:S01]  /*49cf0*/  ISETP.LT.AND P5, PT, R6, c[0x0][0x178], !P5 ;  /* 0x00005e0006007a0c */ /* 0x000fe20006fa1270 */
[----:B---3--:R0:W-:Y:S04]  /*49d00*/  @P3 STG.E.U16 [R20.64], R19 ;  /* 0x0000001314003986 */ /* 0x0081e8000c101506 */
[----:B--2---:R1:W-:Y:S01]  /*49d10*/  @P0 STG.E.U16 [R16.64], R7 ;  /* 0x0000000710000986 */ /* 0x0043e2000c101506 */
[----:B------:R-:W-:-:S02]  /*49d20*/  ISETP.GE.AND P3, PT, R0, c[0x0][0x17c], PT ;  /* 0x00005f0000007a0c */ /* 0x000fc40003f66270 */
[----:B0-----:R-:W-:Y:S02]  /*49d30*/  PRMT R21, R7, 0x7632, R21 ;  /* 0x0000763207157816 */ /* 0x001fe40000000015 */
[----:B-1----:R-:W2:Y:S01]  /*49d40*/  LDL.LU R7, [R1+0x154] ;  /* 0x0001540001077983 */ /* 0x002ea20000300800 */
[----:B------:R-:W-:-:S03]  /*49d50*/  IADD3 R0, R23, c[0x0][0x198], RZ ;  /* 0x0000660017007a10 */ /* 0x000fc60007ffe0ff */
[----:B------:R-:W3:Y:S01]  /*49d60*/  LDL.LU R23, [R1+0x4] ;  /* 0x0000040001177983 */ /* 0x000ee20000300800 */
[----:B------:R-:W-:Y:S01]  /*49d70*/  PRMT R20, R19, 0x7632, R20 ;  /* 0x0000763213147816 */ /* 0x000fe20000000014 */
[----:B------:R-:W-:Y:S01]  /*49d80*/  IMAD.WIDE R18, R0, 0x2, R2 ;  /* 0x0000000200127825 */ /* 0x000fe200078e0202 */
[----:B------:R-:W-:Y:S02]  /*49d90*/  ISETP.LT.AND P0, PT, R10, c[0x0][0x178], !P4 ;  /* 0x00005e000a007a0c */ /* 0x000fe40006701270 */
[----:B------:R-:W-:Y:S01]  /*49da0*/  ISETP.LT.AND P4, PT, R6, c[0x0][0x178], !P4 ;  /* 0x00005e0006007a0c */ /* 0x000fe20006781270 */
[C---:B------:R-:W-:Y:S01]  /*49db0*/  IMAD.WIDE R16, R0.reuse, 0x2, R24 ;  /* 0x0000000200107825 */ /* 0x040fe200078e0218 */
[----:B------:R-:W-:Y:S01]  /*49dc0*/  IADD3 R0, R0, c[0x0][0x198], RZ ;  /* 0x0000660000007a10 */ /* 0x000fe20007ffe0ff */
[----:B------:R0:W-:Y:S04]  /*49dd0*/  @P1 STG.E.U16 [R18.64], R20 ;  /* 0x0000001412001986 */ /* 0x0001e8000c101506 */
[----:B------:R1:W-:Y:S01]  /*49de0*/  @P5 STG.E.U16 [R16.64], R21 ;  /* 0x0000001510005986 */ /* 0x0003e2000c101506 */
[----:B------:R-:W-:-:S02]  /*49df0*/  ISETP.LT.AND P5, PT, R10, c[0x0][0x178], !P2 ;  /* 0x00005e000a007a0c */ /* 0x000fc400057a1270 */
[----:B------:R-:W-:Y:S01]  /*49e00*/  ISETP.LT.AND P2, PT, R6, c[0x0][0x178], !P2 ;  /* 0x00005e0006007a0c */ /* 0x000fe20005741270 */
[----:B0-----:R-:W-:-:S04]  /*49e10*/  IMAD.WIDE R18, R0, 0x2, R24 ;  /* 0x0000000200127825 */ /* 0x001fc800078e0218 */
[C---:B-1----:R-:W-:Y:S01]  /*49e20*/  IMAD.WIDE R16, R0.reuse, 0x2, R2 ;  /* 0x0000000200107825 */ /* 0x042fe200078e0202 */
[----:B------:R-:W-:Y:S02]  /*49e30*/  IADD3 R0, R0, c[0x0][0x198], RZ ;  /* 0x0000660000007a10 */ /* 0x000fe40007ffe0ff */
[----:B------:R-:W-:Y:S02]  /*49e40*/  IADD3 R20, R11, 0x13, RZ ;  /* 0x000000130b147810 */ /* 0x000fe40007ffe0ff */
[----:B------:R0:W-:Y:S04]  /*49e50*/  @P0 STG.E.U16 [R16.64], R29 ;  /* 0x0000001d10000986 */ /* 0x0001e8000c101506 */
[----:B-----5:R1:W-:Y:S01]  /*49e60*/  @P4 STG.E.U16 [R18.64], R4 ;  /* 0x0000000412004986 */ /* 0x0203e2000c101506 */
[----:B------:R-:W-:-:S02]  /*49e70*/  ISETP.GE.AND P0, PT, R20, c[0x0][0x17c], PT ;  /* 0x00005f0014007a0c */ /* 0x000fc40003f06270 */
[----:B------:R-:W-:Y:S01]  /*49e80*/  ISETP.LT.AND P4, PT, R10, c[0x0][0x178], !P6 ;  /* 0x00005e000a007a0c */ /* 0x000fe20007781270 */
[----:B0-----:R-:W-:Y:S01]  /*49e90*/  IMAD.WIDE R16, R0, 0x2, R2 ;  /* 0x0000000200107825 */ /* 0x001fe200078e0202 */
[----:B-1----:R-:W-:-:S03]  /*49ea0*/  PRMT R4, R29, 0x7632, R4 ;  /* 0x000076321d047816 */ /* 0x002fc60000000004 */
[C---:B------:R-:W-:Y:S01]  /*49eb0*/  IMAD.WIDE R18, R0.reuse, 0x2, R24 ;  /* 0x0000000200127825 */ /* 0x040fe200078e0218 */
[----:B------:R-:W-:Y:S01]  /*49ec0*/  IADD3 R0, R0, c[0x0][0x198], RZ ;  /* 0x0000660000007a10 */ /* 0x000fe20007ffe0ff */
[----:B------:R-:W4:Y:S01]  /*49ed0*/  LDL.LU R29, [R1+0x24] ;  /* 0x00002400011d7983 */ /* 0x000f220000300800 */
[----:B------:R-:W-:Y:S02]  /*49ee0*/  PRMT R20, R4, 0x7632, R20 ;  /* 0x0000763204147816 */ /* 0x000fe40000000014 */
[----:B------:R-:W-:Y:S01]  /*49ef0*/  ISETP.LT.AND P6, PT, R6, c[0x0][0x178], !P6 ;  /* 0x00005e0006007a0c */ /* 0x000fe200077c1270 */
[----:B------:R0:W-:Y:S04]  /*49f00*/  @P5 STG.E.U16 [R16.64], R4 ;  /* 0x0000000410005986 */ /* 0x0001e8000c101506 */
[----:B------:R1:W-:Y:S01]  /*49f10*/  @P2 STG.E.U16 [R18.64], R20 ;  /* 0x0000001412002986 */ /* 0x0003e2000c101506 */
[----:B------:R-:W-:-:S02]  /*49f20*/  ISETP.LT.AND P2, PT, R10, c[0x0][0x178], !P3 ;  /* 0x00005e000a007a0c */ /* 0x000fc40005f41270 */
[C---:B------:R-:W-:Y:S01]  /*49f30*/  IADD3 R22, R11.reuse, 0x12, RZ ;  /* 0x000000120b167810 */ /* 0x040fe20007ffe0ff */
[C-C-:B0-----:R-:W-:Y:S01]  /*49f40*/  IMAD.WIDE R16, R0.reuse, 0x2, R2.reuse ;  /* 0x0000000200107825 */ /* 0x141fe200078e0202 */
[----:B-1----:R-:W-:Y:S02]  /*49f50*/  IADD3 R20, R0, c[0x0][0x198], RZ ;  /* 0x0000660000147a10 */ /* 0x002fe40007ffe0ff */
[----:B------:R-:W-:Y:S02]  /*49f60*/  ISETP.GE.AND P1, PT, R22, c[0x0][0x17c], PT ;  /* 0x00005f0016007a0c */ /* 0x000fe40003f26270 */
[----:B------:R-:W-:Y:S01]  /*49f70*/  IADD3 R22, R11, 0x16, RZ ;  /* 0x000000160b167810 */ /* 0x000fe20007ffe0ff */
[----:B------:R-:W-:Y:S01]  /*49f80*/  IMAD.WIDE R18, R20, 0x2, R2 ;  /* 0x0000000214127825 */ /* 0x000fe200078e0202 */
[----:B--2---:R0:W-:Y:S03]  /*49f90*/  @P4 STG.E.U16 [R16.64], R7 ;  /* 0x0000000710004986 */ /* 0x0041e6000c101506 */
[----:B0-----:R-:W-:Y:S01]  /*49fa0*/  IMAD.WIDE R16, R0, 0x2, R24 ;  /* 0x0000000200107825 */ /* 0x001fe200078e0218 */
[----:B------:R-:W-:-:S02]  /*49fb0*/  PRMT R0, R7, 0x7632, R0 ;  /* 0x0000763207007816 */ /* 0x000fc40000000000 */
[----:B------:R-:W2:Y:S04]  /*49fc0*/  LDL.LU R7, [R1+0x14] ;  /* 0x0000140001077983 */ /* 0x000ea80000300800 */
[----:B---3--:R-:W-:Y:S04]  /*49fd0*/  @P6 STG.E.U16 [R16.64], R23 ;  /* 0x0000001710006986 */ /* 0x008fe8000c101506 */
[----:B------:R0:W-:Y:S01]  /*49fe0*/  @P2 STG.E.U16 [R18.64], R0 ;  /* 0x0000000012002986 */ /* 0x0001e2000c101506 */
[----:B------:R-:W-:-:S03]  /*49ff0*/  ISETP.GE.AND P2, PT, R22, c[0x0][0x17c], PT ;  /* 0x00005f0016007a0c */ /* 0x000fc60003f46270 */
[----:B------:R-:W3:Y:S01]  /*4a000*/  LDL.LU R22, [R1+0x164] ;  /* 0x0001640001167983 */ /* 0x000ee20000300800 */
[C---:B------:R-:W-:Y:S02]  /*4a010*/  IADD3 R4, R11.reuse, 0x14, RZ ;  /* 0x000000140b047810 */ /* 0x040fe40007ffe0ff */
[----:B------:R-:W-:Y:S02]  /*4a020*/  ISETP.LT.AND P3, PT, R6, c[0x0][0x178], !P3 ;  /* 0x00005e0006007a0c */ /* 0x000fe40005f61270 */
[----:B------:R-:W-:Y:S02]  /*4a030*/  ISETP.LT.AND P6, PT, R10, c[0x0][0x178], !P1 ;  /* 0x00005e000a007a0c */ /* 0x000fe40004fc1270 */
[----:B------:R-:W-:Y:S02]  /*4a040*/  ISETP.GE.AND P5, PT, R4, c[0x0][0x17c], PT ;  /* 0x00005f0004007a0c */ /* 0x000fe40003fa6270 */
[----:B------:R-:W-:Y:S02]  /*4a050*/  ISETP.LT.AND P1, PT, R6, c[0x0][0x178], !P1 ;  /* 0x00005e0006007a0c */ /* 0x000fe40004f21270 */
[----:B------:R-:W-:-:S02]  /*4a060*/  IADD3 R4, R11, 0x15, RZ ;  /* 0x000000150b047810 */ /* 0x000fc40007ffe0ff */
[C---:B0-----:R-:W-:Y:S01]  /*4a070*/  IADD3 R0, R20.reuse, c[0x0][0x198], RZ ;  /* 0x0000660014007a10 */ /* 0x041fe20007ffe0ff */
[----:B------:R-:W-:Y:S01]  /*4a080*/  IMAD.WIDE R16, R20, 0x2, R24 ;  /* 0x0000000214107825 */ /* 0x000fe200078e0218 */
[----:B------:R-:W-:Y:S02]  /*4a090*/  ISETP.GE.AND P4, PT, R4, c[0x0][0x17c], PT ;  /* 0x00005f0004007a0c */ /* 0x000fe40003f86270 */
[----:B------:R-:W-:Y:S01]  /*4a0a0*/  PRMT R4, R23, 0x7632, R4 ;  /* 0x0000763217047816 */ /* 0x000fe20000000004 */
[----:B------:R-:W-:-:S04]  /*4a0b0*/  IMAD.WIDE R18, R0, 0x2, R2 ;  /* 0x0000000200127825 */ /* 0x000fc800078e0202 */
[----:B------:R-:W-:Y:S01]  /*4a0c0*/  IMAD.WIDE R20, R0, 0x2, R24 ;  /* 0x0000000200147825 */ /* 0x000fe200078e0218 */
[----:B------:R-:W-:Y:S01]  /*4a0d0*/  @P3 STG.E.U16 [R16.64], R4 ;  /* 0x0000000410003986 */ /* 0x000fe2000c101506 */
[----:B----4-:R-:W-:-:S03]  /*4a0e0*/  PRMT R26, R29, 0x7632, R26 ;  /* 0x000076321d1a7816 */ /* 0x010fc6000000001a */
[----:B---3--:R0:W-:Y:S04]  /*4a0f0*/  @P6 STG.E.U16 [R18.64], R22 ;  /* 0x0000001612006986 */ /* 0x0081e8000c101506 */
[----:B------:R1:W-:Y:S01]  /*4a100*/  @P1 STG.E.U16 [R20.64], R29 ;  /* 0x0000001d14001986 */ /* 0x0003e2000c101506 */
[----:B------:R-:W-:Y:S02]  /*4a110*/  ISETP.LT.AND P1, PT, R10, c[0x0][0x178], !P0 ;  /* 0x00005e000a007a0c */ /* 0x000fe40004721270 */
[----:B------:R-:W-:Y:S02]  /*4a120*/  PRMT R27, R22, 0x7632, R27 ;  /* 0x00007632161b7816 */ /* 0x000fe4000000001b */
[----:B0-----:R-:W-:Y:S01]  /*4a130*/  IADD3 R18, R0, c[0x0][0x198], RZ ;  /* 0x0000660000127a10 */ /* 0x001fe20007ffe0ff */
[----:B-1----:R-:W3:Y:S04]  /*4a140*/  LDL.LU R29, [R1+0x34] ;  /* 0x00003400011d7983 */ /* 0x002ee80000300800 */
[----:B------:R-:W-:-:S05]  /*4a150*/  IMAD.WIDE R16, R18, 0x2, R2 ;  /* 0x0000000212107825 */ /* 0x000fca00078e0202 */
[----:B------:R0:W-:Y:S04]  /*4a160*/  @P1 STG.E.U16 [R16.64], R27 ;  /* 0x0000001b10001986 */ /* 0x0001e8000c101506 */
[----:B0-----:R-:W4:Y:S01]  /*4a170*/  LDL.LU R17, [R1+0x174] ;  /* 0x0001740001117983 */ /* 0x001f220000300800 */
[----:B------:R-:W-:Y:S02]  /*4a180*/  ISETP.LT.AND P0, PT, R6, c[0x0][0x178], !P0 ;  /* 0x00005e0006007a0c */ /* 0x000fe40004701270 */
[----:B------:R-:W-:Y:S02]  /*4a190*/  ISETP.LT.AND P6, PT, R10, c[0x0][0x178], !P5 ;  /* 0x00005e000a007a0c */ /* 0x000fe40006fc1270 */
[----:B------:R-:W-:Y:S02]  /*4a1a0*/  ISETP.LT.AND P5, PT, R6, c[0x0][0x178], !P5 ;  /* 0x00005e0006007a0c */ /* 0x000fe40006fa1270 */
[----:B------:R-:W-:-:S02]  /*4a1b0*/  IADD3 R0, R18, c[0x0][0x198], RZ ;  /* 0x0000660012007a10 */ /* 0x000fc40007ffe0ff */
[----:B------:R-:W-:Y:S01]  /*4a1c0*/  IADD3 R23, R11, 0x17, RZ ;  /* 0x000000170b177810 */ /* 0x000fe20007ffe0ff */
[----:B------:R-:W-:-:S03]  /*4a1d0*/  IMAD.WIDE R18, R18, 0x2, R24 ;  /* 0x0000000212127825 */ /* 0x000fc600078e0218 */
[----:B------:R-:W-:Y:S01]  /*4a1e0*/  ISETP.GE.AND P3, PT, R23, c[0x0][0x17c], PT ;  /* 0x00005f0017007a0c */ /* 0x000fe20003f66270 */
[C---:B------:R-:W-:Y:S01]  /*4a1f0*/  IMAD.WIDE R20, R0.reuse, 0x2, R2 ;  /* 0x0000000200147825 */ /* 0x040fe200078e0202 */
[----:B------:R0:W-:Y:S03]  /*4a200*/  @P0 STG.E.U16 [R18.64], R26 ;  /* 0x0000001a12000986 */ /* 0x0001e6000c101506 */
[C---:B------:R-:W-:Y:S01]  /*4a210*/  IMAD.WIDE R22, R0.reuse, 0x2, R24 ;  /* 0x0000000200167825 */ /* 0x040fe200078e0218 */
[----:B------:R-:W-:Y:S02]  /*4a220*/  IADD3 R4, R11, 0x18, RZ ;  /* 0x000000180b047810 */ /* 0x000fe40007ffe0ff */
[----:B0-----:R-:W-:Y:S02]  /*4a230*/  IADD3 R18, R0, c[0x0][0x198], RZ ;  /* 0x0000660000127a10 */ /* 0x001fe40007ffe0ff */
[----:B------:R-:W-:-:S02]  /*4a240*/  ISETP.GE.AND P1, PT, R4, c[0x0][0x17c], PT ;  /* 0x00005f0004007a0c */ /* 0x000fc40003f26270 */
[----:B--2---:R-:W-:Y:S01]  /*4a250*/  PRMT R4, R7, 0x7632, R4 ;  /* 0x0000763207047816 */ /* 0x004fe20000000004 */
[----:B----4-:R-:W-:Y:S04]  /*4a260*/  @P6 STG.E.U16 [R20.64], R17 ;  /* 0x0000001114006986 */ /* 0x010fe8000c101506 */
[----:B------:R0:W-:Y:S01]  /*4a270*/  @P5 STG.E.U16 [R22.64], R7 ;  /* 0x0000000716005986 */ /* 0x0001e2000c101506 */
[----:B------:R-:W-:Y:S02]  /*4a280*/  ISETP.LT.AND P5, PT, R10, c[0x0][0x178], !P4 ;  /* 0x00005e000a007a0c */ /* 0x000fe400067a1270 */
[----:B0-----:R-:W-:Y:S01]  /*4a290*/  PRMT R22, R17, 0x7632, R22 ;  /* 0x0000763211167816 */ /* 0x001fe20000000016 */
[----:B------:R-:W-:Y:S01]  /*4a2a0*/  IMAD.WIDE R16, R18, 0x2, R2 ;  /* 0x0000000212107825 */ /* 0x000fe200078e0202 */
[----:B------:R-:W2:Y:S09]  /*4a2b0*/  LDL.LU R7, [R1+0x44] ;  /* 0x0000440001077983 */ /* 0x000eb20000300800 */
[----:B------:R0:W-:Y:S04]  /*4a2c0*/  @P5 STG.E.U16 [R16.64], R22 ;  /* 0x0000001610005986 */ /* 0x0001e8000c101506 */
[----:B0-----:R-:W4:Y:S01]  /*4a2d0*/  LDL.LU R22, [R1+0x184] ;  /* 0x0001840001167983 */ /* 0x001f220000300800 */
[----:B------:R-:W-:-:S02]  /*4a2e0*/  ISETP.LT.AND P4, PT, R6, c[0x0][0x178], !P4 ;  /* 0x00005e0006007a0c */ /* 0x000fc40006781270 */
[----:B------:R-:W-:Y:S02]  /*4a2f0*/  ISETP.LT.AND P6, PT, R10, c[0x0][0x178], !P2 ;  /* 0x00005e000a007a0c */ /* 0x000fe400057c1270 */
[C---:B------:R-:W-:Y:S02]  /*4a300*/  IADD3 R20, R11.reuse, 0x19, RZ ;  /* 0x000000190b147810 */ /* 0x040fe40007ffe0ff */
[C---:B------:R-:W-:Y:S02]  /*4a310*/  IADD3 R23, R18.reuse, c[0x0][0x198], RZ ;  /* 0x0000660012177a10 */ /* 0x040fe40007ffe0ff */
[----:B------:R-:W-:Y:S01]  /*4a320*/  IADD3 R0, R11, 0x1a, RZ ;  /* 0x0000001a0b007810 */ /* 0x000fe20007ffe0ff */
[----:B------:R-:W-:Y:S01]  /*4a330*/  IMAD.WIDE R18, R18, 0x2, R24 ;  /* 0x0000000212127825 */ /* 0x000fe200078e0218 */
[----:B------:R-:W-:Y:S02]  /*4a340*/  ISETP.GE.AND P0, PT, R20, c[0x0][0x17c], PT ;  /* 0x00005f0014007a0c */ /* 0x000fe40003f06270 */
[----:B------:R-:W-:Y:S01]  /*4a350*/  ISETP.GE.AND P5, PT, R0, c[0x0][0x17c], PT ;  /* 0x00005f0000007a0c */ /* 0x000fe20003fa6270 */
[----:B------:R-:W-:Y:S01]  /*4a360*/  IMAD.WIDE R20, R23, 0x2, R2 ;  /* 0x0000000217147825 */ /* 0x000fe200078e0202 */
[----:B------:R-:W-:Y:S01]  /*4a370*/  IADD3 R0, R11, 0x1b, RZ ;  /* 0x0000001b0b007810 */ /* 0x000fe20007ffe0ff */
[----:B------:R-:W-:Y:S02]  /*4a380*/  @P4 STG.E.U16 [R18.64], R4 ;  /* 0x0000000412004986 */ /* 0x000fe4000c101506 */
[----:B------:R-:W-:Y:S01]  /*4a390*/  IMAD.WIDE R16, R23, 0x2, R24 ;  /* 0x0000000217107825 */ /* 0x000fe200078e0218 */
[----:B------:R-:W-:Y:S01]  /*4a3a0*/  ISETP.LT.AND P2, PT, R6, c[0x0][0x178], !P2 ;  /* 0x00005e0006007a0c */ /* 0x000fe20005741270 */
[----:B----4-:R0:W-:Y:S01]  /*4a3b0*/  @P6 STG.E.U16 [R20.64], R22 ;  /* 0x0000001614006986 */ /* 0x0101e2000c101506 */
[----:B------:R-:W-:-:S02]  /*4a3c0*/  ISETP.GE.AND P6, PT, R0, c[0x0][0x17c], PT ;  /* 0x00005f0000007a0c */ /* 0x000fc40003fc6270 */
[----:B------:R-:W-:Y:S02]  /*4a3d0*/  IADD3 R0, R23, c[0x0][0x198], RZ ;  /* 0x0000660017007a10 */ /* 0x000fe40007ffe0ff */
[----:B------:R-:W4:Y:S07]  /*4a3e0*/  LDL.LU R23, [R1+0x204] ;  /* 0x0002040001177983 */ /* 0x000f2e0000300800 */
[----:B---3--:R1:W-:Y:S01]  /*4a3f0*/  @P2 STG.E.U16 [R16.64], R29 ;  /* 0x0000001d10002986 */ /* 0x0083e2000c101506 */
[----:B0-----:R-:W-:-:S02]  /*4a400*/  PRMT R20, R29, 0x7632, R20 ;  /* 0x000076321d147816 */ /* 0x001fc40000000014 */
[----:B------:R-:W-:Y:S01]  /*4a410*/  PRMT R4, R22, 0x7632, R4 ;  /* 0x0000763216047816 */ /* 0x000fe20000000004 */
[----:B-1----:R-:W3:Y:S04]  /*4a420*/  LDL.LU R29, [R1+0x214] ;  /* 0x00021400011d7983 */ /* 0x002ee80000300800 */
[----:B------:R-:W5:Y:S01]  /*4a430*/  LDL.LU R22, [R1+0x64] ;  /* 0x0000640001167983 */ /* 0x000f620000300800 */
[----:B------:R-:W-:Y:S02]  /*4a440*/  ISETP.LT.AND P4, PT, R10, c[0x0][0x178], !P3 ;  /* 0x00005e000a007a0c */ /* 0x000fe40005f81270 */
[----:B------:R-:W-:Y:S01]  /*4a450*/  ISETP.LT.AND P3, PT, R6, c[0x0][0x178], !P3 ;  /* 0x00005e0006007a0c */ /* 0x000fe20005f61270 */
[----:B------:R-:W-:Y:S01]  /*4a460*/  IMAD.WIDE R18, R0, 0x2, R2 ;  /* 0x0000000200127825 */ /* 0x000fe200078e0202 */
[----:B------:R-:W-:-:S02]  /*4a470*/  ISETP.LT.AND P2, PT, R10, c[0x0][0x178], !P1 ;  /* 0x00005e000a007a0c */ /* 0x000fc40004f41270 */
[----:B------:R-:W-:Y:S01]  /*4a480*/  ISETP.LT.AND P1, PT, R6, c[0x0][0x178], !P1 ;  /* 0x00005e0006007a0c */ /* 0x000fe20004f21270 */
[C---:B------:R-:W-:Y:S01]  /*4a490*/  IMAD.WIDE R16, R0.reuse, 0x2, R24 ;  /* 0x0000000200107825 */ /* 0x040fe200078e0218 */
[----:B------:R-:W-:-:S05]  /*4a4a0*/  IADD3 R0, R0, c[0x0][0x198], RZ ;  /* 0x0000660000007a10 */ /* 0x000fca0007ffe0ff */
[----:B------:R0:W-:Y:S04]  /*4a4b0*/  @P4 STG.E.U16 [R18.64], R4 ;  /* 0x0000000412004986 */ /* 0x0001e8000c101506 */
[----:B------:R1:W-:Y:S01]  /*4a4c0*/  @P3 STG.E.U16 [R16.64], R20 ;  /* 0x0000001410003986 */ /* 0x0003e2000c101506 */
[----:B------:R-:W-:Y:S02]  /*4a4d0*/  ISETP.LT.AND P3, PT, R10, c[0x0][0x178], !P0 ;  /* 0x00005e000a007a0c */ /* 0x000fe40004761270 */
[----:B------:R-:W-:Y:S01]  /*4a4e0*/  ISETP.LT.AND P0, PT, R6, c[0x0][0x178], !P0 ;  /* 0x00005e0006007a0c */ /* 0x000fe20004701270 */
[----:B0-----:R-:W-:-:S04]  /*4a4f0*/  IMAD.WIDE R18, R0, 0x2, R24 ;  /* 0x0000000200127825 */ /* 0x001fc800078e0218 */
[C---:B-1----:R-:W-:Y:S01]  /*4a500*/  IMAD.WIDE R16, R0.reuse, 0x2, R2 ;  /* 0x0000000200107825 */ /* 0x042fe200078e0202 */
[----:B------:R-:W-:Y:S02]  /*4a510*/  IADD3 R0, R0, c[0x0][0x198], RZ ;  /* 0x0000660000007a10 */ /* 0x000fe40007ffe0ff */
[----:B------:R-:W-:Y:S02]  /*4a520*/  IADD3 R4, R11, 0x1d, RZ ;  /* 0x0000001d0b047810 */ /* 0x000fe40007ffe0ff */
[----:B----4-:R0:W-:Y:S01]  /*4a530*/  @P2 STG.E.U16 [R16.64], R23 ;  /* 0x0000001710002986 */ /* 0x0101e2000c101506 */
[----:B------:R-:W-:-:S03]  /*4a540*/  PRMT R20, R23, 0x7632, R20 ;  /* 0x0000763217147816 */ /* 0x000fc60000000014 */
[----:B--2---:R1:W-:Y:S01]  /*4a550*/  @P1 STG.E.U16 [R18.64], R7 ;  /* 0x0000000712001986 */ /* 0x0043e2000c101506 */
[----:B------:R-:W-:Y:S02]  /*4a560*/  ISETP.LT.AND P1, PT, R10, c[0x0][0x178], !P5 ;  /* 0x00005e000a007a0c */ /* 0x000fe40006f21270 */
[----:B------:R-:W-:Y:S02]  /*4a570*/  ISETP.GE.AND P2, PT, R4, c[0x0][0x17c], PT ;  /* 0x00005f0004007a0c */ /* 0x000fe40003f46270 */
[----:B------:R-:W-:Y:S01]  /*4a580*/  PRMT R4, R7, 0x7632, R4 ;  /* 0x0000763207047816 */ /* 0x000fe20000000004 */
[----:B0-----:R-:W-:-:S04]  /*4a590*/  IMAD.WIDE R16, R0, 0x2, R2 ;  /* 0x0000000200107825 */ /* 0x001fc800078e0202 */
[C---:B-1----:R-:W-:Y:S01]  /*4a5a0*/  IMAD.WIDE R18, R0.reuse, 0x2, R24 ;  /* 0x0000000200127825 */ /* 0x042fe200078e0218 */
[----:B------:R-:W-:Y:S01]  /*4a5b0*/  IADD3 R0, R0, c[0x0][0x198], RZ ;  /* 0x0000660000007a10 */ /* 0x000fe20007ffe0ff */
[----:B------:R0:W-:Y:S01]  /*4a5c0*/  @P3 STG.E.U16 [R16.64], R20 ;  /* 0x0000001410003986 */ /* 0x0001e2000c101506 */
[----:B------:R-:W-:-:S03]  /*4a5d0*/  ISETP.LT.AND P5, PT, R6, c[0x0][0x178], !P5 ;  /* 0x00005e0006007a0c */ /* 0x000fc60006fa1270 */
[----:B------:R1:W-:Y:S01]  /*4a5e0*/  @P0 STG.E.U16 [R18.64], R4 ;  /* 0x0000000412000986 */ /* 0x0003e2000c101506 */
[----:B------:R-:W-:-:S03]  /*4a5f0*/  ISETP.LT.AND P0, PT, R10, c[0x0][0x178], !P6 ;  /* 0x00005e000a007a0c */ /* 0x000fc60007701270 */
[----:B------:R-:W2:Y:S01]  /*4a600*/  LDL.LU R7, [R1+0x54] ;  /* 0x0000540001077983 */ /* 0x000ea20000300800 */
[----:B0-----:R-:W-:Y:S01]  /*4a610*/  IMAD.WIDE R16, R0, 0x2, R2 ;  /* 0x0000000200107825 */ /* 0x001fe200078e0202 */
[C---:B------:R-:W-:Y:S02]  /*4a620*/  IADD3 R20, R11.reuse, 0x1e, RZ ;  /* 0x0000001e0b147810 */ /* 0x040fe40007ffe0ff */
[----:B-1----:R-:W-:Y:S02]  /*4a630*/  IADD3 R4, R11, 0x1f, RZ ;  /* 0x0000001f0b047810 */ /* 0x002fe40007ffe0ff */
[----:B---3--:R0:W-:Y:S01]  /*4a640*/  @P1 STG.E.U16 [R16.64], R29 ;  /* 0x0000001d10001986 */ /* 0x0081e2000c101506 */
[----:B------:R-:W-:Y:S02]  /*4a650*/  ISETP.GE.AND P3, PT, R20, c[0x0][0x17c], PT ;  /* 0x00005f0014007a0c */ /* 0x000fe40003f66270 */
[----:B------:R-:W-:Y:S02]  /*4a660*/  IADD3 R20, R0, c[0x0][0x198], RZ ;  /* 0x0000660000147a10 */ /* 0x000fe40007ffe0ff */
[----:B------:R-:W-:-:S02]  /*4a670*/  ISETP.GE.AND P1, PT, R4, c[0x0][0x17c], PT ;  /* 0x00005f0004007a0c */ /* 0x000fc40003f26270 */
[----:B-----5:R-:W-:Y:S01]  /*4a680*/  PRMT R4, R22, 0x7632, R4 ;  /* 0x0000763216047816 */ /* 0x020fe20000000004 */
[----:B0-----:R-:W-:Y:S01]  /*4a690*/  IMAD.WIDE R16, R0, 0x2, R24 ;  /* 0x0000000200107825 */ /* 0x001fe200078e0218 */
[----:B------:R-:W-:Y:S02]  /*4a6a0*/  PRMT R0, R29, 0x7632, R0 ;  /* 0x000076321d007816 */ /* 0x000fe40000000000 */
[----:B------:R-:W3:Y:S01]  /*4a6b0*/  LDL.LU R29, [R1+0x234] ;  /* 0x00023400011d7983 */ /* 0x000ee20000300800 */
[----:B------:R-:W-:-:S03]  /*4a6c0*/  IMAD.WIDE R18, R20, 0x2, R2 ;  /* 0x0000000214127825 */ /* 0x000fc600078e0202 */
[----:B------:R0:W-:Y:S04]  /*4a6d0*/  @P5 STG.E.U16 [R16.64], R22 ;  /* 0x0000001610005986 */ /* 0x0001e8000c101506 */
[----:B------:R1:W-:Y:S01]  /*4a6e0*/  @P0 STG.E.U16 [R18.64], R0 ;  /* 0x0000000012000986 */ /* 0x0003e2000c101506 */
[----:B0-----:R-:W-:-:S04]  /*4a6f0*/  IADD3 R22, R11, 0x20, RZ ;  /* 0x000000200b167810 */ /* 0x001fc80007ffe0ff */
[----:B------:R-:W-:Y:S02]  /*4a700*/  ISETP.GE.AND P0, PT, R22, c[0x0][0x17c], PT ;  /* 0x00005f0016007a0c */ /* 0x000fe40003f06270 */
[----:B------:R-:W4:Y:S01]  /*4a710*/  LDL.LU R22, [R1+0x224] ;  /* 0x0002240001167983 */ /* 0x000f220000300800 */
[----:B------:R-:W-:-:S04]  /*4a720*/  IADD3 R21, R11, 0x1c, RZ ;  /* 0x0000001c0b157810 */ /* 0x000fc80007ffe0ff */
[----:B------:R-:W-:Y:S02]  /*4a730*/  ISETP.GE.AND P4, PT, R21, c[0x0][0x17c], PT ;  /* 0x00005f0015007a0c */ /* 0x000fe40003f86270 */
[----:B------:R-:W-:Y:S02]  /*4a740*/  ISETP.LT.AND P6, PT, R6, c[0x0][0x178], !P6 ;  /* 0x00005e0006007a0c */ /* 0x000fe400077c1270 */
[----:B------:R-:W-:Y:S02]  /*4a750*/  ISETP.LT.AND P5, PT, R10, c[0x0][0x178], !P4 ;  /* 0x00005e000a007a0c */ /* 0x000fe400067a1270 */
[C---:B-1----:R-:W-:Y:S01]  /*4a760*/  IADD3 R0, R20.reuse, c[0x0][0x198], RZ ;  /* 0x0000660014007a10 */ /* 0x042fe20007ffe0ff */
[----:B------:R-:W-:Y:S01]  /*4a770*/  IMAD.WIDE R16, R20, 0x2, R24 ;  /* 0x0000000214107825 */ /* 0x000fe200078e0218 */
[----:B------:R-:W-:-:S03]  /*4a780*/  ISETP.LT.AND P4, PT, R6, c[0x0][0x178], !P4 ;  /* 0x00005e0006007a0c */ /* 0x000fc60006781270 */
[----:B------:R-:W-:-:S04]  /*4a790*/  IMAD.WIDE R18, R0, 0x2, R2 ;  /* 0x0000000200127825 */ /* 0x000fc800078e0202 */
[----:B------:R-:W-:Y:S01]  /*4a7a0*/  @P6 STG.E.U16 [R16.64], R4 ;  /* 0x0000000410006986 */ /* 0x000fe2000c101506 */
[----:B------:R-:W-:Y:S01]  /*4a7b0*/  IMAD.WIDE R20, R0, 0x2, R24 ;  /* 0x0000000200147825 */ /* 0x000fe200078e0218 */
[----:B------:R-:W-:-:S04]  /*4a7c0*/  IADD3 R23, R11, 0x21, RZ ;  /* 0x000000210b177810 */ /* 0x000fc80007ffe0ff */
[----:B------:R-:W-:Y:S02]  /*4a7d0*/  ISETP.GE.AND P6, PT, R23, c[0x0][0x17c], PT ;  /* 0x00005f0017007a0c */ /* 0x000fe40003fc6270 */
[----:B--2---:R-:W-:Y:S01]  /*4a7e0*/  PRMT R26, R7, 0x7632, R26 ;  /* 0x00007632071a7816 */ /* 0x004fe2000000001a */
[----:B----4-:R0:W-:Y:S01]  /*4a7f0*/  @P5 STG.E.U16 [R18.64], R22 ;  /* 0x0000001612005986 */ /* 0x0101e2000c101506 */
[----:B------:R-:W-:Y:S02]  /*4a800*/  ISETP.LT.AND P5, PT, R10, c[0x0][0x178], !P2 ;  /* 0x00005e000a007a0c */ /* 0x000fe400057a1270 */
[----:B------:R-:W-:Y:S01]  /*4a810*/  PRMT R27, R22, 0x7632, R27 ;  /* 0x00007632161b7816 */ /* 0x000fe2000000001b */
[----:B------:R1:W-:Y:S01]  /*4a820*/  @P4 STG.E.U16 [R20.64], R7 ;  /* 0x0000000714004986 */ /* 0x0003e2000c101506 */
[----:B------:R-:W-:Y:S02]  /*4a830*/  ISETP.LT.AND P4, PT, R10, c[0x0][0x178], !P3 ;  /* 0x00005e000a007a0c */ /* 0x000fe40005f81270 */
[----:B0-----:R-:W-:-:S02]  /*4a840*/  IADD3 R18, R0, c[0x0][0x198], RZ ;  /* 0x0000660000127a10 */ /* 0x001fc40007ffe0ff */
[----:B------:R-:W-:-:S03]  /*4a850*/  ISETP.LT.AND P2, PT, R6, c[0x0][0x178], !P2 ;  /* 0x00005e0006007a0c */ /* 0x000fc60005741270 */
[----:B------:R-:W-:Y:S01]  /*4a860*/  IMAD.WIDE R16, R18, 0x2, R2 ;  /* 0x0000000212107825 */ /* 0x000fe200078e0202 */
[----:B------:R-:W-:Y:S02]  /*4a870*/  ISETP.LT.AND P3, PT, R6, c[0x0][0x178], !P3 ;  /* 0x00005e0006007a0c */ /* 0x000fe40005f61270 */
[----:B------:R-:W2:Y:S04]  /*4a880*/  LDL.LU R6, [R1+0x1578] ;  /* 0x0015780001067983 */ /* 0x000ea80000300800 */
[----:B-1----:R-:W4:Y:S04]  /*4a890*/  LDL.LU R7, [R1+0x8] ;  /* 0x0000080001077983 */ /* 0x002f280000300800 */
[----:B------:R0:W-:Y:S01]  /*4a8a0*/  @P5 STG.E.U16 [R16.64], R27 ;  /* 0x0000001b10005986 */ /* 0x0001e2000c101506 */
[----:B------:R-:W-:-:S03]  /*4a8b0*/  IADD3 R0, R18, c[0x0][0x198], RZ ;  /* 0x0000660012007a10 */ /* 0x000fc60007ffe0ff */
[----:B0-----:R-:W5:Y:S01]  /*4a8c0*/  LDL R27, [R1+0xcf0] ;  /* 0x000cf000011b7983 */ /* 0x001f620000100800 */
[----:B------:R-:W-:-:S04]  /*4a8d0*/  IMAD.WIDE R18, R18, 0x2, R24 ;  /* 0x0000000212127825 */ /* 0x000fc800078e0218 */
[C---:B------:R-:W-:Y:S01]  /*4a8e0*/  IMAD.WIDE R20, R0.reuse, 0x2, R2 ;  /* 0x0000000200147825 */ /* 0x040fe200078e0202 */
[----:B------:R-:W-:Y:S03]  /*4a8f0*/  @P2 STG.E.U16 [R18.64], R26 ;  /* 0x0000001a12002986 */ /* 0x000fe6000c101506 */
[----:B------:R-:W-:Y:S01]  /*4a900*/  IMAD.WIDE R22, R0, 0x2, R24 ;  /* 0x0000000200167825 */ /* 0x000fe200078e0218 */
[----:B---3--:R-:W-:Y:S04]  /*4a910*/  @P4 STG.E.U16 [R20.64], R29 ;  /* 0x0000001d14004986 */ /* 0x008fe8000c101506 */
[----:B------:R0:W-:Y:S04]  /*4a920*/  @P3 STG.E.U16 [R22.64], R5 ;  /* 0x0000000516003986 */ /* 0x0001e8000c101506 */
[----:B0-----:R-:W3:Y:S01]  /*4a930*/  LDL.LU R23, [R1+0x158] ;  /* 0x0001580001177983 */ /* 0x001ee20000300800 */
[----:B------:R-:W-:-:S02]  /*4a940*/  IADD3 R4, R11, 0x22, RZ ;  /* 0x000000220b047810 */ /* 0x000fc40007ffe0ff */
[----:B------:R-:W-:Y:S02]  /*4a950*/  ISETP.LT.AND P3, PT, R10, c[0x0][0x178], !P1 ;  /* 0x00005e000a007a0c */ /* 0x000fe40004f61270 */
[----:B------:R-:W-:Y:S02]  /*4a960*/  ISETP.GE.AND P5, PT, R4, c[0x0][0x17c], PT ;  /* 0x00005f0004007a0c */ /* 0x000fe40003fa6270 */
[----:B------:R-:W-:Y:S02]  /*4a970*/  IADD3 R4, R0, c[0x0][0x198], RZ ;  /* 0x0000660000047a10 */ /* 0x000fe40007ffe0ff */
[----:B------:R-:W-:Y:S02]  /*4a980*/  PRMT R19, R29, 0x7632, R19 ;  /* 0x000076321d137816 */ /* 0x000fe40000000013 */
[----:B------:R-:W-:Y:S01]  /*4a990*/  PRMT R18, R5, 0x7632, R18 ;  /* 0x0000763205127816 */ /* 0x000fe20000000012 */
[----:B------:R-:W-:Y:S01]  /*4a9a0*/  IMAD.WIDE R16, R4, 0x2, R2 ;  /* 0x0000000204107825 */ /* 0x000fe200078e0202 */
[----:B------:R-:W-:Y:S01]  /*4a9b0*/  ISETP.LT.AND P2, PT, R10, c[0x0][0x178], !P0 ;  /* 0x00005e000a007a0c */ /* 0x000fe20004741270 */
[----:B------:R-:W2:Y:S01]  /*4a9c0*/  LDL.LU R29, [R1+0x28] ;  /* 0x00002800011d7983 */ /* 0x000ea20000300800 */
[C---:B------:R-:W-:Y:S01]  /*4a9d0*/  IADD3 R0, R4.reuse, c[0x0][0x198], RZ ;  /* 0x0000660004007a10 */ /* 0x040fe20007ffe0ff */
[----:B------:R-:W-:-:S02]  /*4a9e0*/  IMAD.WIDE R4, R4, 0x2, R24 ;  /* 0x0000000204047825 */ /* 0x000fc400078e0218 */
[----:B------:R0:W-:Y:S01]  /*4a9f0*/  @P3 STG.E.U16 [R16.64], R19 ;  /* 0x0000001310003986 */ /* 0x0001e2000c101506 */
[----:B------:R-:W-:-:S04]  /*4aa00*/  IADD3 R20, R11, 0x23, RZ ;  /* 0x000000230b147810 */ /* 0x000fc80007ffe0ff */
[----:B------:R-:W-:Y:S01]  /*4aa10*/  ISETP.GE.AND P4, PT, R20, c[0x0][0x17c], PT ;  /* 0x00005f0014007a0c */ /* 0x000fe20003f86270 */
[----:B0-----:R-:W-:Y:S01]  /*4aa20*/  IMAD.WIDE R16, R0, 0x2, R2 ;  /* 0x0000000200107825 */ /* 0x001fe200078e0202 */
[C---:B-----5:R-:W-:Y:S02]  /*4aa30*/  ISETP.LT.AND P1, PT, R27.reuse, c[0x0][0x178], !P1 ;  /* 0x00005e001b007a0c */ /* 0x060fe40004f21270 */
[----:B------:R-:W-:-:S11]  /*4aa40*/  ISETP.LT.AND P0, PT, R27, c[0x0][0x178], !P0 ;  /* 0x00005e001b007a0c */ /* 0x000fd60004701270 */
[----:B------:R0:W-:Y:S01]  /*4aa50*/  @P1 STG.E.U16 [R4.64], R18 ;  /* 0x0000001204001986 */ /* 0x0001e2000c101506 */
[----:B------:R-:W-:Y:S01]  /*4aa60*/  ISETP.LT.AND P1, PT, R10, c[0x0][0x178], !P6 ;  /* 0x00005e000a007a0c */ /* 0x000fe20007721270 */
[C---:B0-----:R-:W-:Y:S01]  /*4aa70*/  IMAD.WIDE R4, R0.reuse, 0x2, R24 ;  /* 0x0000000200047825 */ /* 0x041fe200078e0218 */
[----:B------:R-:W-:Y:S01]  /*4aa80*/  IADD3 R0, R0, c[0x0][0x198], RZ ;  /* 0x0000660000007a10 */ /* 0x000fe20007ffe0ff */
[----:B---3--:R-:W-:Y:S01]  /*4aa90*/  @P2 STG.E.U16 [R16.64], R23 ;  /* 0x0000001710002986 */ /* 0x008fe2000c101506 */
[----:B------:R-:W-:Y:S02]  /*4aaa0*/  IADD3 R18, R11, 0x25, RZ ;  /* 0x000000250b127810 */ /* 0x000fe40007ffe0ff */
[----:B------:R-:W-:Y:S01]  /*4aab0*/  PRMT R20, R23, 0x7632, R20 ;  /* 0x0000763217147816 */ /* 0x000fe20000000014 */
[----:B----4-:R0:W-:Y:S01]  /*4aac0*/  @P0 STG.E.U16 [R4.64], R7 ;  /* 0x0000000704000986 */ /* 0x0101e2000c101506 */
[----:B------:R-:W-:Y:S02]  /*4aad0*/  ISETP.GE.AND P2, PT, R18, c[0x0][0x17c], PT ;  /* 0x00005f0012007a0c */ /* 0x000fe40003f46270 */
[----:B------:R-:W-:Y:S01]  /*4aae0*/  PRMT R18, R7, 0x7632, R18 ;  /* 0x0000763207127816 */ /* 0x000fe20000000012 */
[C---:B0-----:R-:W-:Y:S01]  /*4aaf0*/  IMAD.WIDE R4, R0.reuse, 0x2, R2 ;  /* 0x0000000200047825 */ /* 0x041fe200078e0202 */
[----:B------:R-:W3:Y:S04]  /*4ab00*/  LDL.LU R7, [R1+0x178] ;  /* 0x0001780001077983 */ /* 0x000ee80000300800 */
[----:B------:R-:W4:Y:S04]  /*4ab10*/  LDL.LU R23, [R1+0x18] ;  /* 0x0000180001177983 */ /* 0x000f280000300800 */
[----:B------:R0:W-:Y:S04]  /*4ab20*/  @P1 STG.E.U16 [R4.64], R20 ;  /* 0x0000001404001986 */ /* 0x0001e8000c101506 */
[----:B0-----:R-:W5:Y:S01]  /*4ab30*/  LDL.LU R20, [R1+0x168] ;  /* 0x0001680001147983 */ /* 0x001f620000300800 */
[----:B------:R-:W-:Y:S01]  /*4ab40*/  ISETP.LT.AND P6, PT, R27, c[0x0][0x178], !P6 ;  /* 0x00005e001b007a0c */ /* 0x000fe200077c1270 */
[----:B------:R-:W-:Y:S01]  /*4ab50*/  IMAD.WIDE R16, R0, 0x2, R24 ;  /* 0x0000000200107825 */ /* 0x000fe200078e0218 */
[----:B------:R-:W-:-:S02]  /*4ab60*/  ISETP.LT.AND P0, PT, R10, c[0x0][0x178], !P5 ;  /* 0x00005e000a007a0c */ /* 0x000fc40006f01270 */
[----:B------:R-:W-:Y:S02]  /*4ab70*/  ISETP.LT.AND P5, PT, R27, c[0x0][0x178], !P5 ;  /* 0x00005e001b007a0c */ /* 0x000fe40006fa1270 */
[----:B------:R-:W-:Y:S02]  /*4ab80*/  IADD3 R4, R0, c[0x0][0x198], RZ ;  /* 0x0000660000047a10 */ /* 0x000fe40007ffe0ff */
[----:B------:R-:W-:Y:S02]  /*4ab90*/  IADD3 R19, R11, 0x26, RZ ;  /* 0x000000260b137810 */ /* 0x000fe40007ffe0ff */
[----:B------:R-:W-:-:S03]  /*4aba0*/  IADD3 R0, R4, c[0x0][0x198], RZ ;  /* 0x0000660004007a10 */ /* 0x000fc60007ffe0ff */
[----:B------:R0:W-:Y:S01]  /*4abb0*/  @P6 STG.E.U16 [R16.64], R18 ;  /* 0x0000001210006986 */ /* 0x0001e2000c101506 */
[----:B------:R-:W-:Y:S02]  /*4abc0*/  ISETP.LT.AND P6, PT, R10, c[0x0][0x178], !P4 ;  /* 0x00005e000a007a0c */ /* 0x000fe400067c1270 */
[----:B------:R-:W-:Y:S02]  /*4abd0*/  ISETP.LT.AND P4, PT, R27, c[0x0][0x178], !P4 ;  /* 0x00005e001b007a0c */ /* 0x000fe40006781270 */
[----:B------:R-:W-:Y:S02]  /*4abe0*/  IADD3 R21, R11, 0x24, RZ ;  /* 0x000000240b157810 */ /* 0x000fe40007ffe0ff */
[----:B------:R-:W-:Y:S01]  /*4abf0*/  ISETP.GE.AND P1, PT, R19, c[0x0][0x17c], PT ;  /* 0x00005f0013007a0c */ /* 0x000fe20003f26270 */
[----:B0-----:R-:W-:Y:S01]  /*4ac00*/  IMAD.WIDE R16, R4, 0x2, R2 ;  /* 0x0000000204107825 */ /* 0x001fe200078e0202 */
[----:B------:R-:W-:-:S03]  /*4ac10*/  IADD3 R18, R11, 0x27, RZ ;  /* 0x000000270b127810 */ /* 0x000fc60007ffe0ff */
[----:B------:R-:W-:Y:S01]  /*4ac20*/  IMAD.WIDE R4, R4, 0x2, R24 ;  /* 0x0000000204047825 */ /* 0x000fe200078e0218 */
[----:B------:R-:W-:Y:S02]  /*4ac30*/  ISETP.GE.AND P3, PT, R21, c[0x0][0x17c], PT ;  /* 0x00005f0015007a0c */ /* 0x000fe40003f66270 */
[----:B---3--:R-:W-:Y:S01]  /*4ac40*/  PRMT R21, R7, 0x7632, R21 ;  /* 0x0000763207157816 */ /* 0x008fe20000000015 */
[----:B-----5:R0:W-:Y:S01]  /*4ac50*/  @P0 STG.E.U16 [R16.64], R20 ;  /* 0x0000001410000986 */ /* 0x0201e2000c101506 */
[----:B------:R-:W-:Y:S02]  /*4ac60*/  PRMT R19, R20, 0x7632, R19 ;  /* 0x0000763214137816 */ /* 0x000fe40000000013 */
[----:B------:R-:W-:Y:S01]  /*4ac70*/  ISETP.GE.AND P0, PT, R18, c[0x0][0x17c], PT ;  /* 0x00005f0012007a0c */ /* 0x000fe20003f06270 */
[----:B--2---:R1:W-:Y:S01]  /*4ac80*/  @P5 STG.E.U16 [R4.64], R29 ;  /* 0x0000001d04005986 */ /* 0x0043e2000c101506 */
[----:B------:R-:W-:Y:S02]  /*4ac90*/  PRMT R18, R29, 0x7632, R18 ;  /* 0x000076321d127816 */ /* 0x000fe40000000012 */
[----:B------:R-:W-:Y:S01]  /*4aca0*/  ISETP.LT.AND P5, PT, R10, c[0x0][0x178], !P3 ;  /* 0x00005e000a007a0c */ /* 0x000fe20005fa1270 */
[----:B0-----:R-:W-:-:S04]  /*4acb0*/  IMAD.WIDE R16, R0, 0x2, R2 ;  /* 0x0000000200107825 */ /* 0x001fc800078e0202 */
[----:B-1----:R-:W-:Y:S01]  /*4acc0*/  IMAD.WIDE R4, R0, 0x2, R24 ;  /* 0x0000000200047825 */ /* 0x002fe200078e0218 */
[----:B------:R0:W-:Y:S01]  /*4acd0*/  @P6 STG.E.U16 [R16.64], R19 ;  /* 0x0000001310006986 */ /* 0x0001e2000c101506 */
[----:B------:R-:W-:-:S03]  /*4ace0*/  ISETP.LT.AND P3, PT, R27, c[0x0][0x178], !P3 ;  /* 0x00005e001b007a0c */ /* 0x000fc60005f61270 */
[----:B------:R1:W-:Y:S01]  /*4acf0*/  @P4 STG.E.U16 [R4.64], R18 ;  /* 0x0000001204004986 */ /* 0x0003e2000c101506 */
[----:B------:R-:W-:-:S03]  /*4ad00*/  ISETP.LT.AND P4, PT, R10, c[0x0][0x178], !P2 ;  /* 0x00005e000a007a0c */ /* 0x000fc60005781270 */
[----:B------:R-:W2:Y:S01]  /*4ad10*/  LDL.LU R29, [R1+0x38] ;  /* 0x00003800011d7983 */ /* 0x000ea20000300800 */
[----:B0-----:R-:W-:Y:S02]  /*4ad20*/  IADD3 R17, R0, c[0x0][0x198], RZ ;  /* 0x0000660000117a10 */ /* 0x001fe40007ffe0ff */
[----:B------:R-:W-:Y:S02]  /*4ad30*/  IADD3 R16, R11, 0x28, RZ ;  /* 0x000000280b107810 */ /* 0x000fe40007ffe0ff */
[C---:B------:R-:W-:Y:S01]  /*4ad40*/  IADD3 R20, R17.reuse, c[0x0][0x198], RZ ;  /* 0x0000660011147a10 */ /* 0x040fe20007ffe0ff */
[----:B-1----:R-:W-:Y:S01]  /*4ad50*/  IMAD.WIDE R4, R17, 0x2, R2 ;  /* 0x0000000211047825 */ /* 0x002fe200078e0202 */
[----:B------:R-:W-:-:S03]  /*4ad60*/  ISETP.GE.AND P6, PT, R16, c[0x0][0x17c], PT ;  /* 0x00005f0010007a0c */ /* 0x000fc60003fc6270 */
[----:B------:R-:W-:Y:S01]  /*4ad70*/  IMAD.WIDE R16, R17, 0x2, R24 ;  /* 0x0000000211107825 */ /* 0x000fe200078e0218 */
[----:B------:R0:W-:Y:S03]  /*4ad80*/  @P5 STG.E.U16 [R4.64], R7 ;  /* 0x0000000704005986 */ /* 0x0001e6000c101506 */
[----:B------:R-:W-:Y:S01]  /*4ad90*/  IMAD.WIDE R18, R20, 0x2, R2 ;  /* 0x0000000214127825 */ /* 0x000fe200078e0202 */
[----:B----4-:R-:W-:Y:S04]  /*4ada0*/  @P3 STG.E.U16 [R16.64], R23 ;  /* 0x0000001710003986 */ /* 0x010fe8000c101506 */
[----:B------:R1:W-:Y:S04]  /*4adb0*/  @P4 STG.E.U16 [R18.64], R21 ;  /* 0x0000001512004986 */ /* 0x0003e8000c101506 */
[----:B0-----:R-:W3:Y:S04]  /*4adc0*/  LDL.LU R7, [R1+0x1574] ;  /* 0x0015740001077983 */ /* 0x001ee80000300800 */
[----:B-1----:R-:W4:Y:S01]  /*4add0*/  LDL.LU R21, [R1+0x188] ;  /* 0x0001880001157983 */ /* 0x002f220000300800 */
[----:B------:R-:W-:-:S02]  /*4ade0*/  ISETP.LT.AND P2, PT, R27, c[0x0][0x178], !P2 ;  /* 0x00005e001b007a0c */ /* 0x000fc40005741270 */
[----:B------:R-:W-:Y:S02]  /*4adf0*/  IADD3 R0, R11, 0x29, RZ ;  /* 0x000000290b007810 */ /* 0x000fe40007ffe0ff */
[----:B------:R-:W-:Y:S02]  /*4ae00*/  ISETP.LT.AND P3, PT, R10, c[0x0][0x178], !P1 ;  /* 0x00005e000a007a0c */ /* 0x000fe40004f61270 */
[----:B------:R-:W-:Y:S01]  /*4ae10*/  ISETP.LT.AND P1, PT, R27, c[0x0][0x178], !P1 ;  /* 0x00005e001b007a0c */ /* 0x000fe20004f21270 */
[----:B------:R-:W-:Y:S01]  /*4ae20*/  IMAD.WIDE R4, R20, 0x2, R24 ;  /* 0x0000000214047825 */ /* 0x000fe200078e0218 */
[----:B------:R-:W-:Y:S02]  /*4ae30*/  ISETP.GE.AND P5, PT, R0, c[0x0][0x17c], PT ;  /* 0x00005f0000007a0c */ /* 0x000fe40003fa6270 */
[----:B------:R-:W-:Y:S02]  /*4ae40*/  IADD3 R0, R20, c[0x0][0x198], RZ ;  /* 0x0000660014007a10 */ /* 0x000fe40007ffe0ff */
[----:B------:R-:W-:-:S02]  /*4ae50*/  PRMT R18, R23, 0x7632, R18 ;  /* 0x0000763217127816 */ /* 0x000fc40000000012 */
[----:B------:R-:W-:Y:S01]  /*4ae60*/  ISETP.LT.AND P4, PT, R10, c[0x0][0x178], !P0 ;  /* 0x00005e000a007a0c */ /* 0x000fe20004781270 */
[C---:B------:R-:W-:Y:S01]  /*4ae70*/  IMAD.WIDE R16, R0.reuse, 0x2, R2 ;  /* 0x0000000200107825 */ /* 0x040fe200078e0202 */
[----:B------:R-:W-:Y:S01]  /*4ae80*/  ISETP.LT.AND P0, PT, R27, c[0x0][0x178], !P0 ;  /* 0x00005e001b007a0c */ /* 0x000fe20004701270 */
[----:B------:R0:W-:Y:S04]  /*4ae90*/  @P2 STG.E.U16 [R4.64], R18 ;  /* 0x0000001204002986 */ /* 0x0001e8000c101506 */
[----:B------:R-:W5:Y:S01]  /*4aea0*/  LDL.LU R23, [R1+0x48] ;  /* 0x0000480001177983 */ /* 0x000f620000300800 */
[C---:B0-----:R-:W-:Y:S01]  /*4aeb0*/  IADD3 R18, R0.reuse, c[0x0][0x198], RZ ;  /* 0x0000660000127a10 */ /* 0x041fe20007ffe0ff */
[----:B------:R-:W-:Y:S01]  /*4aec0*/  IMAD.WIDE R4, R0, 0x2, R24 ;  /* 0x0000000200047825 */ /* 0x000fe200078e0218 */
[----:B--2---:R-:W-:Y:S01]  /*4aed0*/  PRMT R20, R29, 0x7632, R20 ;  /* 0x000076321d147816 */ /* 0x004fe20000000014 */
[----:B----4-:R0:W-:Y:S01]  /*4aee0*/  @P3 STG.E.U16 [R16.64], R21 ;  /* 0x0000001510003986 */ /* 0x0101e2000c101506 */
[----:B------:R-:W-:-:S03]  /*4aef0*/  PRMT R0, R21, 0x7632, R0 ;  /* 0x0000763215007816 */ /* 0x000fc60000000000 */
[----:B------:R1:W-:Y:S01]  /*4af00*/  @P1 STG.E.U16 [R4.64], R29 ;  /* 0x0000001d04001986 */ /* 0x0003e2000c101506 */
[----:B0-----:R-:W-:-:S04]  /*4af10*/  IMAD.WIDE R16, R18, 0x2, R2 ;  /* 0x0000000212107825 */ /* 0x001fc800078e0202 */
[----:B-1----:R-:W-:Y:S01]  /*4af20*/  IMAD.WIDE R4, R18, 0x2, R24 ;  /* 0x0000000212047825 */ /* 0x002fe200078e0218 */
[----:B------:R-:W-:Y:S04]  /*4af30*/  @P4 STG.E.U16 [R16.64], R0 ;  /* 0x0000000010004986 */ /* 0x000fe8000c101506 */
[----:B------:R-:W2:Y:S04]  /*4af40*/  LDL.LU R29, [R1+0x68] ;  /* 0x00006800011d7983 */ /* 0x000ea80000300800 */
[----:B------:R0:W-:Y:S04]  /*4af50*/  @P0 STG.E.U16 [R4.64], R20 ;  /* 0x0000001404000986 */ /* 0x0001e8000c101506 */
[----:B0-----:R-:W4:Y:S01]  /*4af60*/  LDL.LU R5, [R1+0x208] ;  /* 0x0002080001057983 */ /* 0x001f220000300800 */
[----:B------:R-:W-:-:S02]  /*4af70*/  ISETP.LT.AND P1, PT, R10, c[0x0][0x178], !P6 ;  /* 0x00005e000a007a0c */ /* 0x000fc40007721270 */
[----:B------:R-:W-:Y:S02]  /*4af80*/  IADD3 R19, R11, 0x2a, RZ ;  /* 0x0000002a0b137810 */ /* 0x000fe40007ffe0ff */
[----:B------:R-:W-:Y:S02]  /*4af90*/  IADD3 R0, R18, c[0x0][0x198], RZ ;  /* 0x0000660012007a10 */ /* 0x000fe40007ffe0ff */
[----:B------:R-:W-:Y:S02]  /*4afa0*/  ISETP.GE.AND P2, PT, R19, c[0x0][0x17c], PT ;  /* 0x00005f0013007a0c */ /* 0x000fe40003f46270 */
[----:B------:R-:W-:Y:S01]  /*4afb0*/  IADD3 R19, R11, 0x2b, RZ ;  /* 0x0000002b0b137810 */ /* 0x000fe20007ffe0ff */
[----:B------:R-:W-:Y:S01]  /*4afc0*/  IMAD.WIDE R16, R0, 0x2, R2 ;  /* 0x0000000200107825 */ /* 0x000fe200078e0202 */
[----:B------:R-:W-:Y:S02]  /*4afd0*/  ISETP.LT.AND P6, PT, R27, c[0x0][0x178], !P6 ;  /* 0x00005e001b007a0c */ /* 0x000fe400077c1270 */
[----:B------:R-:W-:-:S02]  /*4afe0*/  ISETP.GE.AND P3, PT, R19, c[0x0][0x17c], PT ;  /* 0x00005f0013007a0c */ /* 0x000fc40003f66270 */
[----:B------:R-:W-:Y:S02]  /*4aff0*/  IADD3 R19, R11, 0x2c, RZ ;  /* 0x0000002c0b137810 */ /* 0x000fe40007ffe0ff */
[C---:B------:R-:W-:Y:S02]  /*4b000*/  IADD3 R4, R0.reuse, c[0x0][0x198], RZ ;  /* 0x0000660000047a10 */ /* 0x040fe40007ffe0ff */
[----:B------:R-:W-:Y:S01]  /*4b010*/  ISETP.GE.AND P4, PT, R19, c[0x0][0x17c], PT ;  /* 0x00005f0013007a0c */ /* 0x000fe20003f86270 */
[----:B------:R-:W-:Y:S01]  /*4b020*/  IMAD.WIDE R18, R0, 0x2, R24 ;  /* 0x0000000200127825 */ /* 0x000fe200078e0218 */
[----:B------:R-:W-:-:S04]  /*4b030*/  IADD3 R21, R11, 0x2d, RZ ;  /* 0x0000002d0b157810 */ /* 0x000fc80007ffe0ff */
[----:B------:R-:W-:Y:S02]  /*4b040*/  ISETP.GE.AND P0, PT, R21, c[0x0][0x17c], PT ;  /* 0x00005f0015007a0c */ /* 0x000fe40003f06270 */
[----:B------:R-:W-:Y:S02]  /*4b050*/  IADD3 R21, R11, 0x2e, RZ ;  /* 0x0000002e0b157810 */ /* 0x000fe40007ffe0ff */
[----:B-----5:R-:W-:Y:S01]  /*4b060*/  PRMT R20, R23, 0x7632, R20 ;  /* 0x0000763217147816 */ /* 0x020fe20000000014 */
[----:B----4-:R-:W-:Y:S01]  /*4b070*/  @P1 STG.E.U16 [R16.64], R5 ;  /* 0x0000000510001986 */ /* 0x010fe2000c101506 */
[----:B------:R-:W-:Y:S02]  /*4b080*/  ISETP.LT.AND P1, PT, R10, c[0x0][0x178], !P5 ;  /* 0x00005e000a007a0c */ /* 0x000fe40006f21270 */
[----:B------:R-:W-:Y:S01]  /*4b090*/  PRMT R22, R5, 0x7632, R22 ;  /* 0x0000763205167816 */ /* 0x000fe20000000016 */
[----:B------:R0:W-:Y:S02]  /*4b0a0*/  @P6 STG.E.U16 [R18.64], R23 ;  /* 0x0000001712006986 */ /* 0x0001e4000c101506 */
[----:B0-----:R-:W-:-:S02]  /*4b0b0*/  IMAD.WIDE R18, R4, 0x2, R2 ;  /* 0x0000000204127825 */ /* 0x001fc400078e0202 */
[----:B------:R-:W4:Y:S06]  /*4b0c0*/  LDL.LU R23, [R1+0x58] ;  /* 0x0000580001177983 */ /* 0x000f2c0000300800 */
[----:B------:R0:W-:Y:S01]  /*4b0d0*/  @P1 STG.E.U16 [R18.64], R22 ;  /* 0x0000001612001986 */ /* 0x0001e2000c101506 */
[----:B------:R-:W-:-:S03]  /*4b0e0*/  ISETP.GE.AND P1, PT, R21, c[0x0][0x17c], PT ;  /* 0x00005f0015007a0c */ /* 0x000fc60003f26270 */
[----:B0-----:R-:W5:Y:S04]  /*4b0f0*/  LDL.LU R22, [R1+0x228] ;  /* 0x0002280001167983 */ /* 0x001f680000300800 */
[----:B------:R-:W2:Y:S01]  /*4b100*/  LDL.LU R21, [R1+0x218] ;  /* 0x0002180001157983 */ /* 0x000ea20000300800 */
[C---:B------:R-:W-:Y:S02]  /*4b110*/  ISETP.LT.AND P5, PT, R27.reuse, c[0x0][0x178], !P5 ;  /* 0x00005e001b007a0c */ /* 0x040fe40006fa1270 */
[----:B------:R-:W-:Y:S02]  /*4b120*/  ISETP.LT.AND P6, PT, R10, c[0x0][0x178], !P2 ;  /* 0x00005e000a007a0c */ /* 0x000fe400057c1270 */
[C---:B------:R-:W-:Y:S02]  /*4b130*/  IADD3 R0, R4.reuse, c[0x0][0x198], RZ ;  /* 0x0000660004007a10 */ /* 0x040fe40007ffe0ff */
[----:B------:R-:W-:Y:S01]  /*4b140*/  ISETP.LT.AND P2, PT, R27, c[0x0][0x178], !P2 ;  /* 0x00005e001b007a0c */ /* 0x000fe20005741270 */
[----:B------:R-:W-:-:S04]  /*4b150*/  IMAD.WIDE R16, R4, 0x2, R24 ;  /* 0x0000000204107825 */ /* 0x000fc800078e0218 */
[C---:B------:R-:W-:Y:S02]  /*4b160*/  IMAD.WIDE R4, R0.reuse, 0x2, R2 ;  /* 0x0000000200047825 */ /* 0x040fe400078e0202 */
[----:B------:R0:W-:Y:S02]  /*4b170*/  @P5 STG.E.U16 [R16.64], R20 ;  /* 0x0000001410005986 */ /* 0x0001e4000c101506 */
[----:B------:R-:W-:Y:S01]  /*4b180*/  IMAD.WIDE R18, R0, 0x2, R24 ;  /* 0x0000000200127825 */ /* 0x000fe200078e0218 */
[C---:B------:R-:W-:Y:S02]  /*4b190*/  ISETP.LT.AND P5, PT, R10.reuse, c[0x0][0x178], !P4 ;  /* 0x00005e000a007a0c */ /* 0x040fe400067a1270 */
[----:B------:R-:W-:Y:S02]  /*4b1a0*/  ISETP.LT.AND P4, PT, R27, c[0x0][0x178], !P4 ;  /* 0x00005e001b007a0c */ /* 0x000fe40006781270 */
[----:B0-----:R-:W-:Y:S01]  /*4b1b0*/  IADD3 R20, R11, 0x2f, RZ ;  /* 0x0000002f0b147810 */ /* 0x001fe20007ffe0ff */
[----:B--2---:R0:W-:Y:S01]  /*4b1c0*/  @P6 STG.E.U16 [R4.64], R21 ;  /* 0x0000001504006986 */ /* 0x0041e2000c101506 */
[----:B------:R-:W-:-:S02]  /*4b1d0*/  ISETP.LT.AND P6, PT, R10, c[0x0][0x178], !P3 ;  /* 0x00005e000a007a0c */ /* 0x000fc40005fc1270 */
[----:B------:R-:W-:Y:S01]  /*4b1e0*/  ISETP.LT.AND P3, PT, R27, c[0x0][0x178], !P3 ;  /* 0x00005e001b007a0c */ /* 0x000fe20005f61270 */
[----:B------:R1:W-:Y:S01]  /*4b1f0*/  @P2 STG.E.U16 [R18.64], R29 ;  /* 0x0000001d12002986 */ /* 0x0003e2000c101506 */
[----:B0-----:R-:W-:Y:S02]  /*4b200*/  IADD3 R4, R0, c[0x0][0x198], RZ ;  /* 0x0000660000047a10 */ /* 0x001fe40007ffe0ff */
[----:B-1----:R-:W-:Y:S02]  /*4b210*/  PRMT R18, R29, 0x7632, R18 ;  /* 0x000076321d127816 */ /* 0x002fe40000000012 */
[----:B------:R-:W2:Y:S01]  /*4b220*/  LDL.LU R29, [R1+0x238] ;  /* 0x00023800011d7983 */ /* 0x000ea20000300800 */
[----:B------:R-:W-:Y:S01]  /*4b230*/  PRMT R19, R21, 0x7632, R19 ;  /* 0x0000763215137816 */ /* 0x000fe20000000013 */
[C---:B------:R-:W-:Y:S01]  /*4b240*/  IMAD.WIDE R16, R4.reuse, 0x2, R2 ;  /* 0x0000000204107825 */ /* 0x040fe200078e0202 */
[----:B------:R-:W-:-:S03]  /*4b250*/  IADD3 R0, R4, c[0x0][0x198], RZ ;  /* 0x0000660004007a10 */ /* 0x000fc60007ffe0ff */
[----:B------:R-:W-:Y:S01]  /*4b260*/  IMAD.WIDE R4, R4, 0x2, R24 ;  /* 0x0000000204047825 */ /* 0x000fe200078e0218 */
[----:B------:R0:W-:Y:S04]  /*4b270*/  @P6 STG.E.U16 [R16.64], R19 ;  /* 0x0000001310006986 */ /* 0x0001e8000c101506 */
[----:B------:R1:W-:Y:S01]  /*4b280*/  @P3 STG.E.U16 [R4.64], R18 ;  /* 0x0000001204003986 */ /* 0x0003e2000c101506 */
[----:B0-----:R-:W-:-:S05]  /*4b290*/  IMAD.WIDE R16, R0, 0x2, R2 ;  /* 0x0000000200107825 */ /* 0x001fca00078e0202 */
[----:B-----5:R0:W-:Y:S01]  /*4b2a0*/  @P5 STG.E.U16 [R16.64], R22 ;  /* 0x0000001610005986 */ /* 0x0201e2000c101506 */
[----:B-1----:R-:W-:Y:S01]  /*4b2b0*/  IMAD.WIDE R4, R0, 0x2, R24 ;  /* 0x0000000200047825 */ /* 0x002fe200078e0218 */
[----:B------:R-:W-:Y:S02]  /*4b2c0*/  ISETP.GE.AND P2, PT, R20, c[0x0][0x17c], PT ;  /* 0x00005f0014007a0c */ /* 0x000fe40003f46270 */
[----:B----4-:R-:W-:Y:S02]  /*4b2d0*/  PRMT R20, R23, 0x7632, R20 ;  /* 0x0000763217147816 */ /* 0x010fe40000000014 */
[----:B0-----:R-:W-:Y:S02]  /*4b2e0*/  PRMT R17, R22, 0x7632, R17 ;  /* 0x0000763216117816 */ /* 0x001fe40000000011 */
[----:B------:R-:W4:Y:S04]  /*4b2f0*/  LDL.LU R22, [R1+0x15c] ;  /* 0x00015c0001167983 */ /* 0x000f280000300800 */
[----:B------:R0:W-:Y:S04]  /*4b300*/  @P4 STG.E.U16 [R4.64], R23 ;  /* 0x0000001704004986 */ /* 0x0001e8000c101506 */
[----:B0-----:R-:W5:Y:S01]  /*4b310*/  LDL.LU R23, [R1+0xc] ;  /* 0x00000c0001177983 */ /* 0x001f620000300800 */
[----:B------:R-:W-:-:S02]  /*4b320*/  ISETP.LT.AND P6, PT, R10, c[0x0][0x178], !P0 ;  /* 0x00005e000a007a0c */ /* 0x000fc400047c1270 */
[----:B------:R-:W-:Y:S02]  /*4b330*/  IADD3 R16, R0, c[0x0][0x198], RZ ;  /* 0x0000660000107a10 */ /* 0x000fe40007ffe0ff */
[----:B------:R-:W-:Y:S02]  /*4b340*/  ISETP.LT.AND P0, PT, R27, c[0x0][0x178], !P0 ;  /* 0x00005e001b007a0c */ /* 0x000fe40004701270 */
[----:B------:R-:W-:Y:S01]  /*4b350*/  IADD3 R0, R11, 0x31, RZ ;  /* 0x000000310b007810 */ /* 0x000fe20007ffe0ff */
[----:B------:R-:W-:Y:S01]  /*4b360*/  IMAD.WIDE R4, R16, 0x2, R2 ;  /* 0x0000000210047825 */ /* 0x000fe200078e0202 */
[----:B------:R-:W-:Y:S02]  /*4b370*/  ISETP.LT.AND P5, PT, R10, c[0x0][0x178], !P1 ;  /* 0x00005e000a007a0c */ /* 0x000fe40004fa1270 */
[----:B------:R-:W-:Y:S02]  /*4b380*/  ISETP.LT.AND P1, PT, R27, c[0x0][0x178], !P1 ;  /* 0x00005e001b007a0c */ /* 0x000fe40004f21270 */
[----:B------:R-:W-:Y:S01]  /*4b390*/  ISETP.GE.AND P4, PT, R0, c[0x0][0x17c], PT ;  /* 0x00005f0000007a0c */ /* 0x000fe20003f86270 */
[----:B------:R0:W-:Y:S01]  /*4b3a0*/  @P6 STG.E.U16 [R4.64], R17 ;  /* 0x0000001104006986 */ /* 0x0001e2000c101506 */
[----:B------:R-:W-:-:S02]  /*4b3b0*/  IADD3 R0, R16, c[0x0][0x198], RZ ;  /* 0x0000660010007a10 */ /* 0x000fc40007ffe0ff */
[C---:B------:R-:W-:Y:S02]  /*4b3c0*/  IADD3 R19, R11.reuse, 0x30, RZ ;  /* 0x000000300b137810 */ /* 0x040fe40007ffe0ff */
[----:B------:R-:W-:Y:S02]  /*4b3d0*/  IADD3 R18, R11, 0x32, RZ ;  /* 0x000000320b127810 */ /* 0x000fe40007ffe0ff */
[----:B------:R-:W-:Y:S01]  /*4b3e0*/  ISETP.GE.AND P3, PT, R19, c[0x0][0x17c], PT ;  /* 0x00005f0013007a0c */ /* 0x000fe20003f66270 */
[----:B0-----:R-:W-:Y:S01]  /*4b3f0*/  IMAD.WIDE R4, R16, 0x2, R24 ;  /* 0x0000000210047825 */ /* 0x001fe200078e0218 */
[----:B------:R-:W-:-:S03]  /*4b400*/  ISETP.GE.AND P6, PT, R18, c[0x0][0x17c], PT ;  /* 0x00005f0012007a0c */ /* 0x000fc60003fc6270 */
[----:B------:R-:W-:Y:S01]  /*4b410*/  IMAD.WIDE R16, R0, 0x2, R2 ;  /* 0x0000000200107825 */ /* 0x000fe200078e0202 */
[----:B------:R0:W-:Y:S01]  /*4b420*/  @P0 STG.E.U16 [R4.64], R20 ;  /* 0x0000001404000986 */ /* 0x0001e2000c101506 */
[----:B------:R-:W-:Y:S02]  /*4b430*/  ISETP.LT.AND P0, PT, R10, c[0x0][0x178], !P2 ;  /* 0x00005e000a007a0c */ /* 0x000fe40005701270 */
[C---:B------:R-:W-:Y:S01]  /*4b440*/  IMAD.WIDE R18, R0.reuse, 0x2, R24 ;  /* 0x0000000200127825 */ /* 0x040fe200078e0218 */
[----:B------:R-:W-:Y:S02]  /*4b450*/  ISETP.LT.AND P2, PT, R27, c[0x0][0x178], !P2 ;  /* 0x00005e001b007a0c */ /* 0x000fe40005741270 */
[----:B0-----:R-:W-:Y:S02]  /*4b460*/  IADD3 R4, R0, c[0x0][0x198], RZ ;  /* 0x0000660000047a10 */ /* 0x001fe40007ffe0ff */
[----:B------:R-:W-:Y:S02]  /*4b470*/  PRMT R0, R6, 0x7632, R0 ;  /* 0x0000763206007816 */ /* 0x000fe40000000000 */
[----:B------:R-:W-:Y:S01]  /*4b480*/  IADD3 R21, R11, 0x33, RZ ;  /* 0x000000330b157810 */ /* 0x000fe20007ffe0ff */
[----:B--2---:R0:W-:Y:S04]  /*4b490*/  @P5 STG.E.U16 [R16.64], R29 ;  /* 0x0000001d10005986 */ /* 0x0041e8000c101506 */
[----:B------:R1:W-:Y:S01]  /*4b4a0*/  @P1 STG.E.U16 [R18.64], R6 ;  /* 0x0000000612001986 */ /* 0x0003e2000c101506 */
[----:B------:R-:W-:Y:S01]  /*4b4b0*/  ISETP.LT.AND P1, PT, R10, c[0x0][0x178], !P3 ;  /* 0x00005e000a007a0c */ /* 0x000fe20005f21270 */
[----:B0-----:R-:W-:Y:S01]  /*4b4c0*/  IMAD.WIDE R16, R4, 0x2, R2 ;  /* 0x0000000204107825 */ /* 0x001fe200078e0202 */
[----:B-1----:R-:W-:-:S02]  /*4b4d0*/  PRMT R18, R29, 0x7632, R18 ;  /* 0x000076321d127816 */ /* 0x002fc40000000012 */
[C---:B------:R-:W-:Y:S01]  /*4b4e0*/  IADD3 R6, R4.reuse, c[0x0][0x198], RZ ;  /* 0x0000660004067a10 */ /* 0x040fe20007ffe0ff */
[----:B------:R-:W-:Y:S01]  /*4b4f0*/  IMAD.WIDE R4, R4, 0x2, R24 ;  /* 0x0000000204047825 */ /* 0x000fe200078e0218 */
[----:B------:R-:W-:Y:S01]  /*4b500*/  ISETP.LT.AND P3, PT, R27, c[0x0][0x178], !P3 ;  /* 0x00005e001b007a0c */ /* 0x000fe20005f61270 */
[----:B------:R0:W-:Y:S04]  /*4b510*/  @P0 STG.E.U16 [R16.64], R18 ;  /* 0x0000001210000986 */ /* 0x0001e8000c101506 */
[----:B------:R1:W-:Y:S01]  /*4b520*/  @P2 STG.E.U16 [R4.64], R0 ;  /* 0x0000000004002986 */ /* 0x0003e2000c101506 */
[----:B------:R-:W-:-:S03]  /*4b530*/  ISETP.GE.AND P5, PT, R21, c[0x0][0x17c], PT ;  /* 0x00005f0015007a0c */ /* 0x000fc60003fa6270 */
[----:B------:R-:W2:Y:S01]  /*4b540*/  LDL.LU R29, [R1+0x2c] ;  /* 0x00002c00011d7983 */ /* 0x000ea20000300800 */
[----:B0-----:R-:W-:-:S05]  /*4b550*/  IMAD.WIDE R16, R6, 0x2, R2 ;  /* 0x0000000206107825 */ /* 0x001fca00078e0202 */
[----:B----4-:R0:W-:Y:S01]  /*4b560*/  @P1 STG.E.U16 [R16.64], R22 ;  /* 0x0000001610001986 */ /* 0x0101e2000c101506 */
[----:B------:R-:W-:Y:S01]  /*4b570*/  ISETP.LT.AND P1, PT, R10, c[0x0][0x178], !P4 ;  /* 0x00005e000a007a0c */ /* 0x000fe20006721270 */
[----:B-1----:R-:W-:Y:S01]  /*4b580*/  IMAD.WIDE R4, R6, 0x2, R24 ;  /* 0x0000000206047825 */ /* 0x002fe200078e0218 */
[----:B------:R-:W-:Y:S02]  /*4b590*/  ISETP.LT.AND P4, PT, R27, c[0x0][0x178], !P4 ;  /* 0x00005e001b007a0c */ /* 0x000fe40006781270 */
[----:B------:R-:W-:Y:S02]  /*4b5a0*/  PRMT R0, R22, 0x7632, R0 ;  /* 0x0000763216007816 */ /* 0x000fe40000000000 */
[----:B0-----:R-:W-:Y:S02]  /*4b5b0*/  IADD3 R16, R6, c[0x0][0x198], RZ ;  /* 0x0000660006107a10 */ /* 0x001fe40007ffe0ff */
[----:B------:R-:W-:Y:S01]  /*4b5c0*/  IADD3 R21, R11, 0x36, RZ ;  /* 0x000000360b157810 */ /* 0x000fe20007ffe0ff */
[----:B-----5:R0:W-:Y:S01]  /*4b5d0*/  @P3 STG.E.U16 [R4.64], R23 ;  /* 0x0000001704003986 */ /* 0x0201e2000c101506 */
[----:B------:R-:W-:-:S02]  /*4b5e0*/  IADD3 R6, R16, c[0x0][0x198], RZ ;  /* 0x0000660010067a10 */ /* 0x000fc40007ffe0ff */
[----:B------:R-:W-:Y:S01]  /*4b5f0*/  PRMT R20, R23, 0x7632, R20 ;  /* 0x0000763217147816 */ /* 0x000fe20000000014 */
[C---:B0-----:R-:W-:Y:S01]  /*4b600*/  IMAD.WIDE R4, R16.reuse, 0x2, R2 ;  /* 0x0000000210047825 */ /* 0x041fe200078e0202 */
[----:B------:R-:W4:Y:S03]  /*4b610*/  LDL.LU R23, [R1+0x1c] ;  /* 0x00001c0001177983 */ /* 0x000f260000300800 */
[----:B------:R-:W-:Y:S01]  /*4b620*/  IMAD.WIDE R16, R16, 0x2, R24 ;  /* 0x0000000210107825 */ /* 0x000fe200078e0218 */
[----:B------:R-:W-:Y:S01]  /*4b630*/  @P1 STG.E.U16 [R4.64], R0 ;  /* 0x0000000004001986 */ /* 0x000fe2000c101506 */
[----:B------:R-:W-:-:S03]  /*4b640*/  ISETP.GE.AND P1, PT, R21, c[0x0][0x17c], PT ;  /* 0x00005f0015007a0c */ /* 0x000fc60003f26270 */
[----:B------:R-:W5:Y:S04]  /*4b650*/  LDL.LU R21, [R1+0x17c] ;  /* 0x00017c0001157983 */ /* 0x000f680000300800 */
        /* <DEDUP_REMOVED lines=8> */
[----:B------:R-:W-:-:S04]  /*4b6e0*/  IMAD.WIDE R18, R6, 0x2, R2 ;  /* 0x0000000206127825 */ /* 0x000fc800078e0202 */
[----:B------:R-:W-:Y:S01]  /*4b6f0*/  IMAD.WIDE R4, R6, 0x2, R24 ;  /* 0x0000000206047825 */ /* 0x000fe200078e0218 */
[----:B------:R-:W-:Y:S02]  /*4b700*/  IADD3 R20, R11, 0x38, RZ ;  /* 0x000000380b147810 */ /* 0x000fe40007ffe0ff */
[----:B--2---:R-:W-:Y:S01]  /*4b710*/  PRMT R0, R29, 0x7632, R0 ;  /* 0x000076321d007816 */ /* 0x004fe20000000000 */
[----:B---3--:R0:W-:Y:S01]  /*4b720*/  @P3 STG.E.U16 [R18.64], R17 ;  /* 0x0000001112003986 */ /* 0x0081e2000c101506 */
[C---:B------:R-:W-:Y:S02]  /*4b730*/  ISETP.LT.AND P3, PT, R10.reuse, c[0x0][0x178], !P5 ;  /* 0x00005e000a007a0c */ /* 0x040fe40006f61270 */
[----:B------:R-:W-:Y:S01]  /*4b740*/  ISETP.LT.AND P5, PT, R27, c[0x0][0x178], !P5 ;  /* 0x00005e001b007a0c */ /* 0x000fe20006fa1270 */
[----:B------:R1:W-:Y:S01]  /*4b750*/  @P6 STG.E.U16 [R4.64], R29 ;  /* 0x0000001d04006986 */ /* 0x0003e2000c101506 */
[----:B------:R-:W-:Y:S02]  /*4b760*/  ISETP.LT.AND P6, PT, R10, c[0x0][0x178], !P0 ;  /* 0x00005e000a007a0c */ /* 0x000fe400047c1270 */
[----:B0-----:R-:W-:-:S02]  /*4b770*/  IADD3 R19, R6, c[0x0][0x198], RZ ;  /* 0x0000660006137a10 */ /* 0x001fc40007ffe0ff */
[----:B------:R-:W-:Y:S02]  /*4b780*/  PRMT R18, R17, 0x7632, R18 ;  /* 0x0000763211127816 */ /* 0x000fe40000000012 */
[C---:B------:R-:W-:Y:S01]  /*4b790*/  IADD3 R6, R19.reuse, c[0x0][0x198], RZ ;  /* 0x0000660013067a10 */ /* 0x040fe20007ffe0ff */
[----:B------:R-:W-:Y:S01]  /*4b7a0*/  IMAD.WIDE R16, R19, 0x2, R2 ;  /* 0x0000000213107825 */ /* 0x000fe200078e0202 */
[----:B------:R-:W-:Y:S01]  /*4b7b0*/  ISETP.LT.AND P0, PT, R27, c[0x0][0x178], !P0 ;  /* 0x00005e001b007a0c */ /* 0x000fe20004701270 */
[----:B-1----:R-:W2:Y:S02]  /*4b7c0*/  LDL.LU R29, [R1+0x3c] ;  /* 0x00003c00011d7983 */ /* 0x002ea40000300800 */
[----:B------:R-:W-:Y:S02]  /*4b7d0*/  IMAD.WIDE R4, R19, 0x2, R24 ;  /* 0x0000000213047825 */ /* 0x000fe400078e0218 */
[----:B------:R0:W-:Y:S04]  /*4b7e0*/  @P3 STG.E.U16 [R16.64], R18 ;  /* 0x0000001210003986 */ /* 0x0001e8000c101506 */
[----:B------:R1:W-:Y:S01]  /*4b7f0*/  @P5 STG.E.U16 [R4.64], R0 ;  /* 0x0000000004005986 */ /* 0x0003e2000c101506 */
[----:B0-----:R-:W-:-:S05]  /*4b800*/  IMAD.WIDE R16, R6, 0x2, R2 ;  /* 0x0000000206107825 */ /* 0x001fca00078e0202 */
[----:B-----5:R0:W-:Y:S01]  /*4b810*/  @P6 STG.E.U16 [R16.64], R21 ;  /* 0x0000001510006986 */ /* 0x0201e2000c101506 */
[----:B------:R-:W-:Y:S01]  /*4b820*/  ISETP.LT.AND P6, PT, R10, c[0x0][0x178], !P2 ;  /* 0x00005e000a007a0c */ /* 0x000fe200057c1270 */
[C---:B-1----:R-:W-:Y:S01]  /*4b830*/  IMAD.WIDE R4, R6.reuse, 0x2, R24 ;  /* 0x0000000206047825 */ /* 0x042fe200078e0218 */
[----:B------:R-:W-:Y:S02]  /*4b840*/  ISETP.LT.AND P2, PT, R27, c[0x0][0x178], !P2 ;  /* 0x00005e001b007a0c */ /* 0x000fe40005741270 */
[----:B------:R-:W-:Y:S02]  /*4b850*/  PRMT R0, R21, 0x7632, R0 ;  /* 0x0000763215007816 */ /* 0x000fe40000000000 */
[----:B----4-:R1:W-:Y:S01]  /*4b860*/  @P0 STG.E.U16 [R4.64], R23 ;  /* 0x0000001704000986 */ /* 0x0103e2000c101506 */
[----:B0-----:R-:W-:Y:S02]  /*4b870*/  IADD3 R16, R6, c[0x0][0x198], RZ ;  /* 0x0000660006107a10 */ /* 0x001fe40007ffe0ff */
[----:B------:R-:W-:-:S02]  /*4b880*/  ISETP.GE.AND P3, PT, R20, c[0x0][0x17c], PT ;  /* 0x00005f0014007a0c */ /* 0x000fc40003f66270 */
[----:B------:R-:W-:Y:S02]  /*4b890*/  IADD3 R21, R11, 0x3a, RZ ;  /* 0x0000003a0b157810 */ /* 0x000fe40007ffe0ff */
[C---:B------:R-:W-:Y:S01]  /*4b8a0*/  IADD3 R6, R16.reuse, c[0x0][0x198], RZ ;  /* 0x0000660010067a10 */ /* 0x040fe20007ffe0ff */
[C---:B-1----:R-:W-:Y:S01]  /*4b8b0*/  IMAD.WIDE R4, R16.reuse, 0x2, R2 ;  /* 0x0000000210047825 */ /* 0x042fe200078e0202 */
[----:B------:R-:W-:Y:S02]  /*4b8c0*/  PRMT R20, R23, 0x7632, R20 ;  /* 0x0000763217147816 */ /* 0x000fe40000000014 */
[----:B------:R-:W3:Y:S01]  /*4b8d0*/  LDL.LU R23, [R1+0x4c] ;  /* 0x00004c0001177983 */ /* 0x000ee20000300800 */
[----:B------:R-:W-:-:S03]  /*4b8e0*/  IMAD.WIDE R16, R16, 0x2, R24 ;  /* 0x0000000210107825 */ /* 0x000fc600078e0218 */
[----:B------:R-:W-:Y:S01]  /*4b8f0*/  @P6 STG.E.U16 [R4.64], R0 ;  /* 0x0000000004006986 */ /* 0x000fe2000c101506 */
[----:B------:R-:W-:-:S03]  /*4b900*/  ISETP.GE.AND P6, PT, R21, c[0x0][0x17c], PT ;  /* 0x00005f0015007a0c */ /* 0x000fc60003fc6270 */
[----:B------:R-:W4:Y:S04]  /*4b910*/  LDL.LU R21, [R1+0x20c] ;  /* 0x00020c0001157983 */ /* 0x000f280000300800 */
[----:B------:R0:W-:Y:S04]  /*4b920*/  @P2 STG.E.U16 [R16.64], R20 ;  /* 0x0000001410002986 */ /* 0x0001e8000c101506 */
[----:B0-----:R-:W5:Y:S01]  /*4b930*/  LDL.LU R17, [R1+0x18c] ;  /* 0x00018c0001117983 */ /* 0x001f620000300800 */
[----:B------:R-:W-:Y:S02]  /*4b940*/  ISETP.LT.AND P0, PT, R10, c[0x0][0x178], !P1 ;  /* 0x00005e000a007a0c */ /* 0x000fe40004f01270 */
[----:B------:R-:W-:-:S02]  /*4b950*/  IADD3 R18, R11, 0x39, RZ ;  /* 0x000000390b127810 */ /* 0x000fc40007ffe0ff */
[----:B------:R-:W-:Y:S02]  /*4b960*/  IADD3 R22, R11, 0x37, RZ ;  /* 0x000000370b167810 */ /* 0x000fe40007ffe0ff */
[----:B------:R-:W-:Y:S02]  /*4b970*/  ISETP.LT.AND P1, PT, R27, c[0x0][0x178], !P1 ;  /* 0x00005e001b007a0c */ /* 0x000fe40004f21270 */
[----:B------:R-:W-:Y:S01]  /*4b980*/  ISETP.GE.AND P5, PT, R18, c[0x0][0x17c], PT ;  /* 0x00005f0012007a0c */ /* 0x000fe20003fa6270 */
[----:B------:R-:W-:Y:S01]  /*4b990*/  IMAD.WIDE R18, R6, 0x2, R2 ;  /* 0x0000000206127825 */ /* 0x000fe200078e0202 */
[----:B------:R-:W-:-:S03]  /*4b9a0*/  ISETP.GE.AND P4, PT, R22, c[0x0][0x17c], PT ;  /* 0x00005f0016007a0c */ /* 0x000fc60003f86270 */
[----:B------:R-:W-:Y:S01]  /*4b9b0*/  IMAD.WIDE R4, R6, 0x2, R24 ;  /* 0x0000000206047825 */ /* 0x000fe200078e0218 */
[----:B------:R-:W-:Y:S02]  /*4b9c0*/  IADD3 R20, R11, 0x3c, RZ ;  /* 0x0000003c0b147810 */ /* 0x000fe40007ffe0ff */
[----:B--2---:R-:W-:Y:S01]  /*4b9d0*/  PRMT R0, R29, 0x7632, R0 ;  /* 0x000076321d007816 */ /* 0x004fe20000000000 */
[----:B-----5:R0:W-:Y:S01]  /*4b9e0*/  @P0 STG.E.U16 [R18.64], R17 ;  /* 0x0000001112000986 */ /* 0x0201e2000c101506 */
        /* <DEDUP_REMOVED lines=14> */
[----:B----4-:R0:W-:Y:S01]  /*4bad0*/  @P1 STG.E.U16 [R16.64], R21 ;  /* 0x0000001510001986 */ /* 0x0101e2000c101506 */
[----:B------:R-:W-:Y:S01]  /*4bae0*/  ISETP.LT.AND P1, PT, R10, c[0x0][0x178], !P5 ;  /* 0x00005e000a007a0c */ /* 0x000fe20006f21270 */
[C---:B-1----:R-:W-:Y:S01]  /*4baf0*/  IMAD.WIDE R4, R6.reuse, 0x2, R24 ;  /* 0x0000000206047825 */ /* 0x042fe200078e0218 */
[----:B------:R-:W-:Y:S02]  /*4bb00*/  ISETP.LT.AND P5, PT, R27, c[0x0][0x178], !P5 ;  /* 0x00005e001b007a0c */ /* 0x000fe40006fa1270 */
[----:B------:R-:W-:Y:S02]  /*4bb10*/  PRMT R0, R21, 0x7632, R0 ;  /* 0x0000763215007816 */ /* 0x000fe40000000000 */
[----:B---3--:R1:W-:Y:S01]  /*4bb20*/  @P3 STG.E.U16 [R4.64], R23 ;  /* 0x0000001704003986 */ /* 0x0083e2000c101506 */
        /* <DEDUP_REMOVED lines=21> */
[----:B------:R-:W-:-:S04]  /*4bc80*/  IADD3 R22, R11, 0x3f, RZ ;  /* 0x0000003f0b167810 */ /* 0x000fc80007ffe0ff */
[----:B------:R-:W-:Y:S02]  /*4bc90*/  ISETP.GE.AND P5, PT, R22, c[0x0][0x17c], PT ;  /* 0x00005f0016007a0c */ /* 0x000fe40003fa6270 */
[----:B------:R-:W-:Y:S02]  /*4bca0*/  IADD3 R22, R11, 0x43, RZ ;  /* 0x000000430b167810 */ /* 0x000fe40007ffe0ff */
[----:B--2---:R-:W-:Y:S01]  /*4bcb0*/  PRMT R0, R29, 0x7632, R0 ;  /* 0x000076321d007816 */ /* 0x004fe20000000000 */
[----:B-----5:R0:W-:Y:S01]  /*4bcc0*/  @P3 STG.E.U16 [R18.64], R17 ;  /* 0x0000001112003986 */ /* 0x0201e2000c101506 */
[C---:B------:R-:W-:Y:S02]  /*4bcd0*/  ISETP.LT.AND P3, PT, R10.reuse, c[0x0][0x178], !P2 ;  /* 0x00005e000a007a0c */ /* 0x040fe40005761270 */
[----:B------:R-:W-:Y:S01]  /*4bce0*/  ISETP.LT.AND P2, PT, R27, c[0x0][0x178], !P2 ;  /* 0x00005e001b007a0c */ /* 0x000fe20005741270 */
[----:B------:R1:W-:Y:S01]  /*4bcf0*/  @P6 STG.E.U16 [R4.64], R29 ;  /* 0x0000001d04006986 */ /* 0x0003e2000c101506 */
[----:B------:R-:W-:-:S02]  /*4bd00*/  ISETP.LT.AND P6, PT, R10, c[0x0][0x178], !P0 ;  /* 0x00005e000a007a0c */ /* 0x000fc400047c1270 */
[----:B0-----:R-:W-:Y:S02]  /*4bd10*/  IADD3 R19, R6, c[0x0][0x198], RZ ;  /* 0x0000660006137a10 */ /* 0x001fe40007ffe0ff */
        /* <DEDUP_REMOVED lines=16> */
[----:B------:R-:W-:-:S02]  /*4be20*/  PRMT R6, R23, 0x7632, R6 ;  /* 0x0000763217067816 */ /* 0x000fc40000000006 */
[C---:B------:R-:W-:Y:S01]  /*4be30*/  IADD3 R21, R16.reuse, c[0x0][0x198], RZ ;  /* 0x0000660010157a10 */ /* 0x040fe20007ffe0ff */
[C---:B-1----:R-:W-:Y:S01]  /*4be40*/  IMAD.WIDE R4, R16.reuse, 0x2, R2 ;  /* 0x0000000210047825 */ /* 0x042fe200078e0202 */
[----:B------:R-:W3:Y:S03]  /*4be50*/  LDL.LU R23, [R1+0x80] ;  /* 0x0000800001177983 */ /* 0x000ee60000300800 */
[----:B------:R-:W-:Y:S01]  /*4be60*/  IMAD.WIDE R16, R16, 0x2, R24 ;  /* 0x0000000210107825 */ /* 0x000fe200078e0218 */
[----:B------:R0:W-:Y:S04]  /*4be70*/  @P6 STG.E.U16 [R4.64], R0 ;  /* 0x0000000004006986 */ /* 0x0001e8000c101506 */
[----:B------:R1:W-:Y:S01]  /*4be80*/  @P4 STG.E.U16 [R16.64], R6 ;  /* 0x0000000610004986 */ /* 0x0003e2000c101506 */
[----:B------:R-:W-:-:S03]  /*4be90*/  ISETP.GE.AND P4, PT, R22, c[0x0][0x17c], PT ;  /* 0x00005f0016007a0c */ /* 0x000fc60003f86270 */
[----:B------:R-:W4:Y:S01]  /*4bea0*/  LDL.LU R22, [R1+0x90] ;  /* 0x0000900001167983 */ /* 0x000f220000300800 */
[----:B------:R-:W-:Y:S02]  /*4beb0*/  ISETP.LT.AND P0, PT, R10, c[0x0][0x178], !P1 ;  /* 0x00005e000a007a0c */ /* 0x000fe40004f01270 */
[----:B------:R-:W-:Y:S02]  /*4bec0*/  IADD3 R18, R11, 0x41, RZ ;  /* 0x000000410b127810 */ /* 0x000fe40007ffe0ff */
[----:B------:R-:W-:Y:S02]  /*4bed0*/  ISETP.LT.AND P1, PT, R27, c[0x0][0x178], !P1 ;  /* 0x00005e001b007a0c */ /* 0x000fe40004f21270 */
[----:B------:R-:W-:Y:S01]  /*4bee0*/  ISETP.GE.AND P2, PT, R18, c[0x0][0x17c], PT ;  /* 0x00005f0012007a0c */ /* 0x000fe20003f46270 */
[----:B------:R-:W-:Y:S01]  /*4bef0*/  IMAD.WIDE R18, R21, 0x2, R2 ;  /* 0x0000000215127825 */ /* 0x000fe200078e0202 */
[----:B------:R-:W-:-:S03]  /*4bf00*/  IADD3 R20, R11, 0x40, RZ ;  /* 0x000000400b147810 */ /* 0x000fc60007ffe0ff */
[----:B0-----:R-:W-:Y:S01]  /*4bf10*/  IMAD.WIDE R4, R21, 0x2, R24 ;  /* 0x0000000215047825 */ /* 0x001fe200078e0218 */
[----:B------:R-:W-:Y:S02]  /*4bf20*/  ISETP.GE.AND P3, PT, R20, c[0x0][0x17c], PT ;  /* 0x00005f0014007a0c */ /* 0x000fe40003f66270 */
[----:B------:R-:W-:Y:S02]  /*4bf30*/  IADD3 R20, R11, 0x42, RZ ;  /* 0x000000420b147810 */ /* 0x000fe40007ffe0ff */
[----:B------:R-:W-:Y:S02]  /*4bf40*/  IADD3 R0, R21, c[0x0][0x198], RZ ;  /* 0x0000660015007a10 */ /* 0x000fe40007ffe0ff */
[----:B------:R-:W-:-:S03]  /*4bf50*/  ISETP.GE.AND P6, PT, R20, c[0x0][0x17c], PT ;  /* 0x00005f0014007a0c */ /* 0x000fc60003fc6270 */
[----:B-1----:R-:W-:Y:S01]  /*4bf60*/  IMAD.WIDE R16, R0, 0x2, R24 ;  /* 0x0000000200107825 */ /* 0x002fe200078e0218 */
[----:B--2---:R0:W-:Y:S01]  /*4bf70*/  @P0 STG.E.U16 [R18.64], R29 ;  /* 0x0000001d12000986 */ /* 0x0041e2000c101506 */
[C---:B------:R-:W-:Y:S02]  /*4bf80*/  ISETP.LT.AND P0, PT, R10.reuse, c[0x0][0x178], !P5 ;  /* 0x00005e000a007a0c */ /* 0x040fe40006f01270 */
[----:B------:R-:W-:Y:S02]  /*4bf90*/  PRMT R6, R29, 0x7632, R6 ;  /* 0x000076321d067816 */ /* 0x000fe40000000006 */
[----:B------:R-:W-:Y:S01]  /*4bfa0*/  ISETP.LT.AND P5, PT, R27, c[0x0][0x178], !P5 ;  /* 0x00005e001b007a0c */ /* 0x000fe20006fa1270 */
[----:B------:R1:W-:Y:S01]  /*4bfb0*/  @P1 STG.E.U16 [R4.64], R7 ;  /* 0x0000000704001986 */ /* 0x0003e2000c101506 */
[----:B------:R-:W-:-:S03]  /*4bfc0*/  ISETP.LT.AND P1, PT, R10, c[0x0][0x178], !P3 ;  /* 0x00005e000a007a0c */ /* 0x000fc60005f21270 */
[----:B0-----:R-:W2:Y:S01]  /*4bfd0*/  LDL.LU R29, [R1+0xc0] ;  /* 0x0000c000011d7983 */ /* 0x001ea20000300800 */
[----:B------:R-:W-:-:S03]  /*4bfe0*/  ISETP.LT.AND P3, PT, R27, c[0x0][0x178], !P3 ;  /* 0x00005e001b007a0c */ /* 0x000fc60005f61270 */
[----:B------:R-:W5:Y:S01]  /*4bff0*/  LDL.LU R20, [R1+0x70] ;  /* 0x0000700001147983 */ /* 0x000f620000300800 */
[C---:B-1----:R-:W-:Y:S01]  /*4c000*/  IMAD.WIDE R4, R0.reuse, 0x2, R2 ;  /* 0x0000000200047825 */ /* 0x042fe200078e0202 */
[----:B------:R-:W-:Y:S02]  /*4c010*/  IADD3 R0, R0, c[0x0][0x198], RZ ;  /* 0x0000660000007a10 */ /* 0x000fe40007ffe0ff */
[----:B------:R-:W-:Y:S02]  /*4c020*/  PRMT R18, R7, 0x7632, R18 ;  /* 0x0000763207127816 */ /* 0x000fe40000000012 */
[----:B------:R-:W-:Y:S01]  /*4c030*/  IADD3 R7, R11, 0x44, RZ ;  /* 0x000000440b077810 */ /* 0x000fe20007ffe0ff */
[----:B------:R0:W-:Y:S03]  /*4c040*/  @P0 STG.E.U16 [R4.64], R6 ;  /* 0x0000000604000986 */ /* 0x0001e6000c101506 */
[----:B------:R-:W-:Y:S01]  /*4c050*/  ISETP.GE.AND P0, PT, R7, c[0x0][0x17c], PT ;  /* 0x00005f0007007a0c */ /* 0x000fe20003f06270 */
[----:B------:R1:W-:Y:S01]  /*4c060*/  @P5 STG.E.U16 [R16.64], R18 ;  /* 0x0000001210005986 */ /* 0x0003e2000c101506 */
[----:B0-----:R-:W-:Y:S01]  /*4c070*/  IMAD.WIDE R4, R0, 0x2, R2 ;  /* 0x0000000200047825 */ /* 0x001fe200078e0202 */
[----:B-1----:R-:W-:-:S03]  /*4c080*/  IADD3 R16, R11, 0x45, RZ ;  /* 0x000000450b107810 */ /* 0x002fc60007ffe0ff */
[----:B------:R-:W-:Y:S01]  /*4c090*/  IMAD.WIDE R6, R0, 0x2, R24 ;  /* 0x0000000200067825 */ /* 0x000fe200078e0218 */
[----:B----4-:R0:W-:Y:S01]  /*4c0a0*/  @P1 STG.E.U16 [R4.64], R22 ;  /* 0x0000001604001986 */ /* 0x0101e2000c101506 */
[----:B------:R-:W-:Y:S02]  /*4c0b0*/  ISETP.GE.AND P1, PT, R16, c[0x0][0x17c], PT ;  /* 0x00005f0010007a0c */ /* 0x000fe40003f26270 */
[----:B------:R-:W-:Y:S01]  /*4c0c0*/  PRMT R17, R22, 0x7632, R17 ;  /* 0x0000763216117816 */ /* 0x000fe20000000011 */
[----:B---3--:R1:W-:Y:S01]  /*4c0d0*/  @P3 STG.E.U16 [R6.64], R23 ;  /* 0x0000001706003986 */ /* 0x0083e2000c101506 */
[----:B------:R-:W-:-:S03]  /*4c0e0*/  PRMT R16, R23, 0x7632, R16 ;  /* 0x0000763217107816 */ /* 0x000fc60000000010 */
[----:B0-----:R-:W3:Y:S04]  /*4c0f0*/  LDL.LU R22, [R1+0xd0] ;  /* 0x0000d00001167983 */ /* 0x001ee80000300800 */
[----:B-1----:R-:W4:Y:S01]  /*4c100*/  LDL.LU R23, [R1+0xb0] ;  /* 0x0000b00001177983 */ /* 0x002f220000300800 */
[----:B------:R-:W-:Y:S02]  /*4c110*/  ISETP.LT.AND P5, PT, R10, c[0x0][0x178], !P2 ;  /* 0x00005e000a007a0c */ /* 0x000fe400057a1270 */
[----:B------:R-:W-:Y:S02]  /*4c120*/  ISETP.LT.AND P2, PT, R27, c[0x0][0x178], !P2 ;  /* 0x00005e001b007a0c */ /* 0x000fe40005741270 */
[----:B------:R-:W-:Y:S02]  /*4c130*/  IADD3 R0, R0, c[0x0][0x198], RZ ;  /* 0x0000660000007a10 */ /* 0x000fe40007ffe0ff */
[----:B------:R-:W-:-:S03]  /*4c140*/  ISETP.LT.AND P3, PT, R10, c[0x0][0x178], !P6 ;  /* 0x00005e000a007a0c */ /* 0x000fc60007761270 */
[----:B------:R-:W-:-:S04]  /*4c150*/  IMAD.WIDE R4, R0, 0x2, R2 ;  /* 0x0000000200047825 */ /* 0x000fc800078e0202 */
[C---:B------:R-:W-:Y:S01]  /*4c160*/  IMAD.WIDE R6, R0.reuse, 0x2, R24 ;  /* 0x0000000200067825 */ /* 0x040fe200078e0218 */
[----:B------:R-:W-:Y:S01]  /*4c170*/  IADD3 R0, R0, c[0x0][0x198], RZ ;  /* 0x0000660000007a10 */ /* 0x000fe20007ffe0ff */
[----:B------:R0:W-:Y:S01]  /*4c180*/  @P5 STG.E.U16 [R4.64], R17 ;  /* 0x0000001104005986 */ /* 0x0001e2000c101506 */
[----:B------:R-:W-:-:S03]  /*4c190*/  ISETP.LT.AND P6, PT, R27, c[0x0][0x178], !P6 ;  /* 0x00005e001b007a0c */ /* 0x000fc600077c1270 */
[----:B------:R1:W-:Y:S01]  /*4c1a0*/  @P2 STG.E.U16 [R6.64], R16 ;  /* 0x0000001006002986 */ /* 0x0003e2000c101506 */
[----:B------:R-:W-:Y:S01]  /*4c1b0*/  ISETP.LT.AND P2, PT, R10, c[0x0][0x178], !P4 ;  /* 0x00005e000a007a0c */ /* 0x000fe20006741270 */
[C---:B0-----:R-:W-:Y:S01]  /*4c1c0*/  IMAD.WIDE R4, R0.reuse, 0x2, R2 ;  /* 0x0000000200047825 */ /* 0x041fe200078e0202 */
[----:B-1----:R-:W-:Y:S02]  /*4c1d0*/  IADD3 R6, R11, 0x47, RZ ;  /* 0x000000470b067810 */ /* 0x002fe40007ffe0ff */
[----:B------:R-:W-:Y:S02]  /*4c1e0*/  IADD3 R16, R0, c[0x0][0x198], RZ ;  /* 0x0000660000107a10 */ /* 0x000fe40007ffe0ff */
[----:B------:R-:W-:Y:S02]  /*4c1f0*/  ISETP.LT.AND P4, PT, R27, c[0x0][0x178], !P4 ;  /* 0x00005e001b007a0c */ /* 0x000fe40006781270 */
[----:B------:R-:W-:-:S04]  /*4c200*/  IADD3 R17, R11, 0x46, RZ ;  /* 0x000000460b117810 */ /* 0x000fc80007ffe0ff */
[----:B------:R-:W-:Y:S01]  /*4c210*/  ISETP.GE.AND P5, PT, R17, c[0x0][0x17c], PT ;  /* 0x00005f0011007a0c */ /* 0x000fe20003fa6270 */
[----:B--2---:R0:W-:Y:S01]  /*4c220*/  @P3 STG.E.U16 [R4.64], R29 ;  /* 0x0000001d04003986 */ /* 0x0041e2000c101506 */
[----:B------:R-:W-:Y:S01]  /*4c230*/  ISETP.GE.AND P3, PT, R6, c[0x0][0x17c], PT ;  /* 0x00005f0006007a0c */ /* 0x000fe20003f66270 */
[----:B------:R-:W-:-:S04]  /*4c240*/  IMAD.WIDE R6, R16, 0x2, R2 ;  /* 0x0000000210067825 */ /* 0x000fc800078e0202 */
[----:B0-----:R-:W-:Y:S01]  /*4c250*/  IMAD.WIDE R4, R0, 0x2, R24 ;  /* 0x0000000200047825 */ /* 0x001fe200078e0218 */
[----:B------:R-:W-:Y:S02]  /*4c260*/  PRMT R0, R29, 0x7632, R0 ;  /* 0x000076321d007816 */ /* 0x000fe40000000000 */
[----:B-----5:R-:W-:Y:S01]  /*4c270*/  PRMT R18, R20, 0x7632, R18 ;  /* 0x0000763214127816 */ /* 0x020fe20000000012 */
[----:B------:R-:W2:Y:S04]  /*4c280*/  LDL.LU R29, [R1+0xa0] ;  /* 0x0000a000011d7983 */ /* 0x000ea80000300800 */
[----:B------:R0:W-:Y:S01]  /*4c290*/  @P6 STG.E.U16 [R4.64], R20 ;  /* 0x0000001404006986 */ /* 0x0001e2000c101506 */
[----:B------:R-:W-:Y:S02]  /*4c2a0*/  ISETP.LT.AND P6, PT, R10, c[0x0][0x178], !P0 ;  /* 0x00005e000a007a0c */ /* 0x000fe400047c1270 */
[----:B------:R-:W-:Y:S01]  /*4c2b0*/  ISETP.LT.AND P0, PT, R27, c[0x0][0x178], !P0 ;  /* 0x00005e001b007a0c */ /* 0x000fe20004701270 */
[----:B------:R1:W-:Y:S01]  /*4c2c0*/  @P2 STG.E.U16 [R6.64], R0 ;  /* 0x0000000006002986 */ /* 0x0003e2000c101506 */
[C---:B0-----:R-:W-:Y:S01]  /*4c2d0*/  IMAD.WIDE R4, R16.reuse, 0x2, R24 ;  /* 0x0000000210047825 */ /* 0x041fe200078e0218 */
[----:B-1----:R-:W-:-:S04]  /*4c2e0*/  IADD3 R0, R16, c[0x0][0x198], RZ ;  /* 0x0000660010007a10 */ /* 0x002fc80007ffe0ff */
[----:B------:R-:W-:Y:S01]  /*4c2f0*/  @P4 STG.E.U16 [R4.64], R18 ;  /* 0x0000001204004986 */ /* 0x000fe2000c101506 */
[----:B------:R-:W-:-:S04]  /*4c300*/  IMAD.WIDE R6, R0, 0x2, R2 ;  /* 0x0000000200067825 */ /* 0x000fc800078e0202 */
[----:B------:R-:W-:Y:S01]  /*4c310*/  IMAD.WIDE R16, R0, 0x2, R24 ;  /* 0x0000000200107825 */ /* 0x000fe200078e0218 */
[----:B---3--:R0:W-:Y:S04]  /*4c320*/  @P6 STG.E.U16 [R6.64], R22 ;  /* 0x0000001606006986 */ /* 0x0081e8000c101506 */
[----:B----4-:R1:W-:Y:S01]  /*4c330*/  @P0 STG.E.U16 [R16.64], R23 ;  /* 0x0000001710000986 */ /* 0x0103e2000c101506 */
[----:B------:R-:W-:Y:S02]  /*4c340*/  ISETP.LT.AND P0, PT, R10, c[0x0][0x178], !P1 ;  /* 0x00005e000a007a0c */ /* 0x000fe40004f01270 */
[----:B0-----:R-:W-:Y:S02]  /*4c350*/  IADD3 R6, R0, c[0x0][0x198], RZ ;  /* 0x0000660000067a10 */ /* 0x001fe40007ffe0ff */
[----:B------:R-:W-:-:S03]  /*4c360*/  PRMT R0, R22, 0x7632, R0 ;  /* 0x0000763216007816 */ /* 0x000fc60000000000 */
[----:B------:R-:W-:Y:S01]  /*4c370*/  IMAD.WIDE R4, R6, 0x2, R2 ;  /* 0x0000000206047825 */ /* 0x000fe200078e0202 */
[----:B------:R-:W-:Y:S02]  /*4c380*/  PRMT R21, R23, 0x7632, R21 ;  /* 0x0000763217157816 */ /* 0x000fe40000000015 */
[----:B-1----:R-:W3:Y:S04]  /*4c390*/  LDL.LU R23, [R1+0xf0] ;  /* 0x0000f00001177983 */ /* 0x002ee80000300800 */
[----:B------:R0:W-:Y:S04]  /*4c3a0*/  @P0 STG.E.U16 [R4.64], R0 ;  /* 0x0000000004000986 */ /* 0x0001e8000c101506 */
[----:B0-----:R-:W4:Y:S01]  /*4c3b0*/  LDL.LU R5, [R1+0x100] ;  /* 0x0001000001057983 */ /* 0x001f220000300800 */
[----:B------:R-:W-:-:S02]  /*4c3c0*/  IADD3 R20, R11, 0x49, RZ ;  /* 0x000000490b147810 */ /* 0x000fc40007ffe0ff */
[C---:B------:R-:W-:Y:S02]  /*4c3d0*/  ISETP.LT.AND P1, PT, R27.reuse, c[0x0][0x178], !P1 ;  /* 0x00005e001b007a0c */ /* 0x040fe40004f21270 */
[----:B------:R-:W-:Y:S02]  /*4c3e0*/  ISETP.LT.AND P6, PT, R10, c[0x0][0x178], !P5 ;  /* 0x00005e000a007a0c */ /* 0x000fe40006fc1270 */
[----:B------:R-:W-:Y:S02]  /*4c3f0*/  ISETP.GE.AND P4, PT, R20, c[0x0][0x17c], PT ;  /* 0x00005f0014007a0c */ /* 0x000fe40003f86270 */
[C---:B------:R-:W-:Y:S01]  /*4c400*/  IADD3 R20, R6.reuse, c[0x0][0x198], RZ ;  /* 0x0000660006147a10 */ /* 0x040fe20007ffe0ff */
[----:B------:R-:W-:Y:S01]  /*4c410*/  IMAD.WIDE R6, R6, 0x2, R24 ;  /* 0x0000000206067825 */ /* 0x000fe200078e0218 */
[----:B------:R-:W-:-:S03]  /*4c420*/  ISETP.LT.AND P5, PT, R27, c[0x0][0x178], !P5 ;  /* 0x00005e001b007a0c */ /* 0x000fc60006fa1270 */
[C---:B------:R-:W-:Y:S01]  /*4c430*/  IMAD.WIDE R16, R20.reuse, 0x2, R2 ;  /* 0x0000000214107825 */ /* 0x040fe200078e0202 */
[----:B------:R-:W-:Y:S01]  /*4c440*/  IADD3 R19, R11, 0x48, RZ ;  /* 0x000000480b137810 */ /* 0x000fe20007ffe0ff */
[----:B------:R0:W-:Y:S03]  /*4c450*/  @P1 STG.E.U16 [R6.64], R21 ;  /* 0x0000001506001986 */ /* 0x0001e6000c101506 */
[----:B------:R-:W-:Y:S01]  /*4c460*/  ISETP.GE.AND P2, PT, R19, c[0x0][0x17c], PT ;  /* 0x00005f0013007a0c */ /* 0x000fe20003f46270 */
[C---:B------:R-:W-:Y:S01]  /*4c470*/  IMAD.WIDE R18, R20.reuse, 0x2, R24 ;  /* 0x0000000214127825 */ /* 0x040fe200078e0218 */
[----:B------:R-:W-:Y:S02]  /*4c480*/  IADD3 R22, R11, 0x4a, RZ ;  /* 0x0000004a0b167810 */ /* 0x000fe40007ffe0ff */
[----:B0-----:R-:W-:Y:S02]  /*4c490*/  IADD3 R6, R20, c[0x0][0x198], RZ ;  /* 0x0000660014067a10 */ /* 0x001fe40007ffe0ff */
[----:B------:R-:W-:-:S02]  /*4c4a0*/  ISETP.GE.AND P0, PT, R22, c[0x0][0x17c], PT ;  /* 0x00005f0016007a0c */ /* 0x000fc40003f06270 */
[----:B------:R-:W5:Y:S01]  /*4c4b0*/  LDL.LU R22, [R1+0x240] ;  /* 0x0002400001167983 */ /* 0x000f620000300800 */
[----:B--2---:R-:W-:-:S03]  /*4c4c0*/  PRMT R0, R29, 0x7632, R0 ;  /* 0x000076321d007816 */ /* 0x004fc60000000000 */
[----:B----4-:R-:W-:Y:S01]  /*4c4d0*/  @P6 STG.E.U16 [R16.64], R5 ;  /* 0x0000000510006986 */ /* 0x010fe2000c101506 */
[----:B------:R-:W-:-:S03]  /*4c4e0*/  ISETP.LT.AND P6, PT, R10, c[0x0][0x178], !P3 ;  /* 0x00005e000a007a0c */ /* 0x000fc60005fc1270 */
[----:B------:R0:W-:Y:S02]  /*4c4f0*/  @P5 STG.E.U16 [R18.64], R29 ;  /* 0x0000001d12005986 */ /* 0x0001e4000c101506 */
[----:B0-----:R-:W-:Y:S01]  /*4c500*/  PRMT R18, R5, 0x7632, R18 ;  /* 0x0000763205127816 */ /* 0x001fe20000000012 */
[----:B------:R-:W-:Y:S01]  /*4c510*/  IMAD.WIDE R4, R6, 0x2, R2 ;  /* 0x0000000206047825 */ /* 0x000fe200078e0202 */
[----:B------:R-:W2:Y:S06]  /*4c520*/  LDL.LU R29, [R1+0xe0] ;  /* 0x0000e000011d7983 */ /* 0x000eac0000300800 */
[----:B------:R0:W-:Y:S04]  /*4c530*/  @P6 STG.E.U16 [R4.64], R18 ;  /* 0x0000001204006986 */ /* 0x0001e8000c101506 */
[----:B0-----:R-:W4:Y:S01]  /*4c540*/  LDL.LU R18, [R1+0x110] ;  /* 0x0001100001127983 */ /* 0x001f220000300800 */
[----:B------:R-:W-:-:S02]  /*4c550*/  ISETP.LT.AND P3, PT, R27, c[0x0][0x178], !P3 ;  /* 0x00005e001b007a0c */ /* 0x000fc40005f61270 */
[----:B------:R-:W-:Y:S02]  /*4c560*/  ISETP.LT.AND P5, PT, R10, c[0x0][0x178], !P2 ;  /* 0x00005e000a007a0c */ /* 0x000fe400057a1270 */
[----:B------:R-:W-:Y:S02]  /*4c570*/  ISETP.LT.AND P2, PT, R27, c[0x0][0x178], !P2 ;  /* 0x00005e001b007a0c */ /* 0x000fe40005741270 */
[----:B------:R-:W-:Y:S02]  /*4c580*/  IADD3 R16, R11, 0x4b, RZ ;  /* 0x0000004b0b107810 */ /* 0x000fe40007ffe0ff */
[C---:B------:R-:W-:Y:S01]  /*4c590*/  IADD3 R20, R6.reuse, c[0x0][0x198], RZ ;  /* 0x0000660006147a10 */ /* 0x040fe20007ffe0ff */
[----:B------:R-:W-:Y:S01]  /*4c5a0*/  IMAD.WIDE R6, R6, 0x2, R24 ;  /* 0x0000000206067825 */ /* 0x000fe200078e0218 */
[----:B------:R-:W-:-:S03]  /*4c5b0*/  ISETP.GE.AND P1, PT, R16, c[0x0][0x17c], PT ;  /* 0x00005f0010007a0c */ /* 0x000fc60003f26270 */
[C---:B------:R-:W-:Y:S01]  /*4c5c0*/  IMAD.WIDE R16, R20.reuse, 0x2, R2 ;  /* 0x0000000214107825 */ /* 0x040fe200078e0202 */
[----:B------:R0:W-:Y:S03]  /*4c5d0*/  @P3 STG.E.U16 [R6.64], R0 ;  /* 0x0000000006003986 */ /* 0x0001e6000c101506 */
[----:B------:R-:W-:Y:S01]  /*4c5e0*/  IMAD.WIDE R4, R20, 0x2, R24 ;  /* 0x0000000214047825 */ /* 0x000fe200078e0218 */
[----:B------:R-:W-:Y:S02]  /*4c5f0*/  ISETP.LT.AND P3, PT, R10, c[0x0][0x178], !P4 ;  /* 0x00005e000a007a0c */ /* 0x000fe40006761270 */
[----:B------:R-:W-:Y:S02]  /*4c600*/  ISETP.LT.AND P4, PT, R27, c[0x0][0x178], !P4 ;  /* 0x00005e001b007a0c */ /* 0x000fe40006781270 */
[C---:B0-----:R-:W-:Y:S02]  /*4c610*/  IADD3 R0, R11.reuse, 0x4d, RZ ;  /* 0x0000004d0b007810 */ /* 0x041fe40007ffe0ff */
[----:B------:R-:W-:-:S04]  /*4c620*/  IADD3 R19, R11, 0x4c, RZ ;  /* 0x0000004c0b137810 */ /* 0x000fc80007ffe0ff */
[----:B------:R-:W-:Y:S01]  /*4c630*/  ISETP.GE.AND P6, PT, R19, c[0x0][0x17c], PT ;  /* 0x00005f0013007a0c */ /* 0x000fe20003fc6270 */
[----:B----4-:R0:W-:Y:S01]  /*4c640*/  @P5 STG.E.U16 [R16.64], R18 ;  /* 0x0000001210005986 */ /* 0x0101e2000c101506 */
[----:B------:R-:W-:Y:S02]  /*4c650*/  ISETP.GE.AND P5, PT, R0, c[0x0][0x17c], PT ;  /* 0x00005f0000007a0c */ /* 0x000fe40003fa6270 */
[----:B------:R-:W-:Y:S01]  /*4c660*/  IADD3 R0, R20, c[0x0][0x198], RZ ;  /* 0x0000660014007a10 */ /* 0x000fe20007ffe0ff */
[----:B---3--:R1:W-:Y:S01]  /*4c670*/  @P2 STG.E.U16 [R4.64], R23 ;  /* 0x0000001704002986 */ /* 0x0083e2000c101506 */
[----:B------:R-:W-:Y:S02]  /*4c680*/  ISETP.LT.AND P2, PT, R10, c[0x0][0x178], !P0 ;  /* 0x00005e000a007a0c */ /* 0x000fe40004741270 */
[----:B0-----:R-:W-:Y:S02]  /*4c690*/  PRMT R17, R23, 0x7632, R17 ;  /* 0x0000763217117816 */ /* 0x001fe40000000011 */
[----:B-1----:R-:W3:Y:S01]  /*4c6a0*/  LDL.LU R23, [R1+0x250] ;  /* 0x0002500001177983 */ /* 0x002ee20000300800 */
[----:B------:R-:W-:Y:S01]  /*4c6b0*/  PRMT R16, R18, 0x7632, R16 ;  /* 0x0000763212107816 */ /* 0x000fe20000000010 */
[C---:B------:R-:W-:Y:S01]  /*4c6c0*/  IMAD.WIDE R6, R0.reuse, 0x2, R2 ;  /* 0x0000000200067825 */ /* 0x040fe200078e0202 */
[----:B------:R-:W-:Y:S01]  /*4c6d0*/  ISETP.LT.AND P0, PT, R27, c[0x0][0x178], !P0 ;  /* 0x00005e001b007a0c */ /* 0x000fe20004701270 */
[----:B------:R-:W4:Y:S02]  /*4c6e0*/  LDL.LU R19, [R1+0x130] ;  /* 0x0001300001137983 */ /* 0x000f240000300800 */
[C-C-:B------:R-:W-:Y:S01]  /*4c6f0*/  IMAD.WIDE R4, R0.reuse, 0x2, R24.reuse ;  /* 0x0000000200047825 */ /* 0x140fe200078e0218 */
[----:B------:R-:W-:Y:S01]  /*4c700*/  IADD3 R0, R0, c[0x0][0x198], RZ ;  /* 0x0000660000007a10 */ /* 0x000fe20007ffe0ff */
[----:B------:R0:W-:Y:S04]  /*4c710*/  @P3 STG.E.U16 [R6.64], R16 ;  /* 0x0000001006003986 */ /* 0x0001e8000c101506 */
[----:B------:R1:W-:Y:S01]  /*4c720*/  @P4 STG.E.U16 [R4.64], R17 ;  /* 0x0000001104004986 */ /* 0x0003e2000c101506 */
[----:B0-----:R-:W-:Y:S01]  /*4c730*/  IADD3 R16, R11, 0x4f, RZ ;  /* 0x0000004f0b107810 */ /* 0x001fe20007ffe0ff */
[----:B------:R-:W-:-:S04]  /*4c740*/  IMAD.WIDE R6, R0, 0x2, R24 ;  /* 0x0000000200067825 */ /* 0x000fc800078e0218 */
[----:B-1----:R-:W-:Y:S01]  /*4c750*/  IMAD.WIDE R4, R0, 0x2, R2 ;  /* 0x0000000200047825 */ /* 0x002fe200078e0202 */
[----:B--2---:R-:W-:-:S04]  /*4c760*/  PRMT R17, R29, 0x7632, R17 ;  /* 0x000076321d117816 */ /* 0x004fc80000000011 */
[----:B-----5:R0:W-:Y:S01]  /*4c770*/  @P2 STG.E.U16 [R4.64], R22 ;  /* 0x0000001604002986 */ /* 0x0201e2000c101506 */
[----:B------:R-:W-:Y:S02]  /*4c780*/  ISETP.GE.AND P2, PT, R16, c[0x0][0x17c], PT ;  /* 0x00005f0010007a0c */ /* 0x000fe40003f46270 */
[----:B------:R-:W-:Y:S01]  /*4c790*/  PRMT R16, R22, 0x7632, R16 ;  /* 0x0000763216107816 */ /* 0x000fe20000000010 */
[----:B------:R1:W-:Y:S04]  /*4c7a0*/  @P0 STG.E.U16 [R6.64], R29 ;  /* 0x0000001d06000986 */ /* 0x0003e8000c101506 */
[----:B0-----:R-:W2:Y:S04]  /*4c7b0*/  LDL.LU R22, [R1+0x260] ;  /* 0x0002600001167983 */ /* 0x001ea80000300800 */
[----:B-1----:R-:W5:Y:S01]  /*4c7c0*/  LDL.LU R29, [R1+0x120] ;  /* 0x00012000011d7983 */ /* 0x002f620000300800 */
[----:B------:R-:W-:-:S02]  /*4c7d0*/  ISETP.LT.AND P4, PT, R10, c[0x0][0x178], !P1 ;  /* 0x00005e000a007a0c */ /* 0x000fc40004f81270 */
        /* <DEDUP_REMOVED lines=9> */
[----:B------:R-:W-:Y:S02]  /*4c870*/  ISETP.LT.AND P1, PT, R10, c[0x0][0x178], !P5 ;  /* 0x00005e000a007a0c */ /* 0x000fe40006f21270 */
[C---:B------:R-:W-:Y:S02]  /*4c880*/  IADD3 R18, R11.reuse, 0x4e, RZ ;  /* 0x0000004e0b127810 */ /* 0x040fe40007ffe0ff */
[----:B0-----:R-:W-:Y:S01]  /*4c890*/  IADD3 R16, R11, 0x50, RZ ;  /* 0x000000500b107810 */ /* 0x001fe20007ffe0ff */
[----:B------:R-:W-:-:S03]  /*4c8a0*/  IMAD.WIDE R4, R0, 0x2, R2 ;  /* 0x0000000200047825 */ /* 0x000fc600078e0202 */
[----:B------:R-:W-:Y:S02]  /*4c8b0*/  ISETP.GE.AND P4, PT, R16, c[0x0][0x17c], PT ;  /* 0x00005f0010007a0c */ /* 0x000fe40003f86270 */
[----:B-1----:R-:W-:Y:S02]  /*4c8c0*/  IADD3 R6, R11, 0x51, RZ ;  /* 0x000000510b067810 */ /* 0x002fe40007ffe0ff */
[----:B------:R-:W-:Y:S02]  /*4c8d0*/  IADD3 R16, R0, c[0x0][0x198], RZ ;  /* 0x0000660000107a10 */ /* 0x000fe40007ffe0ff */
[----:B------:R-:W-:Y:S02]  /*4c8e0*/  ISETP.GE.AND P3, PT, R18, c[0x0][0x17c], PT ;  /* 0x00005f0012007a0c */ /* 0x000fe40003f66270 */
[----:B------:R-:W-:Y:S01]  /*4c8f0*/  ISETP.LT.AND P5, PT, R27, c[0x0][0x178], !P5 ;  /* 0x00005e001b007a0c */ /* 0x000fe20006fa1270 */
[----:B---3--:R0:W-:Y:S01]  /*4c900*/  @P0 STG.E.U16 [R4.64], R23 ;  /* 0x0000001704000986 */ /* 0x0081e2000c101506 */
[----:B------:R-:W-:Y:S01]  /*4c910*/  ISETP.GE.AND P0, PT, R6, c[0x0][0x17c], PT ;  /* 0x00005f0006007a0c */ /* 0x000fe20003f06270 */
[----:B------:R-:W-:-:S04]  /*4c920*/  IMAD.WIDE R6, R16, 0x2, R2 ;  /* 0x0000000210067825 */ /* 0x000fc800078e0202 */
[----:B0-----:R-:W-:Y:S01]  /*4c930*/  IMAD.WIDE R4, R0, 0x2, R24 ;  /* 0x0000000200047825 */ /* 0x001fe200078e0218 */
[----:B------:R-:W-:Y:S02]  /*4c940*/  PRMT R0, R23, 0x7632, R0 ;  /* 0x0000763217007816 */ /* 0x000fe40000000000 */
[----:B----4-:R-:W-:Y:S01]  /*4c950*/  PRMT R18, R19, 0x7632, R18 ;  /* 0x0000763213127816 */ /* 0x010fe20000000012 */
[----:B------:R-:W3:Y:S04]  /*4c960*/  LDL.LU R23, [R1+0x84] ;  /* 0x0000840001177983 */ /* 0x000ee80000300800 */
        /* <DEDUP_REMOVED lines=9> */
[----:B--2---:R0:W-:Y:S04]  /*4ca00*/  @P6 STG.E.U16 [R6.64], R22 ;  /* 0x0000001606006986 */ /* 0x0041e8000c101506 */
[----:B-----5:R1:W-:Y:S01]  /*4ca10*/  @P3 STG.E.U16 [R16.64], R29 ;  /* 0x0000001d10003986 */ /* 0x0203e2000c101506 */
[----:B------:R-:W-:Y:S02]  /*4ca20*/  ISETP.LT.AND P3, PT, R10, c[0x0][0x178], !P2 ;  /* 0x00005e000a007a0c */ /* 0x000fe40005761270 */
[----:B0-----:R-:W-:Y:S02]  /*4ca30*/  IADD3 R6, R0, c[0x0][0x198], RZ ;  /* 0x0000660000067a10 */ /* 0x001fe40007ffe0ff */
[----:B------:R-:W-:-:S03]  /*4ca40*/  PRMT R0, R22, 0x7632, R0 ;  /* 0x0000763216007816 */ /* 0x000fc60000000000 */
[----:B------:R-:W-:Y:S01]  /*4ca50*/  IMAD.WIDE R4, R6, 0x2, R2 ;  /* 0x0000000206047825 */ /* 0x000fe200078e0202 */
[----:B------:R-:W-:Y:S02]  /*4ca60*/  PRMT R21, R29, 0x7632, R21 ;  /* 0x000076321d157816 */ /* 0x000fe40000000015 */
[----:B-1----:R-:W2:Y:S04]  /*4ca70*/  LDL.LU R29, [R1+0x74] ;  /* 0x00007400011d7983 */ /* 0x002ea80000300800 */
        /* <DEDUP_REMOVED lines=18> */
[----:B---3--:R-:W-:-:S03]  /*4cba0*/  PRMT R0, R23, 0x7632, R0 ;  /* 0x0000763217007816 */ /* 0x008fc60000000000 */
[----:B----4-:R-:W-:Y:S01]  /*4cbb0*/  @P6 STG.E.U16 [R16.64], R5 ;  /* 0x0000000510006986 */ /* 0x010fe2000c101506 */
[----:B------:R-:W-:-:S03]  /*4cbc0*/  ISETP.LT.AND P6, PT, R10, c[0x0][0x178], !P0 ;  /* 0x00005e000a007a0c */ /* 0x000fc600047c1270 */
[----:B------:R0:W-:Y:S02]  /*4cbd0*/  @P4 STG.E.U16 [R18.64], R23 ;  /* 0x0000001712004986 */ /* 0x0001e4000c101506 */
[----:B0-----:R-:W-:Y:S01]  /*4cbe0*/  PRMT R18, R5, 0x7632, R18 ;  /* 0x0000763205127816 */ /* 0x001fe20000000012 */
[----:B------:R-:W-:Y:S01]  /*4cbf0*/  IMAD.WIDE R4, R6, 0x2, R2 ;  /* 0x0000000206047825 */ /* 0x000fe200078e0202 */
[----:B------:R-:W3:Y:S06]  /*4cc00*/  LDL.LU R23, [R1+0xb4] ;  /* 0x0000b40001177983 */ /* 0x000eec0000300800 */
        /* <DEDUP_REMOVED lines=20> */
[----:B--2---:R1:W-:Y:S01]  /*4cd50*/  @P1 STG.E.U16 [R4.64], R29 ;  /* 0x0000001d04001986 */ /* 0x0043e2000c101506 */
[----:B------:R-:W-:Y:S02]  /*4cd60*/  ISETP.LT.AND P1, PT, R10, c[0x0][0x178], !P3 ;  /* 0x00005e000a007a0c */ /* 0x000fe40005f21270 */
[----:B0-----:R-:W-:Y:S02]  /*4cd70*/  PRMT R17, R29, 0x7632, R17 ;  /* 0x000076321d117816 */ /* 0x001fe40000000011 */
[----:B-1----:R-:W2:Y:S01]  /*4cd80*/  LDL.LU R29, [R1+0x104] ;  /* 0x00010400011d7983 */ /* 0x002ea20000300800 */
        /* <DEDUP_REMOVED lines=11> */
[----:B---3--:R-:W-:-:S04]  /*4ce40*/  PRMT R17, R23, 0x7632, R17 ;  /* 0x0000763217117816 */ /* 0x008fc80000000011 */
[----:B-----5:R0:W-:Y:S01]  /*4ce50*/  @P1 STG.E.U16 [R4.64], R22 ;  /* 0x0000001604001986 */ /* 0x0201e2000c101506 */
[----:B------:R-:W-:Y:S02]  /*4ce60*/  ISETP.GE.AND P1, PT, R16, c[0x0][0x17c], PT ;  /* 0x00005f0010007a0c */ /* 0x000fe40003f26270 */
[----:B------:R-:W-:Y:S01]  /*4ce70*/  PRMT R16, R22, 0x7632, R16 ;  /* 0x0000763216107816 */ /* 0x000fe20000000010 */
[----:B------:R1:W-:Y:S04]  /*4ce80*/  @P3 STG.E.U16 [R6.64], R23 ;  /* 0x0000001706003986 */ /* 0x0003e8000c101506 */
[----:B0-----:R-:W3:Y:S04]  /*4ce90*/  LDL.LU R22, [R1+0x114] ;  /* 0x0001140001167983 */ /* 0x001ee80000300800 */
        /* <DEDUP_REMOVED lines=20> */
[----:B--2---:R0:W-:Y:S01]  /*4cfe0*/  @P3 STG.E.U16 [R4.64], R29 ;  /* 0x0000001d04003986 */ /* 0x0041e2000c101506 */
[----:B------:R-:W-:Y:S01]  /*4cff0*/  ISETP.GE.AND P3, PT, R6, c[0x0][0x17c], PT ;  /* 0x00005f0006007a0c */ /* 0x000fe20003f66270 */
[----:B------:R-:W-:-:S04]  /*4d000*/  IMAD.WIDE R6, R16, 0x2, R2 ;  /* 0x0000000210067825 */ /* 0x000fc800078e0202 */
[----:B0-----:R-:W-:Y:S01]  /*4d010*/  IMAD.WIDE R4, R0, 0x2, R24 ;  /* 0x0000000200047825 */ /* 0x001fe200078e0218 */
[----:B------:R-:W-:Y:S02]  /*4d020*/  PRMT R0, R29, 0x7632, R0 ;  /* 0x000076321d007816 */ /* 0x000fe40000000000 */
[----:B----4-:R-:W-:Y:S01]  /*4d030*/  PRMT R18, R19, 0x7632, R18 ;  /* 0x0000763213127816 */ /* 0x010fe20000000012 */
        /* <DEDUP_REMOVED lines=11> */
[----:B-----5:R1:W-:Y:S01]  /*4d0f0*/  @P0 STG.E.U16 [R16.64], R23 ;  /* 0x0000001710000986 */ /* 0x0203e2000c101506 */
        /* <DEDUP_REMOVED lines=23> */
[----:B------:R-:W5:Y:S04]  /*4d270*/  LDL.LU R22, [R1+0x264] ;  /* 0x0002640001167983 */ /* 0x000f680000300800 */
[----:B----4-:R0:W-:Y:S01]  /*4d280*/  @P6 STG.E.U16 [R16.64], R5 ;  /* 0x0000000510006986 */ /* 0x0101e2000c101506 */
[----:B------:R-:W-:Y:S02]  /*4d290*/  ISETP.LT.AND P6, PT, R10, c[0x0][0x178], !P3 ;  /* 0x00005e000a007a0c */ /* 0x000fe40005fc1270 */
[----:B------:R-:W-:Y:S01]  /*4d2a0*/  PRMT R0, R5, 0x7632, R0 ;  /* 0x0000763205007816 */ /* 0x000fe20000000000 */
[----:B--2---:R1:W-:Y:S01]  /*4d2b0*/  @P5 STG.E.U16 [R18.64], R29 ;  /* 0x0000001d12005986 */ /* 0x0043e2000c101506 */
[----:B0-----:R-:W-:Y:S01]  /*4d2c0*/  IMAD.WIDE R4, R6, 0x2, R2 ;  /* 0x0000000206047825 */ /* 0x001fe200078e0202 */
[----:B-1----:R-:W-:-:S08]  /*4d2d0*/  IADD3 R19, R11, 0x60, RZ ;  /* 0x000000600b137810 */ /* 0x002fd00007ffe0ff */
[----:B------:R0:W-:Y:S01]  /*4d2e0*/  @P6 STG.E.U16 [R4.64], R0 ;  /* 0x0000000004006986 */ /* 0x0001e2000c101506 */
[----:B------:R-:W-:Y:S02]  /*4d2f0*/  PRMT R18, R29, 0x7632, R18 ;  /* 0x000076321d127816 */ /* 0x000fe40000000012 */
[----:B------:R-:W-:Y:S01]  /*4d300*/  ISETP.GE.AND P6, PT, R19, c[0x0][0x17c], PT ;  /* 0x00005f0013007a0c */ /* 0x000fe20003fc6270 */
[----:B------:R-:W2:Y:S04]  /*4d310*/  LDL.LU R29, [R1+0x124] ;  /* 0x00012400011d7983 */ /* 0x000ea80000300800 */
[----:B------:R-:W4:Y:S01]  /*4d320*/  LDL.LU R19, [R1+0x254] ;  /* 0x0002540001137983 */ /* 0x000f220000300800 */
[----:B------:R-:W-:Y:S02]  /*4d330*/  ISETP.LT.AND P3, PT, R27, c[0x0][0x178], !P3 ;  /* 0x00005e001b007a0c */ /* 0x000fe40005f61270 */
[----:B------:R-:W-:-:S02]  /*4d340*/  ISETP.LT.AND P5, PT, R10, c[0x0][0x178], !P2 ;  /* 0x00005e000a007a0c */ /* 0x000fc400057a1270 */
[----:B------:R-:W-:Y:S02]  /*4d350*/  ISETP.LT.AND P2, PT, R27, c[0x0][0x178], !P2 ;  /* 0x00005e001b007a0c */ /* 0x000fe40005741270 */
[----:B------:R-:W-:Y:S02]  /*4d360*/  IADD3 R16, R11, 0x5f, RZ ;  /* 0x0000005f0b107810 */ /* 0x000fe40007ffe0ff */
[C---:B------:R-:W-:Y:S01]  /*4d370*/  IADD3 R20, R6.reuse, c[0x0][0x198], RZ ;  /* 0x0000660006147a10 */ /* 0x040fe20007ffe0ff */
[----:B------:R-:W-:Y:S01]  /*4d380*/  IMAD.WIDE R6, R6, 0x2, R24 ;  /* 0x0000000206067825 */ /* 0x000fe200078e0218 */
[----:B------:R-:W-:-:S03]  /*4d390*/  ISETP.GE.AND P1, PT, R16, c[0x0][0x17c], PT ;  /* 0x00005f0010007a0c */ /* 0x000fc60003f26270 */
[C---:B------:R-:W-:Y:S01]  /*4d3a0*/  IMAD.WIDE R16, R20.reuse, 0x2, R2 ;  /* 0x0000000214107825 */ /* 0x040fe200078e0202 */
[----:B0-----:R-:W-:Y:S01]  /*4d3b0*/  IADD3 R0, R11, 0x61, RZ ;  /* 0x000000610b007810 */ /* 0x001fe20007ffe0ff */
[----:B------:R-:W-:Y:S02]  /*4d3c0*/  @P3 STG.E.U16 [R6.64], R18 ;  /* 0x0000001206003986 */ /* 0x000fe4000c101506 */
[----:B------:R-:W-:Y:S01]  /*4d3d0*/  IMAD.WIDE R4, R20, 0x2, R24 ;  /* 0x0000000214047825 */ /* 0x000fe200078e0218 */
[----:B------:R-:W-:Y:S02]  /*4d3e0*/  ISETP.LT.AND P3, PT, R10, c[0x0][0x178], !P4 ;  /* 0x00005e000a007a0c */ /* 0x000fe40006761270 */
[----:B------:R-:W-:Y:S01]  /*4d3f0*/  ISETP.LT.AND P4, PT, R27, c[0x0][0x178], !P4 ;  /* 0x00005e001b007a0c */ /* 0x000fe20006781270 */
[----:B----4-:R0:W-:Y:S01]  /*4d400*/  @P5 STG.E.U16 [R16.64], R19 ;  /* 0x0000001310005986 */ /* 0x0101e2000c101506 */
[----:B------:R-:W-:Y:S02]  /*4d410*/  ISETP.GE.AND P5, PT, R0, c[0x0][0x17c], PT ;  /* 0x00005f0000007a0c */ /* 0x000fe40003fa6270 */
[----:B------:R-:W-:Y:S01]  /*4d420*/  IADD3 R0, R20, c[0x0][0x198], RZ ;  /* 0x0000660014007a10 */ /* 0x000fe20007ffe0ff */
[----:B---3--:R1:W-:Y:S01]  /*4d430*/  @P2 STG.E.U16 [R4.64], R23 ;  /* 0x0000001704002986 */ /* 0x0083e2000c101506 */
[----:B------:R-:W-:-:S02]  /*4d440*/  ISETP.LT.AND P2, PT, R10, c[0x0][0x178], !P0 ;  /* 0x00005e000a007a0c */ /* 0x000fc40004741270 */
        /* <DEDUP_REMOVED lines=38> */
[----:B------:R-:W-:Y:S02]  /*4d6b0*/  ISETP.LT.AND P5, PT, R27, c[0x0][0x178], !P5 ;  /* 0x00005e001b007a0c */ /* 0x000fe40006fa1270 */
[----:B------:R-:W-:Y:S01]  /*4d6c0*/  IADD3 R20, R11, 0x67, RZ ;  /* 0x000000670b147810 */ /* 0x000fe20007ffe0ff */
        /* <DEDUP_REMOVED lines=19> */
[----:B------:R-:W-:Y:S02]  /*4d800*/  ISETP.GE.AND P5, PT, R20, c[0x0][0x17c], PT ;  /* 0x00005f0014007a0c */ /* 0x000fe40003fa6270 */
[----:B0-----:R-:W-:-:S02]  /*4d810*/  IADD3 R6, R0, c[0x0][0x198], RZ ;  /* 0x0000660000067a10 */ /* 0x001fc40007ffe0ff */
[----:B------:R-:W-:-:S03]  /*4d820*/  PRMT R20, R22, 0x7632, R20 ;  /* 0x0000763216147816 */ /* 0x000fc60000000014 */
[----:B------:R-:W-:Y:S01]  /*4d830*/  IMAD.WIDE R4, R6, 0x2, R2 ;  /* 0x0000000206047825 */ /* 0x000fe200078e0202 */
[----:B------:R-:W-:Y:S02]  /*4d840*/  PRMT R21, R29, 0x7632, R21 ;  /* 0x000076321d157816 */ /* 0x000fe40000000015 */
[----:B-1----:R-:W2:Y:S04]  /*4d850*/  LDL.LU R29, [R1+0xa8] ;  /* 0x0000a800011d7983 */ /* 0x002ea80000300800 */
[----:B------:R0:W-:Y:S04]  /*4d860*/  @P3 STG.E.U16 [R4.64], R20 ;  /* 0x0000001404003986 */ /* 0x0001e8000c101506 */
[----:B0-----:R-:W4:Y:S01]  /*4d870*/  LDL.LU R5, [R1+0xd8] ;  /* 0x0000d80001057983 */ /* 0x001f220000300800 */
[----:B------:R-:W-:-:S02]  /*4d880*/  ISETP.LT.AND P2, PT, R27, c[0x0][0x178], !P2 ;  /* 0x00005e001b007a0c */ /* 0x000fc40005741270 */
[----:B------:R-:W-:Y:S02]  /*4d890*/  ISETP.LT.AND P6, PT, R10, c[0x0][0x178], !P4 ;  /* 0x00005e000a007a0c */ /* 0x000fe400067c1270 */
[C---:B------:R-:W-:Y:S01]  /*4d8a0*/  IADD3 R0, R6.reuse, c[0x0][0x198], RZ ;  /* 0x0000660006007a10 */ /* 0x040fe20007ffe0ff */
[----:B------:R-:W-:Y:S01]  /*4d8b0*/  IMAD.WIDE R6, R6, 0x2, R24 ;  /* 0x0000000206067825 */ /* 0x000fe200078e0218 */
[----:B------:R-:W-:-:S03]  /*4d8c0*/  ISETP.LT.AND P4, PT, R27, c[0x0][0x178], !P4 ;  /* 0x00005e001b007a0c */ /* 0x000fc60006781270 */
[----:B------:R-:W-:Y:S01]  /*4d8d0*/  IMAD.WIDE R16, R0, 0x2, R2 ;  /* 0x0000000200107825 */ /* 0x000fe200078e0202 */
[----:B------:R-:W-:-:S03]  /*4d8e0*/  IADD3 R19, R11, 0x66, RZ ;  /* 0x000000660b137810 */ /* 0x000fc60007ffe0ff */
[----:B------:R0:W-:Y:S01]  /*4d8f0*/  @P2 STG.E.U16 [R6.64], R21 ;  /* 0x0000001506002986 */ /* 0x0001e2000c101506 */
[----:B------:R-:W-:Y:S01]  /*4d900*/  ISETP.GE.AND P1, PT, R19, c[0x0][0x17c], PT ;  /* 0x00005f0013007a0c */ /* 0x000fe20003f26270 */
[C---:B------:R-:W-:Y:S01]  /*4d910*/  IMAD.WIDE R18, R0.reuse, 0x2, R24 ;  /* 0x0000000200127825 */ /* 0x040fe200078e0218 */
[----:B------:R-:W-:Y:S02]  /*4d920*/  IADD3 R22, R11, 0x68, RZ ;  /* 0x000000680b167810 */ /* 0x000fe40007ffe0ff */
[----:B0-----:R-:W-:Y:S02]  /*4d930*/  IADD3 R6, R0, c[0x0][0x198], RZ ;  /* 0x0000660000067a10 */ /* 0x001fe40007ffe0ff */
[----:B------:R-:W-:Y:S02]  /*4d940*/  ISETP.GE.AND P3, PT, R22, c[0x0][0x17c], PT ;  /* 0x00005f0016007a0c */ /* 0x000fe40003f66270 */
[----:B------:R-:W5:Y:S04]  /*4d950*/  LDL.LU R22, [R1+0x118] ;  /* 0x0001180001167983 */ /* 0x000f680000300800 */
[----:B----4-:R-:W-:Y:S01]  /*4d960*/  @P6 STG.E.U16 [R16.64], R5 ;  /* 0x0000000510006986 */ /* 0x010fe2000c101506 */
[----:B------:R-:W-:-:S03]  /*4d970*/  ISETP.LT.AND P6, PT, R10, c[0x0][0x178], !P0 ;  /* 0x00005e000a007a0c */ /* 0x000fc600047c1270 */
[----:B---3--:R0:W-:Y:S02]  /*4d980*/  @P4 STG.E.U16 [R18.64], R23 ;  /* 0x0000001712004986 */ /* 0x0081e4000c101506 */
[----:B0-----:R-:W-:Y:S01]  /*4d990*/  PRMT R18, R5, 0x7632, R18 ;  /* 0x0000763205127816 */ /* 0x001fe20000000012 */
[----:B------:R-:W-:Y:S01]  /*4d9a0*/  IMAD.WIDE R4, R6, 0x2, R2 ;  /* 0x0000000206047825 */ /* 0x000fe200078e0202 */
[----:B------:R-:W-:Y:S02]  /*4d9b0*/  PRMT R19, R23, 0x7632, R19 ;  /* 0x0000763217137816 */ /* 0x000fe40000000013 */
[----:B------:R-:W3:Y:S04]  /*4d9c0*/  LDL.LU R23, [R1+0xf8] ;  /* 0x0000f80001177983 */ /* 0x000ee80000300800 */
        /* <DEDUP_REMOVED lines=13> */
[----:B------:R-:W-:Y:S02]  /*4daa0*/  IADD3 R20, R11, 0x6a, RZ ;  /* 0x0000006a0b147810 */ /* 0x000fe40007ffe0ff */
[----:B------:R-:W-:Y:S02]  /*4dab0*/  ISETP.LT.AND P5, PT, R27, c[0x0][0x178], !P5 ;  /* 0x00005e001b007a0c */ /* 0x000fe40006fa1270 */
[----:B------:R-:W-:-:S02]  /*4dac0*/  IADD3 R0, R0, c[0x0][0x198], RZ ;  /* 0x0000660000007a10 */ /* 0x000fc40007ffe0ff */
[----:B0-----:R-:W-:Y:S02]  /*4dad0*/  IADD3 R6, R11, 0x6b, RZ ;  /* 0x0000006b0b067810 */ /* 0x001fe40007ffe0ff */
[----:B------:R-:W-:Y:S01]  /*4dae0*/  ISETP.GE.AND P6, PT, R20, c[0x0][0x17c], PT ;  /* 0x00005f0014007a0c */ /* 0x000fe20003fc6270 */
[----:B----4-:R0:W-:Y:S04]  /*4daf0*/  @P2 STG.E.U16 [R16.64], R18 ;  /* 0x0000001210002986 */ /* 0x0101e8000c101506 */
[----:B--2---:R1:W-:Y:S01]  /*4db00*/  @P1 STG.E.U16 [R4.64], R29 ;  /* 0x0000001d04001986 */ /* 0x0043e2000c101506 */
[----:B------:R-:W-:Y:S02]  /*4db10*/  ISETP.LT.AND P1, PT, R10, c[0x0][0x178], !P3 ;  /* 0x00005e000a007a0c */ /* 0x000fe40005f21270 */
[----:B0-----:R-:W-:-:S02]  /*4db20*/  PRMT R17, R29, 0x7632, R17 ;  /* 0x000076321d117816 */ /* 0x001fc40000000011 */
[----:B-1----:R-:W2:Y:S01]  /*4db30*/  LDL.LU R29, [R1+0x248] ;  /* 0x00024800011d7983 */ /* 0x002ea20000300800 */
[----:B------:R-:W-:Y:S01]  /*4db40*/  ISETP.GE.AND P2, PT, R6, c[0x0][0x17c], PT ;  /* 0x00005f0006007a0c */ /* 0x000fe20003f46270 */
[----:B------:R-:W-:Y:S01]  /*4db50*/  IMAD.WIDE R4, R0, 0x2, R2 ;  /* 0x0000000200047825 */ /* 0x000fe200078e0202 */
[----:B------:R-:W-:Y:S01]  /*4db60*/  PRMT R16, R18, 0x7632, R16 ;  /* 0x0000763212107816 */ /* 0x000fe20000000010 */
[----:B------:R-:W4:Y:S01]  /*4db70*/  LDL.LU R20, [R1+0xe8] ;  /* 0x0000e80001147983 */ /* 0x000f220000300800 */
[----:B------:R-:W-:Y:S01]  /*4db80*/  ISETP.LT.AND P3, PT, R27, c[0x0][0x178], !P3 ;  /* 0x00005e001b007a0c */ /* 0x000fe20005f61270 */
[C---:B------:R-:W-:Y:S01]  /*4db90*/  IMAD.WIDE R6, R0.reuse, 0x2, R24 ;  /* 0x0000000200067825 */ /* 0x040fe200078e0218 */
[----:B------:R-:W-:Y:S01]  /*4dba0*/  IADD3 R0, R0, c[0x0][0x198], RZ ;  /* 0x0000660000007a10 */ /* 0x000fe20007ffe0ff */
[----:B------:R0:W-:Y:S04]  /*4dbb0*/  @P0 STG.E.U16 [R4.64], R16 ;  /* 0x0000001004000986 */ /* 0x0001e8000c101506 */
[----:B------:R1:W-:Y:S01]  /*4dbc0*/  @P5 STG.E.U16 [R6.64], R17 ;  /* 0x0000001106005986 */ /* 0x0003e2000c101506 */
[----:B0-----:R-:W-:Y:S01]  /*4dbd0*/  IMAD.WIDE R4, R0, 0x2, R2 ;  /* 0x0000000200047825 */ /* 0x001fe200078e0202 */
[----:B------:R-:W-:-:S03]  /*4dbe0*/  IADD3 R16, R11, 0x6d, RZ ;  /* 0x0000006d0b107810 */ /* 0x000fc60007ffe0ff */
[----:B-1----:R-:W-:Y:S01]  /*4dbf0*/  IMAD.WIDE R6, R0, 0x2, R24 ;  /* 0x0000000200067825 */ /* 0x002fe200078e0218 */
[----:B-----5:R0:W-:Y:S01]  /*4dc00*/  @P1 STG.E.U16 [R4.64], R22 ;  /* 0x0000001604001986 */ /* 0x0201e2000c101506 */
[----:B------:R-:W-:Y:S02]  /*4dc10*/  ISETP.GE.AND P1, PT, R16, c[0x0][0x17c], PT ;  /* 0x00005f0010007a0c */ /* 0x000fe40003f26270 */
[----:B------:R-:W-:Y:S01]  /*4dc20*/  PRMT R16, R22, 0x7632, R16 ;  /* 0x0000763216107816 */ /* 0x000fe20000000010 */
[----:B---3--:R1:W-:Y:S01]  /*4dc30*/  @P3 STG.E.U16 [R6.64], R23 ;  /* 0x0000001706003986 */ /* 0x0083e2000c101506 */
[----:B------:R-:W-:-:S03]  /*4dc40*/  PRMT R17, R23, 0x7632, R17 ;  /* 0x0000763217117816 */ /* 0x000fc60000000011 */
[----:B0-----:R-:W3:Y:S04]  /*4dc50*/  LDL.LU R22, [R1+0x258] ;  /* 0x0002580001167983 */ /* 0x001ee80000300800 */
[----:B-1----:R-:W5:Y:S01]  /*4dc60*/  LDL.LU R23, [R1+0x138] ;  /* 0x0001380001177983 */ /* 0x002f620000300800 */
[----:B------:R-:W-:Y:S02]  /*4dc70*/  ISETP.LT.AND P5, PT, R10, c[0x0][0x178], !P4 ;  /* 0x00005e000a007a0c */ /* 0x000fe400067a1270 */
[----:B------:R-:W-:Y:S02]  /*4dc80*/  IADD3 R0, R0, c[0x0][0x198], RZ ;  /* 0x0000660000007a10 */ /* 0x000fe40007ffe0ff */
[----:B------:R-:W-:Y:S02]  /*4dc90*/  ISETP.LT.AND P4, PT, R27, c[0x0][0x178], !P4 ;  /* 0x00005e001b007a0c */ /* 0x000fe40006781270 */
[----:B------:R-:W-:Y:S01]  /*4dca0*/  ISETP.LT.AND P3, PT, R10, c[0x0][0x178], !P6 ;  /* 0x00005e000a007a0c */ /* 0x000fe20007761270 */
[----:B------:R-:W-:-:S04]  /*4dcb0*/  IMAD.WIDE R4, R0, 0x2, R2 ;  /* 0x0000000200047825 */ /* 0x000fc800078e0202 */
[C---:B------:R-:W-:Y:S01]  /*4dcc0*/  IMAD.WIDE R6, R0.reuse, 0x2, R24 ;  /* 0x0000000200067825 */ /* 0x040fe200078e0218 */
[----:B------:R-:W-:Y:S01]  /*4dcd0*/  IADD3 R0, R0, c[0x0][0x198], RZ ;  /* 0x0000660000007a10 */ /* 0x000fe20007ffe0ff */
[----:B------:R0:W-:Y:S01]  /*4dce0*/  @P5 STG.E.U16 [R4.64], R16 ;  /* 0x0000001004005986 */ /* 0x0001e2000c101506 */
[----:B------:R-:W-:Y:S02]  /*4dcf0*/  ISETP.LT.AND P6, PT, R27, c[0x0][0x178], !P6 ;  /* 0x00005e001b007a0c */ /* 0x000fe400077c1270 */
[----:B------:R-:W-:Y:S01]  /*4dd00*/  ISETP.LT.AND P5, PT, R10, c[0x0][0x178], !P2 ;  /* 0x00005e000a007a0c */ /* 0x000fe200057a1270 */
[----:B------:R1:W-:Y:S01]  /*4dd10*/  @P4 STG.E.U16 [R6.64], R17 ;  /* 0x0000001106004986 */ /* 0x0003e2000c101506 */
        /* <DEDUP_REMOVED lines=37> */
[----:B------:R-:W-:Y:S02]  /*4df70*/  ISETP.LT.AND P4, PT, R27, c[0x0][0x178], !P4 ;  /* 0x00005e001b007a0c */ /* 0x000fe40006781270 */
[----:B------:R-:W-:Y:S02]  /*4df80*/  ISETP.GE.AND P2, PT, R20, c[0x0][0x17c], PT ;  /* 0x00005f0014007a0c */ /* 0x000fe40003f46270 */
[C---:B------:R-:W-:Y:S02]  /*4df90*/  IADD3 R20, R6.reuse, c[0x0][0x198], RZ ;  /* 0x0000660006147a10 */ /* 0x040fe40007ffe0ff */
[----:B------:R-:W-:Y:S01]  /*4dfa0*/  IADD3 R18, R11, 0x70, RZ ;  /* 0x000000700b127810 */ /* 0x000fe20007ffe0ff */
[----:B------:R-:W-:-:S03]  /*4dfb0*/  IMAD.WIDE R6, R6, 0x2, R24 ;  /* 0x0000000206067825 */ /* 0x000fc600078e0218 */
[----:B------:R-:W-:Y:S01]  /*4dfc0*/  ISETP.GE.AND P5, PT, R18, c[0x0][0x17c], PT ;  /* 0x00005f0012007a0c */ /* 0x000fe20003fa6270 */
[C---:B------:R-:W-:Y:S01]  /*4dfd0*/  IMAD.WIDE R16, R20.reuse, 0x2, R2 ;  /* 0x0000000214107825 */ /* 0x040fe200078e0202 */
[----:B------:R0:W-:Y:S03]  /*4dfe0*/  @P1 STG.E.U16 [R6.64], R21 ;  /* 0x0000001506001986 */ /* 0x0001e6000c101506 */
[C---:B------:R-:W-:Y:S01]  /*4dff0*/  IMAD.WIDE R18, R20.reuse, 0x2, R24 ;  /* 0x0000000214127825 */ /* 0x040fe200078e0218 */
[----:B0-----:R-:W5:Y:S01]  /*4e000*/  LDL.LU R21, [R1+0x9c] ;  /* 0x00009c0001157983 */ /* 0x001f620000300800 */
[----:B------:R-:W-:Y:S02]  /*4e010*/  IADD3 R6, R20, c[0x0][0x198], RZ ;  /* 0x0000660014067a10 */ /* 0x000fe40007ffe0ff */
[----:B------:R-:W-:Y:S01]  /*4e020*/  IADD3 R20, R11, 0x74, RZ ;  /* 0x000000740b147810 */ /* 0x000fe20007ffe0ff */
[----:B----4-:R0:W-:Y:S04]  /*4e030*/  @P6 STG.E.U16 [R16.64], R5 ;  /* 0x0000000510006986 */ /* 0x0101e8000c101506 */
[----:B--2---:R1:W-:Y:S01]  /*4e040*/  @P4 STG.E.U16 [R18.64], R29 ;  /* 0x0000001d12004986 */ /* 0x0043e2000c101506 */
[----:B------:R-:W-:-:S02]  /*4e050*/  ISETP.LT.AND P4, PT, R10, c[0x0][0x178], !P3 ;  /* 0x00005e000a007a0c */ /* 0x000fc40005f81270 */
[----:B------:R-:W-:Y:S01]  /*4e060*/  PRMT R0, R5, 0x7632, R0 ;  /* 0x0000763205007816 */ /* 0x000fe20000000000 */
[----:B0-----:R-:W-:Y:S01]  /*4e070*/  IMAD.WIDE R4, R6, 0x2, R2 ;  /* 0x0000000206047825 */ /* 0x001fe200078e0202 */
[----:B-1----:R-:W-:-:S09]  /*4e080*/  PRMT R18, R29, 0x7632, R18 ;  /* 0x000076321d127816 */ /* 0x002fd20000000012 */
[----:B------:R0:W-:Y:S01]  /*4e090*/  @P4 STG.E.U16 [R4.64], R0 ;  /* 0x0000000004004986 */ /* 0x0001e2000c101506 */
[----:B------:R-:W-:-:S03]  /*4e0a0*/  ISETP.GE.AND P4, PT, R20, c[0x0][0x17c], PT ;  /* 0x00005f0014007a0c */ /* 0x000fc60003f86270 */
[----:B------:R-:W2:Y:S04]  /*4e0b0*/  LDL.LU R29, [R1+0x7c] ;  /* 0x00007c00011d7983 */ /* 0x000ea80000300800 */
[----:B------:R-:W4:Y:S01]  /*4e0c0*/  LDL.LU R20, [R1+0xcc] ;  /* 0x0000cc0001147983 */ /* 0x000f220000300800 */
[C---:B------:R-:W-:Y:S02]  /*4e0d0*/  ISETP.LT.AND P3, PT, R27.reuse, c[0x0][0x178], !P3 ;  /* 0x00005e001b007a0c */ /* 0x040fe40005f61270 */
[----:B------:R-:W-:Y:S02]  /*4e0e0*/  ISETP.LT.AND P6, PT, R10, c[0x0][0x178], !P5 ;  /* 0x00005e000a007a0c */ /* 0x000fe40006fc1270 */
[C---:B------:R-:W-:Y:S01]  /*4e0f0*/  IADD3 R19, R6.reuse, c[0x0][0x198], RZ ;  /* 0x0000660006137a10 */ /* 0x040fe20007ffe0ff */
[----:B------:R-:W-:Y:S01]  /*4e100*/  IMAD.WIDE R6, R6, 0x2, R24 ;  /* 0x0000000206067825 */ /* 0x000fe200078e0218 */
[----:B------:R-:W-:-:S02]  /*4e110*/  ISETP.LT.AND P5, PT, R27, c[0x0][0x178], !P5 ;  /* 0x00005e001b007a0c */ /* 0x000fc40006fa1270 */
[C---:B------:R-:W-:Y:S02]  /*4e120*/  IADD3 R16, R11.reuse, 0x73, RZ ;  /* 0x000000730b107810 */ /* 0x040fe40007ffe0ff */
[----:B------:R-:W-:Y:S02]  /*4e130*/  IADD3 R22, R11, 0x72, RZ ;  /* 0x000000720b167810 */ /* 0x000fe40007ffe0ff */
[----:B------:R-:W-:Y:S01]  /*4e140*/  ISETP.GE.AND P1, PT, R16, c[0x0][0x17c], PT ;  /* 0x00005f0010007a0c */ /* 0x000fe20003f26270 */
[----:B------:R1:W-:Y:S01]  /*4e150*/  @P3 STG.E.U16 [R6.64], R18 ;  /* 0x0000001206003986 */ /* 0x0003e2000c101506 */
[----:B------:R-:W-:Y:S01]  /*4e160*/  IMAD.WIDE R16, R19, 0x2, R2 ;  /* 0x0000000213107825 */ /* 0x000fe200078e0202 */
[----:B------:R-:W-:Y:S02]  /*4e170*/  ISETP.LT.AND P3, PT, R10, c[0x0][0x178], !P2 ;  /* 0x00005e000a007a0c */ /* 0x000fe40005761270 */
[----:B------:R-:W-:Y:S01]  /*4e180*/  ISETP.LT.AND P2, PT, R27, c[0x0][0x178], !P2 ;  /* 0x00005e001b007a0c */ /* 0x000fe20005741270 */
[C---:B0-----:R-:W-:Y:S01]  /*4e190*/  IMAD.WIDE R4, R19.reuse, 0x2, R24 ;  /* 0x0000000213047825 */ /* 0x041fe200078e0218 */
[----:B------:R-:W-:Y:S01]  /*4e1a0*/  ISETP.GE.AND P0, PT, R22, c[0x0][0x17c], PT ;  /* 0x00005f0016007a0c */ /* 0x000fe20003f06270 */
[----:B-----5:R0:W-:Y:S01]  /*4e1b0*/  @P6 STG.E.U16 [R16.64], R21 ;  /* 0x0000001510006986 */ /* 0x0201e2000c101506 */
[----:B-1----:R-:W-:-:S03]  /*4e1c0*/  IADD3 R6, R19, c[0x0][0x198], RZ ;  /* 0x0000660013067a10 */ /* 0x002fc60007ffe0ff */
[----:B---3--:R1:W-:Y:S01]  /*4e1d0*/  @P5 STG.E.U16 [R4.64], R23 ;  /* 0x0000001704005986 */ /* 0x0083e2000c101506 */
[----:B------:R-:W-:Y:S02]  /*4e1e0*/  ISETP.LT.AND P6, PT, R10, c[0x0][0x178], !P0 ;  /* 0x00005e000a007a0c */ /* 0x000fe400047c1270 */
[----:B------:R-:W-:Y:S02]  /*4e1f0*/  ISETP.LT.AND P0, PT, R27, c[0x0][0x178], !P0 ;  /* 0x00005e001b007a0c */ /* 0x000fe40004701270 */
[----:B------:R-:W-:Y:S02]  /*4e200*/  PRMT R0, R21, 0x7632, R0 ;  /* 0x0000763215007816 */ /* 0x000fe40000000000 */
[C---:B0-----:R-:W-:Y:S01]  /*4e210*/  IADD3 R17, R6.reuse, c[0x0][0x198], RZ ;  /* 0x0000660006117a10 */ /* 0x041fe20007ffe0ff */
[----:B------:R-:W3:Y:S01]  /*4e220*/  LDL.LU R21, [R1+0xdc] ;  /* 0x0000dc0001157983 */ /* 0x000ee20000300800 */
[----:B------:R-:W-:Y:S01]  /*4e230*/  PRMT R16, R23, 0x7632, R16 ;  /* 0x0000763217107816 */ /* 0x000fe20000000010 */
[----:B-1----:R-:W-:-:S02]  /*4e240*/  IMAD.WIDE R4, R6, 0x2, R2 ;  /* 0x0000000206047825 */ /* 0x002fc400078e0202 */
[----:B------:R-:W5:Y:S02]  /*4e250*/  LDL.LU R23, [R1+0xbc] ;  /* 0x0000bc0001177983 */ /* 0x000f640000300800 */
[----:B------:R-:W-:Y:S02]  /*4e260*/  IMAD.WIDE R6, R6, 0x2, R24 ;  /* 0x0000000206067825 */ /* 0x000fe400078e0218 */
[----:B------:R0:W-:Y:S04]  /*4e270*/  @P3 STG.E.U16 [R4.64], R0 ;  /* 0x0000000004003986 */ /* 0x0001e8000c101506 */
[----:B------:R1:W-:Y:S01]  /*4e280*/  @P2 STG.E.U16 [R6.64], R16 ;  /* 0x0000001006002986 */ /* 0x0003e2000c101506 */
[----:B------:R-:W-:Y:S01]  /*4e290*/  ISETP.LT.AND P2, PT, R10, c[0x0][0x178], !P1 ;  /* 0x00005e000a007a0c */ /* 0x000fe20004f41270 */
[----:B0-----:R-:W-:-:S04]  /*4e2a0*/  IMAD.WIDE R4, R17, 0x2, R2 ;  /* 0x0000000211047825 */ /* 0x001fc800078e0202 */
[----:B-1----:R-:W-:Y:S01]  /*4e2b0*/  IMAD.WIDE R6, R17, 0x2, R24 ;  /* 0x0000000211067825 */ /* 0x002fe200078e0218 */
[----:B------:R-:W-:-:S04]  /*4e2c0*/  IADD3 R18, R11, 0x76, RZ ;  /* 0x000000760b127810 */ /* 0x000fc80007ffe0ff */
[----:B------:R-:W-:Y:S01]  /*4e2d0*/  ISETP.GE.AND P3, PT, R18, c[0x0][0x17c], PT ;  /* 0x00005f0012007a0c */ /* 0x000fe20003f66270 */
[----:B----4-:R-:W-:Y:S04]  /*4e2e0*/  @P6 STG.E.U16 [R4.64], R20 ;  /* 0x0000001404006986 */ /* 0x010fe8000c101506 */
[----:B--2---:R0:W-:Y:S01]  /*4e2f0*/  @P0 STG.E.U16 [R6.64], R29 ;  /* 0x0000001d06000986 */ /* 0x0041e2000c101506 */
[----:B------:R-:W-:Y:S02]  /*4e300*/  PRMT R0, R20, 0x7632, R0 ;  /* 0x0000763214007816 */ /* 0x000fe40000000000 */
[----:B0-----:R-:W-:Y:S02]  /*4e310*/  IADD3 R6, R17, c[0x0][0x198], RZ ;  /* 0x0000660011067a10 */ /* 0x001fe40007ffe0ff */
[----:B------:R-:W-:-:S03]  /*4e320*/  IADD3 R20, R11, 0x78, RZ ;  /* 0x000000780b147810 */ /* 0x000fc60007ffe0ff */
[----:B------:R-:W-:Y:S01]  /*4e330*/  IMAD.WIDE R4, R6, 0x2, R2 ;  /* 0x0000000206047825 */ /* 0x000fe200078e0202 */
[----:B------:R-:W-:Y:S02]  /*4e340*/  PRMT R18, R29, 0x7632, R18 ;  /* 0x000076321d127816 */ /* 0x000fe40000000012 */
[----:B------:R-:W2:Y:S04]  /*4e350*/  LDL.LU R29, [R1+0xac] ;  /* 0x0000ac00011d7983 */ /* 0x000ea80000300800 */
[----:B------:R0:W-:Y:S01]  /*4e360*/  @P2 STG.E.U16 [R4.64], R0 ;  /* 0x0000000004002986 */ /* 0x0001e2000c101506 */
[----:B------:R-:W-:-:S03]  /*4e370*/  ISETP.GE.AND P2, PT, R20, c[0x0][0x17c], PT ;  /* 0x00005f0014007a0c */ /* 0x000fc60003f46270 */
[----:B------:R-:W4:Y:S01]  /*4e380*/  LDL.LU R20, [R1+0x10c] ;  /* 0x00010c0001147983 */ /* 0x000f220000300800 */
[----:B------:R-:W-:Y:S02]  /*4e390*/  ISETP.LT.AND P1, PT, R27, c[0x0][0x178], !P1 ;  /* 0x00005e001b007a0c */ /* 0x000fe40004f21270 */
[----:B------:R-:W-:Y:S02]  /*4e3a0*/  IADD3 R19, R11, 0x75, RZ ;  /* 0x000000750b137810 */ /* 0x000fe40007ffe0ff */
[----:B------:R-:W-:Y:S02]  /*4e3b0*/  ISETP.LT.AND P6, PT, R10, c[0x0][0x178], !P4 ;  /* 0x00005e000a007a0c */ /* 0x000fe400067c1270 */
[----:B------:R-:W-:Y:S02]  /*4e3c0*/  ISETP.GE.AND P5, PT, R19, c[0x0][0x17c], PT ;  /* 0x00005f0013007a0c */ /* 0x000fe40003fa6270 */
[C---:B------:R-:W-:Y:S01]  /*4e3d0*/  IADD3 R19, R6.reuse, c[0x0][0x198], RZ ;  /* 0x0000660006137a10 */ /* 0x040fe20007ffe0ff */
[----:B------:R-:W-:Y:S01]  /*4e3e0*/  IMAD.WIDE R6, R6, 0x2, R24 ;  /* 0x0000000206067825 */ /* 0x000fe200078e0218 */
[----:B------:R-:W-:-:S02]  /*4e3f0*/  ISETP.LT.AND P4, PT, R27, c[0x0][0x178], !P4 ;  /* 0x00005e001b007a0c */ /* 0x000fc40006781270 */
[----:B------:R-:W-:Y:S02]  /*4e400*/  IADD3 R16, R11, 0x77, RZ ;  /* 0x000000770b107810 */ /* 0x000fe40007ffe0ff */
[----:B------:R1:W-:Y:S01]  /*4e410*/  @P1 STG.E.U16 [R6.64], R18 ;  /* 0x0000001206001986 */ /* 0x0003e2000c101506 */
[----:B------:R-:W-:Y:S02]  /*4e420*/  ISETP.LT.AND P1, PT, R10, c[0x0][0x178], !P5 ;  /* 0x00005e000a007a0c */ /* 0x000fe40006f21270 */
[----:B------:R-:W-:Y:S01]  /*4e430*/  ISETP.GE.AND P0, PT, R16, c[0x0][0x17c], PT ;  /* 0x00005f0010007a0c */ /* 0x000fe20003f06270 */
[----:B------:R-:W-:Y:S01]  /*4e440*/  IMAD.WIDE R16, R19, 0x2, R2 ;  /* 0x0000000213107825 */ /* 0x000fe200078e0202 */
[----:B------:R-:W-:-:S03]  /*4e450*/  ISETP.LT.AND P5, PT, R27, c[0x0][0x178], !P5 ;  /* 0x00005e001b007a0c */ /* 0x000fc60006fa1270 */
[C---:B0-----:R-:W-:Y:S01]  /*4e460*/  IMAD.WIDE R4, R19.reuse, 0x2, R24 ;  /* 0x0000000213047825 */ /* 0x041fe200078e0218 */
[----:B---3--:R0:W-:Y:S01]  /*4e470*/  @P6 STG.E.U16 [R16.64], R21 ;  /* 0x0000001510006986 */ /* 0x0081e2000c101506 */
[----:B-1----:R-:W-:-:S03]  /*4e480*/  IADD3 R6, R19, c[0x0][0x198], RZ ;  /* 0x0000660013067a10 */ /* 0x002fc60007ffe0ff */
[----:B-----5:R1:W-:Y:S01]  /*4e490*/  @P4 STG.E.U16 [R4.64], R23 ;  /* 0x0000001704004986 */ /* 0x0203e2000c101506 */
        /* <DEDUP_REMOVED lines=89> */
[----:B------:R-:W-:Y:S02]  /*4ea30*/  PRMT R0, R21, 0x7632, R0 ;  /* 0x0000763215007816 */ /* 0x000fe40000000000 */
[----:B------:R-:W-:Y:S02]  /*4ea40*/  ISETP.LT.AND P0, PT, R27, c[0x0][0x178], !P0 ;  /* 0x00005e001b007a0c */ /* 0x000fe40004701270 */
[C---:B0-----:R-:W-:Y:S01]  /*4ea50*/  IADD3 R17, R6.reuse, c[0x0][0x198], RZ ;  /* 0x0000660006117a10 */ /* 0x041fe20007ffe0ff */
[----:B------:R-:W3:Y:S01]  /*4ea60*/  LDL.LU R21, [R1+0x1e0] ;  /* 0x0001e00001157983 */ /* 0x000ee20000300800 */
[----:B-1----:R-:W-:Y:S01]  /*4ea70*/  IMAD.WIDE R4, R6, 0x2, R2 ;  /* 0x0000000206047825 */ /* 0x002fe200078e0202 */
[----:B------:R-:W-:-:S02]  /*4ea80*/  PRMT R16, R23, 0x7632, R16 ;  /* 0x0000763217107816 */ /* 0x000fc40000000010 */
[----:B------:R-:W5:Y:S01]  /*4ea90*/  LDL.LU R23, [R1+0x1c0] ;  /* 0x0001c00001177983 */ /* 0x000f620000300800 */
[----:B------:R-:W-:-:S03]  /*4eaa0*/  IMAD.WIDE R6, R6, 0x2, R24 ;  /* 0x0000000206067825 */ /* 0x000fc600078e0218 */
[----:B------:R0:W-:Y:S04]  /*4eab0*/  @P3 STG.E.U16 [R4.64], R0 ;  /* 0x0000000004003986 */ /* 0x0001e8000c101506 */
[----:B------:R1:W-:Y:S01]  /*4eac0*/  @P2 STG.E.U16 [R6.64], R16 ;  /* 0x0000001006002986 */ /* 0x0003e2000c101506 */
[----:B0-----:R-:W-:-:S04]  /*4ead0*/  IMAD.WIDE R4, R17, 0x2, R2 ;  /* 0x0000000211047825 */ /* 0x001fc800078e0202 */
[----:B-1----:R-:W-:Y:S01]  /*4eae0*/  IMAD.WIDE R6, R17, 0x2, R24 ;  /* 0x0000000211067825 */ /* 0x002fe200078e0218 */
[C---:B------:R-:W-:Y:S02]  /*4eaf0*/  IADD3 R19, R11.reuse, 0x81, RZ ;  /* 0x000000810b137810 */ /* 0x040fe40007ffe0ff */
[----:B------:R-:W-:Y:S02]  /*4eb00*/  IADD3 R18, R11, 0x82, RZ ;  /* 0x000000820b127810 */ /* 0x000fe40007ffe0ff */
[----:B------:R-:W-:Y:S02]  /*4eb10*/  ISETP.GE.AND P5, PT, R19, c[0x0][0x17c], PT ;  /* 0x00005f0013007a0c */ /* 0x000fe40003fa6270 */
[----:B------:R-:W-:Y:S02]  /*4eb20*/  IADD3 R19, R11, 0x84, RZ ;  /* 0x000000840b137810 */ /* 0x000fe40007ffe0ff */
[----:B------:R-:W-:Y:S01]  /*4eb30*/  ISETP.GE.AND P3, PT, R18, c[0x0][0x17c], PT ;  /* 0x00005f0012007a0c */ /* 0x000fe20003f66270 */
[----:B----4-:R-:W-:Y:S01]  /*4eb40*/  @P6 STG.E.U16 [R4.64], R20 ;  /* 0x0000001404006986 */ /* 0x010fe2000c101506 */
[----:B------:R-:W-:-:S03]  /*4eb50*/  ISETP.LT.AND P6, PT, R10, c[0x0][0x178], !P1 ;  /* 0x00005e000a007a0c */ /* 0x000fc60004fc1270 */
[----:B--2---:R0:W-:Y:S01]  /*4eb60*/  @P0 STG.E.U16 [R6.64], R29 ;  /* 0x0000001d06000986 */ /* 0x0041e2000c101506 */
[----:B------:R-:W-:Y:S02]  /*4eb70*/  PRMT R0, R20, 0x7632, R0 ;  /* 0x0000763214007816 */ /* 0x000fe40000000000 */
[----:B0-----:R-:W-:-:S05]  /*4eb80*/  IADD3 R6, R17, c[0x0][0x198], RZ ;  /* 0x0000660011067a10 */ /* 0x001fca0007ffe0ff */
[----:B------:R-:W-:Y:S01]  /*4eb90*/  IMAD.WIDE R4, R6, 0x2, R2 ;  /* 0x0000000206047825 */ /* 0x000fe200078e0202 */
[----:B------:R-:W-:Y:S02]  /*4eba0*/  PRMT R18, R29, 0x7632, R18 ;  /* 0x000076321d127816 */ /* 0x000fe40000000012 */
[----:B------:R-:W2:Y:S04]  /*4ebb0*/  LDL.LU R29, [R1+0x1a0] ;  /* 0x0001a000011d7983 */ /* 0x000ea80000300800 */
[----:B------:R0:W-:Y:S01]  /*4ebc0*/  @P6 STG.E.U16 [R4.64], R0 ;  /* 0x0000000004006986 */ /* 0x0001e2000c101506 */
[----:B------:R-:W-:-:S03]  /*4ebd0*/  ISETP.GE.AND P6, PT, R19, c[0x0][0x17c], PT ;  /* 0x00005f0013007a0c */ /* 0x000fc60003fc6270 */
[----:B------:R-:W4:Y:S01]  /*4ebe0*/  LDL.LU R19, [R1+0x1f0] ;  /* 0x0001f00001137983 */ /* 0x000f220000300800 */
[----:B------:R-:W-:Y:S02]  /*4ebf0*/  ISETP.LT.AND P1, PT, R27, c[0x0][0x178], !P1 ;  /* 0x00005e001b007a0c */ /* 0x000fe40004f21270 */
[----:B------:R-:W-:Y:S02]  /*4ec00*/  ISETP.LT.AND P2, PT, R10, c[0x0][0x178], !P4 ;  /* 0x00005e000a007a0c */ /* 0x000fe40006741270 */
[----:B------:R-:W-:Y:S02]  /*4ec10*/  IADD3 R16, R11, 0x83, RZ ;  /* 0x000000830b107810 */ /* 0x000fe40007ffe0ff */
[C---:B------:R-:W-:Y:S02]  /*4ec20*/  IADD3 R20, R6.reuse, c[0x0][0x198], RZ ;  /* 0x0000660006147a10 */ /* 0x040fe40007ffe0ff */
[----:B------:R-:W-:Y:S01]  /*4ec30*/  ISETP.LT.AND P4, PT, R27, c[0x0][0x178], !P4 ;  /* 0x00005e001b007a0c */ /* 0x000fe20006781270 */
[----:B------:R-:W-:Y:S01]  /*4ec40*/  IMAD.WIDE R6, R6, 0x2, R24 ;  /* 0x0000000206067825 */ /* 0x000fe200078e0218 */
[----:B------:R-:W-:-:S03]  /*4ec50*/  ISETP.GE.AND P0, PT, R16, c[0x0][0x17c], PT ;  /* 0x00005f0010007a0c */ /* 0x000fc60003f06270 */
[C---:B------:R-:W-:Y:S01]  /*4ec60*/  IMAD.WIDE R16, R20.reuse, 0x2, R2 ;  /* 0x0000000214107825 */ /* 0x040fe200078e0202 */
[----:B------:R-:W-:Y:S01]  /*4ec70*/  @P1 STG.E.U16 [R6.64], R18 ;  /* 0x0000001206001986 */ /* 0x000fe2000c101506 */
[----:B0-----:R-:W-:Y:S02]  /*4ec80*/  IADD3 R0, R11, 0x85, RZ ;  /* 0x000000850b007810 */ /* 0x001fe40007ffe0ff */
[----:B------:R-:W-:Y:S01]  /*4ec90*/  IMAD.WIDE R4, R20, 0x2, R24 ;  /* 0x0000000214047825 */ /* 0x000fe200078e0218 */
[----:B---3--:R0:W-:Y:S01]  /*4eca0*/  @P2 STG.E.U16 [R16.64], R21 ;  /* 0x0000001510002986 */ /* 0x0081e2000c101506 */
[----:B------:R-:W-:Y:S02]  /*4ecb0*/  ISETP.LT.AND P2, PT, R10, c[0x0][0x178], !P5 ;  /* 0x00005e000a007a0c */ /* 0x000fe40006f41270 */
[----:B------:R-:W-:Y:S01]  /*4ecc0*/  ISETP.LT.AND P5, PT, R27, c[0x0][0x178], !P5 ;  /* 0x00005e001b007a0c */ /* 0x000fe20006fa1270 */
[----:B-----5:R1:W-:Y:S01]  /*4ecd0*/  @P4 STG.E.U16 [R4.64], R23 ;  /* 0x0000001704004986 */ /* 0x0203e2000c101506 */
[----:B------:R-:W-:-:S02]  /*4ece0*/  ISETP.GE.AND P1, PT, R0, c[0x0][0x17c], PT ;  /* 0x00005f0000007a0c */ /* 0x000fc40003f26270 */
[----:B------:R-:W-:Y:S02]  /*4ecf0*/  IADD3 R0, R20, c[0x0][0x198], RZ ;  /* 0x0000660014007a10 */ /* 0x000fe40007ffe0ff */
[----:B0-----:R-:W-:Y:S02]  /*4ed00*/  PRMT R17, R23, 0x7632, R17 ;  /* 0x0000763217117816 */ /* 0x001fe40000000011 */
[----:B-1----:R-:W3:Y:S01]  /*4ed10*/  LDL.LU R23, [R1+0x280] ;  /* 0x0002800001177983 */ /* 0x002ee20000300800 */
[----:B------:R-:W-:Y:S01]  /*4ed20*/  ISETP.LT.AND P4, PT, R10, c[0x0][0x178], !P3 ;  /* 0x00005e000a007a0c */ /* 0x000fe20005f81270 */
[C---:B------:R-:W-:Y:S01]  /*4ed30*/  IMAD.WIDE R6, R0.reuse, 0x2, R2 ;  /* 0x0000000200067825 */ /* 0x040fe200078e0202 */
[----:B------:R-:W-:Y:S02]  /*4ed40*/  PRMT R16, R21, 0x7632, R16 ;  /* 0x0000763215107816 */ /* 0x000fe40000000010 */
[----:B------:R-:W5:Y:S01]  /*4ed50*/  LDL.LU R21, [R1+0x140] ;  /* 0x0001400001157983 */ /* 0x000f620000300800 */
[----:B------:R-:W-:Y:S01]  /*4ed60*/  IMAD.WIDE R4, R0, 0x2, R24 ;  /* 0x0000000200047825 */ /* 0x000fe200078e0218 */
[----:B------:R-:W-:-:S02]  /*4ed70*/  ISETP.LT.AND P3, PT, R27, c[0x0][0x178], !P3 ;  /* 0x00005e001b007a0c */ /* 0x000fc40005f61270 */
[----:B------:R-:W-:Y:S01]  /*4ed80*/  IADD3 R0, R0, c[0x0][0x198], RZ ;  /* 0x0000660000007a10 */ /* 0x000fe20007ffe0ff */
[----:B------:R0:W-:Y:S04]  /*4ed90*/  @P2 STG.E.U16 [R6.64], R16 ;  /* 0x0000001006002986 */ /* 0x0001e8000c101506 */
[----:B------:R1:W-:Y:S01]  /*4eda0*/  @P5 STG.E.U16 [R4.64], R17 ;  /* 0x0000001104005986 */ /* 0x0003e2000c101506 */
[----:B0-----:R-:W-:Y:S01]  /*4edb0*/  IADD3 R16, R11, 0x87, RZ ;  /* 0x000000870b107810 */ /* 0x001fe20007ffe0ff */
[----:B------:R-:W-:-:S04]  /*4edc0*/  IMAD.WIDE R6, R0, 0x2, R24 ;  /* 0x0000000200067825 */ /* 0x000fc800078e0218 */
[----:B-1----:R-:W-:-:S05]  /*4edd0*/  IMAD.WIDE R4, R0, 0x2, R2 ;  /* 0x0000000200047825 */ /* 0x002fca00078e0202 */
[----:B----4-:R-:W-:Y:S01]  /*4ede0*/  @P4 STG.E.U16 [R4.64], R19 ;  /* 0x0000001304004986 */ /* 0x010fe2000c101506 */
[----:B------:R-:W-:Y:S02]  /*4edf0*/  ISETP.GE.AND P4, PT, R16, c[0x0][0x17c], PT ;  /* 0x00005f0010007a0c */ /* 0x000fe40003f86270 */
[----:B--2---:R-:W-:Y:S01]  /*4ee00*/  PRMT R16, R29, 0x7632, R16 ;  /* 0x000076321d107816 */ /* 0x004fe20000000010 */
[----:B------:R0:W-:Y:S04]  /*4ee10*/  @P3 STG.E.U16 [R6.64], R29 ;  /* 0x0000001d06003986 */ /* 0x0001e8000c101506 */
[----:B0-----:R-:W2:Y:S01]  /*4ee20*/  LDL.LU R29, [R1+0x270] ;  /* 0x00027000011d7983 */ /* 0x001ea20000300800 */
[----:B------:R-:W-:Y:S02]  /*4ee30*/  ISETP.LT.AND P5, PT, R10, c[0x0][0x178], !P0 ;  /* 0x00005e000a007a0c */ /* 0x000fe400047a1270 */
[----:B------:R-:W-:-:S02]  /*4ee40*/  ISETP.LT.AND P0, PT, R27, c[0x0][0x178], !P0 ;  /* 0x00005e001b007a0c */ /* 0x000fc40004701270 */
[----:B------:R-:W-:Y:S02]  /*4ee50*/  IADD3 R0, R0, c[0x0][0x198], RZ ;  /* 0x0000660000007a10 */ /* 0x000fe40007ffe0ff */
[----:B------:R-:W-:Y:S02]  /*4ee60*/  ISETP.LT.AND P3, PT, R10, c[0x0][0x178], !P6 ;  /* 0x00005e000a007a0c */ /* 0x000fe40007761270 */
[----:B------:R-:W-:Y:S01]  /*4ee70*/  PRMT R17, R19, 0x7632, R17 ;  /* 0x0000763213117816 */ /* 0x000fe20000000011 */
        /* <DEDUP_REMOVED lines=8> */
[----:B0-----:R-:W-:Y:S01]  /*4ef00*/  IMAD.WIDE R4, R0, 0x2, R2 ;  /* 0x0000000200047825 */ /* 0x001fe200078e0202 */
[----:B-1----:R-:W-:-:S04]  /*4ef10*/  IADD3 R6, R11, 0x89, RZ ;  /* 0x000000890b067810 */ /* 0x002fc80007ffe0ff */
[----:B---3--:R0:W-:Y:S01]  /*4ef20*/  @P3 STG.E.U16 [R4.64], R23 ;  /* 0x0000001704003986 */ /* 0x0081e2000c101506 */
[----:B------:R-:W-:Y:S02]  /*4ef30*/  IADD3 R16, R0, c[0x0][0x198], RZ ;  /* 0x0000660000107a10 */ /* 0x000fe40007ffe0ff */
[----:B------:R-:W-:Y:S02]  /*4ef40*/  ISETP.GE.AND P2, PT, R18, c[0x0][0x17c], PT ;  /* 0x00005f0012007a0c */ /* 0x000fe40003f46270 */
[----:B------:R-:W-:Y:S01]  /*4ef50*/  ISETP.GE.AND P3, PT, R6, c[0x0][0x17c], PT ;  /* 0x00005f0006007a0c */ /* 0x000fe20003f66270 */
[----:B------:R-:W-:Y:S01]  /*4ef60*/  IMAD.WIDE R6, R16, 0x2, R2 ;  /* 0x0000000210067825 */ /* 0x000fe200078e0202 */
[----:B------:R-:W-:-:S03]  /*4ef70*/  ISETP.LT.AND P1, PT, R27, c[0x0][0x178], !P1 ;  /* 0x00005e001b007a0c */ /* 0x000fc60004f21270 */
[----:B0-----:R-:W-:Y:S01]  /*4ef80*/  IMAD.WIDE R4, R0, 0x2, R24 ;  /* 0x0000000200047825 */ /* 0x001fe200078e0218 */
[----:B------:R-:W-:Y:S02]  /*4ef90*/  PRMT R0, R23, 0x7632, R0 ;  /* 0x0000763217007816 */ /* 0x000fe40000000000 */
[----:B------:R-:W-:Y:S01]  /*4efa0*/  IADD3 R17, R11, 0x88, RZ ;  /* 0x000000880b117810 */ /* 0x000fe20007ffe0ff */
[----:B------:R-:W3:Y:S04]  /*4efb0*/  LDL.LU R23, [R1+0x1b0] ;  /* 0x0001b00001177983 */ /* 0x000ee80000300800 */
[----:B-----5:R0:W-:Y:S01]  /*4efc0*/  @P6 STG.E.U16 [R4.64], R21 ;  /* 0x0000001504006986 */ /* 0x0201e2000c101506 */
[----:B------:R-:W-:Y:S02]  /*4efd0*/  ISETP.LT.AND P6, PT, R10, c[0x0][0x178], !P2 ;  /* 0x00005e000a007a0c */ /* 0x000fe400057c1270 */
[----:B------:R-:W-:Y:S01]  /*4efe0*/  ISETP.LT.AND P2, PT, R27, c[0x0][0x178], !P2 ;  /* 0x00005e001b007a0c */ /* 0x000fe20005741270 */
[----:B------:R1:W-:Y:S01]  /*4eff0*/  @P0 STG.E.U16 [R6.64], R0 ;  /* 0x0000000006000986 */ /* 0x0003e2000c101506 */
[----:B------:R-:W-:-:S02]  /*4f000*/  PRMT R18, R21, 0x7632, R18 ;  /* 0x0000763215127816 */ /* 0x000fc40000000012 */
[----:B------:R-:W-:Y:S01]  /*4f010*/  ISETP.GE.AND P5, PT, R17, c[0x0][0x17c], PT ;  /* 0x00005f0011007a0c */ /* 0x000fe20003fa6270 */
[C---:B0-----:R-:W-:Y:S01]  /*4f020*/  IMAD.WIDE R4, R16.reuse, 0x2, R24 ;  /* 0x0000000210047825 */ /* 0x041fe200078e0218 */
[----:B-1----:R-:W-:-:S04]  /*4f030*/  IADD3 R0, R16, c[0x0][0x198], RZ ;  /* 0x0000660010007a10 */ /* 0x002fc80007ffe0ff */
[----:B------:R-:W-:Y:S01]  /*4f040*/  @P1 STG.E.U16 [R4.64], R18 ;  /* 0x0000001204001986 */ /* 0x000fe2000c101506 */
[----:B------:R-:W-:-:S04]  /*4f050*/  IMAD.WIDE R6, R0, 0x2, R2 ;  /* 0x0000000200067825 */ /* 0x000fc800078e0202 */
[----:B------:R-:W-:Y:S01]  /*4f060*/  IMAD.WIDE R16, R0, 0x2, R24 ;  /* 0x0000000200107825 */ /* 0x000fe200078e0218 */
[----:B--2---:R0:W-:Y:S04]  /*4f070*/  @P6 STG.E.U16 [R6.64], R29 ;  /* 0x0000001d06006986 */ /* 0x0041e8000c101506 */
[----:B------:R1:W-:Y:S01]  /*4f080*/  @P2 STG.E.U16 [R16.64], R12 ;  /* 0x0000000c10002986 */ /* 0x0003e2000c101506 */
[----:B------:R-:W-:Y:S02]  /*4f090*/  ISETP.LT.AND P2, PT, R10, c[0x0][0x178], !P4 ;  /* 0x00005e000a007a0c */ /* 0x000fe40006741270 */
[----:B0-----:R-:W-:Y:S02]  /*4f0a0*/  IADD3 R6, R0, c[0x0][0x198], RZ ;  /* 0x0000660000067a10 */ /* 0x001fe40007ffe0ff */
[----:B-1----:R-:W-:-:S03]  /*4f0b0*/  PRMT R12, R29, 0x7632, R12 ;  /* 0x000076321d0c7816 */ /* 0x002fc6000000000c */
[----:B------:R-:W-:Y:S01]  /*4f0c0*/  IMAD.WIDE R4, R6, 0x2, R2 ;  /* 0x0000000206047825 */ /* 0x000fe200078e0202 */
[----:B------:R-:W2:Y:S05]  /*4f0d0*/  LDL.LU R29, [R1+0x190] ;  /* 0x00019000011d7983 */ /* 0x000eaa0000300800 */
[----:B------:R0:W-:Y:S04]  /*4f0e0*/  @P2 STG.E.U16 [R4.64], R12 ;  /* 0x0000000c04002986 */ /* 0x0001e8000c101506 */
[----:B0-----:R-:W4:Y:S01]  /*4f0f0*/  LDL.LU R5, [R1+0x2b0] ;  /* 0x0002b00001057983 */ /* 0x001f220000300800 */
[----:B------:R-:W-:-:S04]  /*4f100*/  IADD3 R21, R11, 0x8c, RZ ;  /* 0x0000008c0b157810 */ /* 0x000fc80007ffe0ff */
[----:B------:R-:W-:Y:S02]  /*4f110*/  ISETP.GE.AND P2, PT, R21, c[0x0][0x17c], PT ;  /* 0x00005f0015007a0c */ /* 0x000fe40003f46270 */
[----:B------:R-:W5:Y:S01]  /*4f120*/  LDL.LU R21, [R1+0x2a0] ;  /* 0x0002a00001157983 */ /* 0x000f620000300800 */
[C---:B------:R-:W-:Y:S02]  /*4f130*/  ISETP.LT.AND P4, PT, R27.reuse, c[0x0][0x178], !P4 ;  /* 0x00005e001b007a0c */ /* 0x040fe40006781270 */
[----:B------:R-:W-:Y:S02]  /*4f140*/  ISETP.LT.AND P6, PT, R10, c[0x0][0x178], !P5 ;  /* 0x00005e000a007a0c */ /* 0x000fe40006fc1270 */
[----:B------:R-:W-:Y:S02]  /*4f150*/  ISETP.LT.AND P5, PT, R27, c[0x0][0x178], !P5 ;  /* 0x00005e001b007a0c */ /* 0x000fe40006fa1270 */
[----:B------:R-:W-:Y:S02]  /*4f160*/  IADD3 R20, R11, 0x8b, RZ ;  /* 0x0000008b0b147810 */ /* 0x000fe40007ffe0ff */
[----:B------:R-:W-:-:S02]  /*4f170*/  IADD3 R0, R6, c[0x0][0x198], RZ ;  /* 0x0000660006007a10 */ /* 0x000fc40007ffe0ff */
[----:B------:R-:W-:Y:S01]  /*4f180*/  IADD3 R19, R11, 0x8a, RZ ;  /* 0x0000008a0b137810 */ /* 0x000fe20007ffe0ff */
[----:B------:R-:W-:Y:S01]  /*4f190*/  IMAD.WIDE R6, R6, 0x2, R24 ;  /* 0x0000000206067825 */ /* 0x000fe200078e0218 */
[----:B------:R-:W-:Y:S02]  /*4f1a0*/  ISETP.GE.AND P1, PT, R20, c[0x0][0x17c], PT ;  /* 0x00005f0014007a0c */ /* 0x000fe40003f26270 */
[----:B------:R-:W-:Y:S01]  /*4f1b0*/  PRMT R20, R12, 0x7632, R20 ;  /* 0x000076320c147816 */ /* 0x000fe20000000014 */
[----:B------:R-:W-:Y:S01]  /*4f1c0*/  IMAD.WIDE R16, R0, 0x2, R2 ;  /* 0x0000000200107825 */ /* 0x000fe200078e0202 */
[----:B------:R-:W-:-:S03]  /*4f1d0*/  ISETP.GE.AND P0, PT, R19, c[0x0][0x17c], PT ;  /* 0x00005f0013007a0c */ /* 0x000fc60003f06270 */
[----:B------:R-:W-:Y:S01]  /*4f1e0*/  IMAD.WIDE R18, R0, 0x2, R24 ;  /* 0x0000000200127825 */ /* 0x000fe200078e0218 */
[----:B------:R0:W-:Y:S01]  /*4f1f0*/  @P4 STG.E.U16 [R6.64], R20 ;  /* 0x0000001406004986 */ /* 0x0001e2000c101506 */
[----:B------:R-:W-:Y:S02]  /*4f200*/  ISETP.LT.AND P4, PT, R10, c[0x0][0x178], !P3 ;  /* 0x00005e000a007a0c */ /* 0x000fe40005f81270 */
[----:B------:R-:W-:Y:S02]  /*4f210*/  ISETP.LT.AND P3, PT, R27, c[0x0][0x178], !P3 ;  /* 0x00005e001b007a0c */ /* 0x000fe40005f61270 */
[----:B0-----:R-:W-:Y:S01]  /*4f220*/  IADD3 R6, R0, c[0x0][0x198], RZ ;  /* 0x0000660000067a10 */ /* 0x001fe20007ffe0ff */
[----:B----4-:R-:W-:Y:S04]  /*4f230*/  @P6 STG.E.U16 [R16.64], R5 ;  /* 0x0000000510006986 */ /* 0x010fe8000c101506 */
[----:B---3--:R0:W-:Y:S02]  /*4f240*/  @P5 STG.E.U16 [R18.64], R23 ;  /* 0x0000001712005986 */ /* 0x0081e4000c101506 */
[----:B0-----:R-:W-:-:S02]  /*4f250*/  PRMT R18, R23, 0x7632, R18 ;  /* 0x0000763217127816 */ /* 0x001fc40000000012 */
[----:B------:R-:W3:Y:S01]  /*4f260*/  LDL.LU R23, [R1+0x290] ;  /* 0x0002900001177983 */ /* 0x000ee20000300800 */
[----:B------:R-:W-:Y:S02]  /*4f270*/  ISETP.LT.AND P5, PT, R10, c[0x0][0x178], !P0 ;  /* 0x00005e000a007a0c */ /* 0x000fe400047a1270 */
[----:B------:R-:W-:Y:S02]  /*4f280*/  ISETP.LT.AND P0, PT, R27, c[0x0][0x178], !P0 ;  /* 0x00005e001b007a0c */ /* 0x000fe40004701270 */
[----:B------:R-:W-:Y:S01]  /*4f290*/  PRMT R12, R5, 0x7632, R12 ;  /* 0x00007632050c7816 */ /* 0x000fe2000000000c */
[C---:B------:R-:W-:Y:S01]  /*4f2a0*/  IMAD.WIDE R4, R6.reuse, 0x2, R2 ;  /* 0x0000000206047825 */ /* 0x040fe200078e0202 */
[----:B------:R-:W-:Y:S02]  /*4f2b0*/  IADD3 R16, R11, 0x8d, RZ ;  /* 0x0000008d0b107810 */ /* 0x000fe40007ffe0ff */
[C---:B------:R-:W-:Y:S01]  /*4f2c0*/  IADD3 R0, R6.reuse, c[0x0][0x198], RZ ;  /* 0x0000660006007a10 */ /* 0x040fe20007ffe0ff */
[----:B------:R-:W-:Y:S01]  /*4f2d0*/  IMAD.WIDE R6, R6, 0x2, R24 ;  /* 0x0000000206067825 */ /* 0x000fe200078e0218 */
[----:B------:R-:W-:Y:S01]  /*4f2e0*/  ISETP.GE.AND P6, PT, R16, c[0x0][0x17c], PT ;  /* 0x00005f0010007a0c */ /* 0x000fe20003fc6270 */
[----:B------:R0:W-:Y:S02]  /*4f2f0*/  @P4 STG.E.U16 [R4.64], R12 ;  /* 0x0000000c04004986 */ /* 0x0001e4000c101506 */
[----:B------:R-:W-:-:S02]  /*4f300*/  IMAD.WIDE R16, R0, 0x2, R2 ;  /* 0x0000000200107825 */ /* 0x000fc400078e0202 */
[----:B------:R-:W-:Y:S04]  /*4f310*/  @P3 STG.E.U16 [R6.64], R18 ;  /* 0x0000001206003986 */ /* 0x000fe8000c101506 */
[----:B-----5:R1:W-:Y:S01]  /*4f320*/  @P5 STG.E.U16 [R16.64], R21 ;  /* 0x0000001510005986 */ /* 0x0203e2000c101506 */
[----:B0-----:R-:W-:-:S05]  /*4f330*/  IMAD.WIDE R4, R0, 0x2, R24 ;  /* 0x0000000200047825 */ /* 0x001fca00078e0218 */
[----:B--2---:R0:W-:Y:S01]  /*4f340*/  @P0 STG.E.U16 [R4.64], R29 ;  /* 0x0000001d04000986 */ /* 0x0041e2000c101506 */
[----:B-1----:R-:W-:-:S03]  /*4f350*/  PRMT R16, R29, 0x7632, R16 ;  /* 0x000076321d107816 */ /* 0x002fc60000000010 */
[----:B0-----:R-:W2:Y:S04]  /*4f360*/  LDL.LU R29, [R1+0x2c0] ;  /* 0x0002c000011d7983 */ /* 0x001ea80000300800 */
[----:B------:R-:W4:Y:S01]  /*4f370*/  LDL.LU R20, [R1+0x1d0] ;  /* 0x0001d00001147983 */ /* 0x000f220000300800 */
[----:B------:R-:W-:Y:S02]  /*4f380*/  ISETP.LT.AND P5, PT, R10, c[0x0][0x178], !P1 ;  /* 0x00005e000a007a0c */ /* 0x000fe40004fa1270 */
[----:B------:R-:W-:Y:S02]  /*4f390*/  ISETP.LT.AND P1, PT, R27, c[0x0][0x178], !P1 ;  /* 0x00005e001b007a0c */ /* 0x000fe40004f21270 */
[----:B------:R-:W-:Y:S02]  /*4f3a0*/  IADD3 R6, R11, 0x8f, RZ ;  /* 0x0000008f0b067810 */ /* 0x000fe40007ffe0ff */
[----:B------:R-:W-:-:S02]  /*4f3b0*/  IADD3 R0, R0, c[0x0][0x198], RZ ;  /* 0x0000660000007a10 */ /* 0x000fc40007ffe0ff */
[----:B------:R-:W-:Y:S02]  /*4f3c0*/  ISETP.GE.AND P3, PT, R6, c[0x0][0x17c], PT ;  /* 0x00005f0006007a0c */ /* 0x000fe40003f66270 */
[----:B------:R-:W-:Y:S01]  /*4f3d0*/  ISETP.LT.AND P0, PT, R10, c[0x0][0x178], !P2 ;  /* 0x00005e000a007a0c */ /* 0x000fe20005701270 */
[C---:B------:R-:W-:Y:S01]  /*4f3e0*/  IMAD.WIDE R6, R0.reuse, 0x2, R2 ;  /* 0x0000000200067825 */ /* 0x040fe200078e0202 */
[----:B------:R-:W-:Y:S02]  /*4f3f0*/  PRMT R12, R21, 0x7632, R12 ;  /* 0x00007632150c7816 */ /* 0x000fe4000000000c */
[----:B------:R-:W5:Y:S01]  /*4f400*/  LDL.LU R21, [R1+0x1e4] ;  /* 0x0001e40001157983 */ /* 0x000f620000300800 */
[C---:B------:R-:W-:Y:S01]  /*4f410*/  IMAD.WIDE R4, R0.reuse, 0x2, R24 ;  /* 0x0000000200047825 */ /* 0x040fe200078e0218 */
[----:B------:R-:W-:Y:S02]  /*4f420*/  IADD3 R0, R0, c[0x0][0x198], RZ ;  /* 0x0000660000007a10 */ /* 0x000fe40007ffe0ff */
[----:B------:R0:W-:Y:S04]  /*4f430*/  @P5 STG.E.U16 [R6.64], R12 ;  /* 0x0000000c06005986 */ /* 0x0001e8000c101506 */
[----:B------:R1:W-:Y:S01]  /*4f440*/  @P1 STG.E.U16 [R4.64], R16 ;  /* 0x0000001004001986 */ /* 0x0003e2000c101506 */
[----:B0-----:R-:W-:Y:S01]  /*4f450*/  IADD3 R12, R11, 0x91, RZ ;  /* 0x000000910b0c7810 */ /* 0x001fe20007ffe0ff */
[----:B-1----:R-:W-:-:S05]  /*4f460*/  IMAD.WIDE R4, R0, 0x2, R2 ;  /* 0x0000000200047825 */ /* 0x002fca00078e0202 */
[----:B---3--:R0:W-:Y:S01]  /*4f470*/  @P0 STG.E.U16 [R4.64], R23 ;  /* 0x0000001704000986 */ /* 0x0081e2000c101506 */
[----:B------:R-:W-:Y:S02]  /*4f480*/  ISETP.GE.AND P0, PT, R12, c[0x0][0x17c], PT ;  /* 0x00005f000c007a0c */ /* 0x000fe40003f06270 */
[----:B------:R-:W-:Y:S02]  /*4f490*/  PRMT R12, R23, 0x7632, R12 ;  /* 0x00007632170c7816 */ /* 0x000fe4000000000c */
[----:B0-----:R-:W3:Y:S01]  /*4f4a0*/  LDL.LU R23, [R1+0x1c4] ;  /* 0x0001c40001177983 */ /* 0x001ee20000300800 */
[----:B------:R-:W-:Y:S02]  /*4f4b0*/  ISETP.LT.AND P2, PT, R27, c[0x0][0x178], !P2 ;  /* 0x00005e001b007a0c */ /* 0x000fe40005741270 */
[----:B------:R-:W-:Y:S01]  /*4f4c0*/  IADD3 R19, R11, 0x8e, RZ ;  /* 0x0000008e0b137810 */ /* 0x000fe20007ffe0ff */
[----:B------:R-:W-:Y:S01]  /*4f4d0*/  IMAD.WIDE R6, R0, 0x2, R24 ;  /* 0x0000000200067825 */ /* 0x000fe200078e0218 */
[----:B------:R-:W-:-:S02]  /*4f4e0*/  ISETP.LT.AND P1, PT, R10, c[0x0][0x178], !P6 ;  /* 0x00005e000a007a0c */ /* 0x000fc40007721270 */
[----:B------:R-:W-:Y:S02]  /*4f4f0*/  ISETP.LT.AND P6, PT, R27, c[0x0][0x178], !P6 ;  /* 0x00005e001b007a0c */ /* 0x000fe400077c1270 */
[----:B------:R-:W-:Y:S02]  /*4f500*/  ISETP.GE.AND P4, PT, R19, c[0x0][0x17c], PT ;  /* 0x00005f0013007a0c */ /* 0x000fe40003f86270 */
[----:B------:R-:W-:-:S03]  /*4f510*/  IADD3 R0, R0, c[0x0][0x198], RZ ;  /* 0x0000660000007a10 */ /* 0x000fc60007ffe0ff */
[----:B------:R0:W-:Y:S01]  /*4f520*/  @P2 STG.E.U16 [R6.64], R8 ;  /* 0x0000000806002986 */ /* 0x0001e2000c101506 */
[----:B------:R-:W-:Y:S01]  /*4f530*/  ISETP.LT.AND P2, PT, R10, c[0x0][0x178], !P4 ;  /* 0x00005e000a007a0c */ /* 0x000fe20006741270 */
[----:B------:R-:W-:Y:S01]  /*4f540*/  IMAD.WIDE R4, R0, 0x2, R2 ;  /* 0x0000000200047825 */ /* 0x000fe200078e0202 */
[----:B------:R-:W-:-:S04]  /*4f550*/  ISETP.LT.AND P4, PT, R27, c[0x0][0x178], !P4 ;  /* 0x00005e001b007a0c */ /* 0x000fc80006781270 */
[----:B------:R1:W-:Y:S01]  /*4f560*/  @P1 STG.E.U16 [R4.64], R12 ;  /* 0x0000000c04001986 */ /* 0x0003e2000c101506 */
[----:B0-----:R-:W-:Y:S01]  /*4f570*/  IMAD.WIDE R6, R0, 0x2, R24 ;  /* 0x0000000200067825 */ /* 0x001fe200078e0218 */
[----:B------:R-:W-:Y:S02]  /*4f580*/  PRMT R8, R8, 0x7632, R8 ;  /* 0x0000763208087816 */ /* 0x000fe40000000008 */
[----:B------:R-:W-:-:S03]  /*4f590*/  IADD3 R0, R0, c[0x0][0x198], RZ ;  /* 0x0000660000007a10 */ /* 0x000fc60007ffe0ff */
[----:B------:R0:W-:Y:S01]  /*4f5a0*/  @P6 STG.E.U16 [R6.64], R8 ;  /* 0x0000000806006986 */ /* 0x0001e2000c101506 */
[----:B------:R-:W-:Y:S01]  /*4f5b0*/  ISETP.LT.AND P6, PT, R10, c[0x0][0x178], !P3 ;  /* 0x00005e000a007a0c */ /* 0x000fe20005fc1270 */
[C---:B-1----:R-:W-:Y:S01]  /*4f5c0*/  IMAD.WIDE R4, R0.reuse, 0x2, R2 ;  /* 0x0000000200047825 */ /* 0x042fe200078e0202 */
[----:B------:R-:W-:Y:S02]  /*4f5d0*/  IADD3 R17, R11, 0x90, RZ ;  /* 0x000000900b117810 */ /* 0x000fe40007ffe0ff */
[----:B------:R-:W-:Y:S02]  /*4f5e0*/  IADD3 R16, R0, c[0x0][0x198], RZ ;  /* 0x0000660000107a10 */ /* 0x000fe40007ffe0ff */
[----:B--2---:R1:W-:Y:S01]  /*4f5f0*/  @P2 STG.E.U16 [R4.64], R29 ;  /* 0x0000001d04002986 */ /* 0x0043e2000c101506 */
[----:B------:R-:W-:Y:S02]  /*4f600*/  ISETP.GE.AND P5, PT, R17, c[0x0][0x17c], PT ;  /* 0x00005f0011007a0c */ /* 0x000fe40003fa6270 */
[----:B0-----:R-:W-:-:S04]  /*4f610*/  IADD3 R6, R11, 0x93, RZ ;  /* 0x000000930b067810 */ /* 0x001fc80007ffe0ff */
[----:B------:R-:W-:Y:S01]  /*4f620*/  ISETP.GE.AND P2, PT, R6, c[0x0][0x17c], PT ;  /* 0x00005f0006007a0c */ /* 0x000fe20003f46270 */
[----:B-1----:R-:W-:Y:S01]  /*4f630*/  IMAD.WIDE R4, R0, 0x2, R24 ;  /* 0x0000000200047825 */ /* 0x002fe200078e0218 */
[----:B------:R-:W-:Y:S02]  /*4f640*/  PRMT R0, R29, 0x7632, R0 ;  /* 0x000076321d007816 */ /* 0x000fe40000000000 */
[----:B------:R-:W-:Y:S01]  /*4f650*/  ISETP.LT.AND P3, PT, R27, c[0x0][0x178], !P3 ;  /* 0x00005e001b007a0c */ /* 0x000fe20005f61270 */
[----:B------:R-:W-:Y:S01]  /*4f660*/  IMAD.WIDE R6, R16, 0x2, R2 ;  /* 0x0000000210067825 */ /* 0x000fe200078e0202 */
[----:B----4-:R0:W-:Y:S01]  /*4f670*/  @P4 STG.E.U16 [R4.64], R20 ;  /* 0x0000001404004986 */ /* 0x0101e2000c101506 */
[----:B------:R-:W-:-:S03]  /*4f680*/  ISETP.LT.AND P4, PT, R10, c[0x0][0x178], !P5 ;  /* 0x00005e000a007a0c */ /* 0x000fc60006f81270 */
[----:B------:R1:W-:Y:S01]  /*4f690*/  @P6 STG.E.U16 [R6.64], R0 ;  /* 0x0000000006006986 */ /* 0x0003e2000c101506 */
[----:B------:R-:W-:Y:S02]  /*4f6a0*/  PRMT R8, R20, 0x7632, R8 ;  /* 0x0000763214087816 */ /* 0x000fe40000000008 */
[----:B------:R-:W-:Y:S01]  /*4f6b0*/  IADD3 R12, R11, 0x92, RZ ;  /* 0x000000920b0c7810 */ /* 0x000fe20007ffe0ff */
[----:B------:R-:W2:Y:S01]  /*4f6c0*/  LDL.LU R29, [R1+0x1a4] ;  /* 0x0001a400011d7983 */ /* 0x000ea20000300800 */
[C---:B0-----:R-:W-:Y:S01]  /*4f6d0*/  IMAD.WIDE R4, R16.reuse, 0x2, R24 ;  /* 0x0000000210047825 */ /* 0x041fe200078e0218 */
[----:B-1----:R-:W-:-:S04]  /*4f6e0*/  IADD3 R0, R16, c[0x0][0x198], RZ ;  /* 0x0000660010007a10 */ /* 0x002fc80007ffe0ff */
[----:B------:R0:W-:Y:S01]  /*4f6f0*/  @P3 STG.E.U16 [R4.64], R8 ;  /* 0x0000000804003986 */ /* 0x0001e2000c101506 */
[----:B------:R-:W-:Y:S01]  /*4f700*/  IMAD.WIDE R6, R0, 0x2, R2 ;  /* 0x0000000200067825 */ /* 0x000fe200078e0202 */
[----:B------:R-:W-:-:S04]  /*4f710*/  ISETP.LT.AND P5, PT, R27, c[0x0][0x178], !P5 ;  /* 0x00005e001b007a0c */ /* 0x000fc80006fa1270 */
[----:B-----5:R1:W-:Y:S01]  /*4f720*/  @P4 STG.E.U16 [R6.64], R21 ;  /* 0x0000001506004986 */ /* 0x0203e2000c101506 */
[----:B------:R-:W-:Y:S01]  /*4f730*/  ISETP.LT.AND P4, PT, R10, c[0x0][0x178], !P0 ;  /* 0x00005e000a007a0c */ /* 0x000fe20004781270 */
[----:B------:R-:W-:Y:S01]  /*4f740*/  IMAD.WIDE R16, R0, 0x2, R24 ;  /* 0x0000000200107825 */ /* 0x000fe200078e0218 */
[----:B------:R-:W-:Y:S02]  /*4f750*/  ISETP.GE.AND P1, PT, R12, c[0x0][0x17c], PT ;  /* 0x00005f000c007a0c */ /* 0x000fe40003f26270 */
[----:B------:R-:W-:Y:S02]  /*4f760*/  IADD3 R12, R11, 0x94, RZ ;  /* 0x000000940b0c7810 */ /* 0x000fe40007ffe0ff */
[----:B0-----:R-:W-:Y:S02]  /*4f770*/  PRMT R8, R21, 0x7632, R8 ;  /* 0x0000763215087816 */ /* 0x001fe40000000008 */
[----:B-1----:R-:W-:Y:S01]  /*4f780*/  IADD3 R6, R0, c[0x0][0x198], RZ ;  /* 0x0000660000067a10 */ /* 0x002fe20007ffe0ff */
[----:B------:R-:W4:Y:S01]  /*4f790*/  LDL.LU R21, [R1+0x284] ;  /* 0x0002840001157983 */ /* 0x000f220000300800 */
[----:B------:R-:W-:-:S03]  /*4f7a0*/  ISETP.GE.AND P6, PT, R12, c[0x0][0x17c], PT ;  /* 0x00005f000c007a0c */ /* 0x000fc60003fc6270 */
[----:B------:R-:W-:Y:S01]  /*4f7b0*/  IMAD.WIDE R4, R6, 0x2, R2 ;  /* 0x0000000206047825 */ /* 0x000fe200078e0202 */
[----:B---3--:R0:W-:Y:S01]  /*4f7c0*/  @P5 STG.E.U16 [R16.64], R23 ;  /* 0x0000001710005986 */ /* 0x0081e2000c101506 */
[----:B------:R-:W-:-:S03]  /*4f7d0*/  PRMT R12, R23, 0x7632, R12 ;  /* 0x00007632170c7816 */ /* 0x000fc6000000000c */
[----:B------:R1:W-:Y:S04]  /*4f7e0*/  @P4 STG.E.U16 [R4.64], R8 ;  /* 0x0000000804004986 */ /* 0x0003e8000c101506 */
[----:B0-----:R-:W3:Y:S04]  /*4f7f0*/  LDL.LU R23, [R1+0x144] ;  /* 0x0001440001177983 */ /* 0x001ee80000300800 */
[----:B-1----:R-:W5:Y:S01]  /*4f800*/  LDL.LU R5, [R1+0x1f4] ;  /* 0x0001f40001057983 */ /* 0x002f620000300800 */
[----:B------:R-:W-:Y:S02]  /*4f810*/  ISETP.LT.AND P0, PT, R27, c[0x0][0x178], !P0 ;  /* 0x00005e001b007a0c */ /* 0x000fe40004701270 */
[----:B------:R-:W-:-:S02]  /*4f820*/  ISETP.LT.AND P5, PT, R10, c[0x0][0x178], !P1 ;  /* 0x00005e000a007a0c */ /* 0x000fc40004fa1270 */
[----:B------:R-:W-:Y:S02]  /*4f830*/  ISETP.LT.AND P1, PT, R27, c[0x0][0x178], !P1 ;  /* 0x00005e001b007a0c */ /* 0x000fe40004f21270 */
[C---:B------:R-:W-:Y:S02]  /*4f840*/  IADD3 R0, R6.reuse, c[0x0][0x198], RZ ;  /* 0x0000660006007a10 */ /* 0x040fe40007ffe0ff */
[----:B------:R-:W-:Y:S01]  /*4f850*/  IADD3 R18, R11, 0x95, RZ ;  /* 0x000000950b127810 */ /* 0x000fe20007ffe0ff */
[----:B------:R-:W-:-:S03]  /*4f860*/  IMAD.WIDE R6, R6, 0x2, R24 ;  /* 0x0000000206067825 */ /* 0x000fc600078e0218 */
[----:B------:R-:W-:Y:S01]  /*4f870*/  ISETP.GE.AND P3, PT, R18, c[0x0][0x17c], PT ;  /* 0x00005f0012007a0c */ /* 0x000fe20003f66270 */
[C---:B------:R-:W-:Y:S01]  /*4f880*/  IMAD.WIDE R16, R0.reuse, 0x2, R2 ;  /* 0x0000000200107825 */ /* 0x040fe200078e0202 */
[----:B------:R2:W-:Y:S03]  /*4f890*/  @P0 STG.E.U16 [R6.64], R12 ;  /* 0x0000000c06000986 */ /* 0x0005e6000c101506 */
[----:B------:R-:W-:Y:S01]  /*4f8a0*/  IMAD.WIDE R18, R0, 0x2, R24 ;  /* 0x0000000200127825 */ /* 0x000fe200078e0218 */
[----:B--2---:R-:W-:Y:S01]  /*4f8b0*/  PRMT R12, R29, 0x7632, R12 ;  /* 0x000076321d0c7816 */ /* 0x004fe2000000000c */
[----:B-----5:R-:W-:Y:S04]  /*4f8c0*/  @P5 STG.E.U16 [R16.64], R5 ;  /* 0x0000000510005986 */ /* 0x020fe8000c101506 */
[----:B------:R0:W-:Y:S04]  /*4f8d0*/  @P1 STG.E.U16 [R18.64], R29 ;  /* 0x0000001d12001986 */ /* 0x0001e8000c101506 */
[----:B0-----:R-:W2:Y:S01]  /*4f8e0*/  LDL.LU R29, [R1+0x274] ;  /* 0x00027400011d7983 */ /* 0x001ea20000300800 */
[----:B------:R-:W-:-:S02]  /*4f8f0*/  ISETP.LT.AND P1, PT, R10, c[0x0][0x178], !P2 ;  /* 0x00005e000a007a0c */ /* 0x000fc40005721270 */
[----:B------:R-:W-:Y:S02]  /*4f900*/  IADD3 R6, R0, c[0x0][0x198], RZ ;  /* 0x0000660000067a10 */ /* 0x000fe40007ffe0ff */
[C---:B------:R-:W-:Y:S02]  /*4f910*/  ISETP.LT.AND P2, PT, R27.reuse, c[0x0][0x178], !P2 ;  /* 0x00005e001b007a0c */ /* 0x040fe40005741270 */
[----:B------:R-:W-:Y:S02]  /*4f920*/  ISETP.LT.AND P5, PT, R10, c[0x0][0x178], !P6 ;  /* 0x00005e000a007a0c */ /* 0x000fe400077a1270 */
[----:B------:R-:W-:Y:S02]  /*4f930*/  ISETP.LT.AND P6, PT, R27, c[0x0][0x178], !P6 ;  /* 0x00005e001b007a0c */ /* 0x000fe400077c1270 */
[----:B------:R-:W-:Y:S01]  /*4f940*/  PRMT R8, R5, 0x7632, R8 ;  /* 0x0000763205087816 */ /* 0x000fe20000000008 */
[----:B------:R-:W-:Y:S01]  /*4f950*/  IMAD.WIDE R4, R6, 0x2, R2 ;  /* 0x0000000206047825 */ /* 0x000fe200078e0202 */
[----:B------:R-:W-:-:S02]  /*4f960*/  IADD3 R16, R11, 0x97, RZ ;  /* 0x000000970b107810 */ /* 0x000fc40007ffe0ff */
[C---:B------:R-:W-:Y:S01]  /*4f970*/  IADD3 R0, R6.reuse, c[0x0][0x198], RZ ;  /* 0x0000660006007a10 */ /* 0x040fe20007ffe0ff */
[----:B------:R-:W-:Y:S01]  /*4f980*/  IMAD.WIDE R6, R6, 0x2, R24 ;  /* 0x0000000206067825 */ /* 0x000fe200078e0218 */
[----:B------:R-:W-:Y:S01]  /*4f990*/  ISETP.GE.AND P0, PT, R16, c[0x0][0x17c], PT ;  /* 0x00005f0010007a0c */ /* 0x000fe20003f06270 */
[----:B------:R0:W-:Y:S02]  /*4f9a0*/  @P1 STG.E.U16 [R4.64], R8 ;  /* 0x0000000804001986 */ /* 0x0001e4000c101506 */
[C---:B------:R-:W-:Y:S02]  /*4f9b0*/  IMAD.WIDE R16, R0.reuse, 0x2, R2 ;  /* 0x0000000200107825 */ /* 0x040fe400078e0202 */
[----:B------:R3:W-:Y:S04]  /*4f9c0*/  @P2 STG.E.U16 [R6.64], R12 ;  /* 0x0000000c06002986 */ /* 0x0007e8000c101506 */
[----:B----4-:R-:W-:Y:S01]  /*4f9d0*/  @P5 STG.E.U16 [R16.64], R21 ;  /* 0x0000001510005986 */ /* 0x010fe2000c101506 */
[----:B0-----:R-:W-:Y:S01]  /*4f9e0*/  IMAD.WIDE R4, R0, 0x2, R24 ;  /* 0x0000000200047825 */ /* 0x001fe200078e0218 */
[----:B---3--:R-:W-:-:S04]  /*4f9f0*/  PRMT R12, R23, 0x7632, R12 ;  /* 0x00007632170c7816 */ /* 0x008fc8000000000c */
[----:B------:R0:W-:Y:S01]  /*4fa00*/  @P6 STG.E.U16 [R4.64], R23 ;  /* 0x0000001704006986 */ /* 0x0001e2000c101506 */
[----:B------:R-:W-:-:S03]  /*4fa10*/  IADD3 R20, R11, 0x96, RZ ;  /* 0x000000960b147810 */ /* 0x000fc60007ffe0ff */
[----:B0-----:R-:W3:Y:S04]  /*4fa20*/  LDL.LU R23, [R1+0x2b4] ;  /* 0x0002b40001177983 */ /* 0x001ee80000300800 */
[----:B------:R-:W4:Y:S01]  /*4fa30*/  LDL.LU R19, [R1+0x1b4] ;  /* 0x0001b40001137983 */ /* 0x000f220000300800 */
[----:B------:R-:W-:Y:S02]  /*4fa40*/  ISETP.LT.AND P5, PT, R10, c[0x0][0x178], !P3 ;  /* 0x00005e000a007a0c */ /* 0x000fe40005fa1270 */
[----:B------:R-:W-:Y:S02]  /*4fa50*/  ISETP.GE.AND P4, PT, R20, c[0x0][0x17c], PT ;  /* 0x00005f0014007a0c */ /* 0x000fe40003f86270 */
[----:B------:R-:W-:Y:S02]  /*4fa60*/  IADD3 R6, R11, 0x99, RZ ;  /* 0x000000990b067810 */ /* 0x000fe40007ffe0ff */
[----:B------:R-:W-:-:S02]  /*4fa70*/  IADD3 R0, R0, c[0x0][0x198], RZ ;  /* 0x0000660000007a10 */ /* 0x000fc40007ffe0ff */
[----:B------:R-:W-:Y:S02]  /*4fa80*/  ISETP.LT.AND P3, PT, R27, c[0x0][0x178], !P3 ;  /* 0x00005e001b007a0c */ /* 0x000fe40005f61270 */
[----:B------:R-:W-:Y:S01]  /*4fa90*/  ISETP.LT.AND P6, PT, R10, c[0x0][0x178], !P4 ;  /* 0x00005e000a007a0c */ /* 0x000fe200067c1270 */
[----:B------:R-:W-:Y:S01]  /*4faa0*/  IMAD.WIDE R4, R0, 0x2, R2 ;  /* 0x0000000200047825 */ /* 0x000fe200078e0202 */
[----:B------:R-:W-:Y:S02]  /*4fab0*/  ISETP.GE.AND P2, PT, R6, c[0x0][0x17c], PT ;  /* 0x00005f0006007a0c */ /* 0x000fe40003f46270 */
[----:B------:R-:W-:Y:S01]  /*4fac0*/  PRMT R8, R21, 0x7632, R8 ;  /* 0x0000763215087816 */ /* 0x000fe20000000008 */
[C---:B------:R-:W-:Y:S01]  /*4fad0*/  IMAD.WIDE R6, R0.reuse, 0x2, R24 ;  /* 0x0000000200067825 */ /* 0x040fe200078e0218 */
[----:B------:R-:W5:Y:S01]  /*4fae0*/  LDL.LU R21, [R1+0x2a4] ;  /* 0x0002a40001157983 */ /* 0x000f620000300800 */
[----:B------:R-:W-:-:S03]  /*4faf0*/  IADD3 R0, R0, c[0x0][0x198], RZ ;  /* 0x0000660000007a10 */ /* 0x000fc60007ffe0ff */
[----:B------:R0:W-:Y:S04]  /*4fb00*/  @P5 STG.E.U16 [R4.64], R8 ;  /* 0x0000000804005986 */ /* 0x0001e8000c101506 */
[----:B------:R1:W-:Y:S01]  /*4fb10*/  @P3 STG.E.U16 [R6.64], R12 ;  /* 0x0000000c06003986 */ /* 0x0003e2000c101506 */
[----:B0-----:R-:W-:-:S05]  /*4fb20*/  IMAD.WIDE R4, R0, 0x2, R2 ;  /* 0x0000000200047825 */ /* 0x001fca00078e0202 */
[----:B--2---:R0:W-:Y:S01]  /*4fb30*/  @P6 STG.E.U16 [R4.64], R29 ;  /* 0x0000001d04006986 */ /* 0x0041e2000c101506 */
[----:B-1----:R-:W-:-:S03]  /*4fb40*/  PRMT R12, R29, 0x7632, R12 ;  /* 0x000076321d0c7816 */ /* 0x002fc6000000000c */
[----:B0-----:R-:W2:Y:S01]  /*4fb50*/  LDL.LU R29, [R1+0x194] ;  /* 0x00019400011d7983 */ /* 0x001ea20000300800 */
[----:B------:R-:W-:Y:S02]  /*4fb60*/  ISETP.LT.AND P4, PT, R27, c[0x0][0x178], !P4 ;  /* 0x00005e001b007a0c */ /* 0x000fe40006781270 */
[----:B------:R-:W-:Y:S01]  /*4fb70*/  IADD3 R18, R11, 0x98, RZ ;  /* 0x000000980b127810 */ /* 0x000fe20007ffe0ff */
[----:B------:R-:W-:Y:S01]  /*4fb80*/  IMAD.WIDE R6, R0, 0x2, R24 ;  /* 0x0000000200067825 */ /* 0x000fe200078e0218 */
[----:B------:R-:W-:Y:S02]  /*4fb90*/  ISETP.LT.AND P3, PT, R10, c[0x0][0x178], !P0 ;  /* 0x00005e000a007a0c */ /* 0x000fe40004761270 */
[----:B------:R-:W-:Y:S02]  /*4fba0*/  ISETP.GE.AND P1, PT, R18, c[0x0][0x17c], PT ;  /* 0x00005f0012007a0c */ /* 0x000fe40003f26270 */
[----:B------:R-:W-:Y:S02]  /*4fbb0*/  IADD3 R0, R0, c[0x0][0x198], RZ ;  /* 0x0000660000007a10 */ /* 0x000fe40007ffe0ff */
[----:B------:R-:W-:-:S02]  /*4fbc0*/  ISETP.LT.AND P0, PT, R27, c[0x0][0x178], !P0 ;  /* 0x00005e001b007a0c */ /* 0x000fc40004701270 */
[----:B------:R-:W-:Y:S01]  /*4fbd0*/  IADD3 R8, R11, 0x9b, RZ ;  /* 0x0000009b0b087810 */ /* 0x000fe20007ffe0ff */
[----:B------:R0:W-:Y:S01]  /*4fbe0*/  @P4 STG.E.U16 [R6.64], R13 ;  /* 0x0000000d06004986 */ /* 0x0001e2000c101506 */
[----:B------:R-:W-:Y:S01]  /*4fbf0*/  ISETP.LT.AND P4, PT, R10, c[0x0][0x178], !P1 ;  /* 0x00005e000a007a0c */ /* 0x000fe20004f81270 */
[----:B------:R-:W-:Y:S01]  /*4fc00*/  IMAD.WIDE R4, R0, 0x2, R2 ;  /* 0x0000000200047825 */ /* 0x000fe200078e0202 */
[----:B------:R-:W-:Y:S02]  /*4fc10*/  ISETP.GE.AND P6, PT, R8, c[0x0][0x17c], PT ;  /* 0x00005f0008007a0c */ /* 0x000fe40003fc6270 */
[----:B------:R-:W-:Y:S02]  /*4fc20*/  PRMT R8, R13, 0x7632, R8 ;  /* 0x000076320d087816 */ /* 0x000fe40000000008 */
[----:B------:R1:W-:Y:S01]  /*4fc30*/  @P3 STG.E.U16 [R4.64], R12 ;  /* 0x0000000c04003986 */ /* 0x0003e2000c101506 */
[----:B------:R-:W-:Y:S01]  /*4fc40*/  ISETP.LT.AND P1, PT, R27, c[0x0][0x178], !P1 ;  /* 0x00005e001b007a0c */ /* 0x000fe20004f21270 */
[C---:B0-----:R-:W-:Y:S01]  /*4fc50*/  IMAD.WIDE R6, R0.reuse, 0x2, R24 ;  /* 0x0000000200067825 */ /* 0x041fe200078e0218 */
[----:B------:R-:W-:-:S02]  /*4fc60*/  IADD3 R0, R0, c[0x0][0x198], RZ ;  /* 0x0000660000007a10 */ /* 0x000fc40007ffe0ff */
[----:B------:R-:W-:Y:S02]  /*4fc70*/  ISETP.LT.AND P3, PT, R10, c[0x0][0x178], !P2 ;  /* 0x00005e000a007a0c */ /* 0x000fe40005761270 */
[C---:B-1----:R-:W-:Y:S01]  /*4fc80*/  IADD3 R12, R11.reuse, 0x9c, RZ ;  /* 0x0000009c0b0c7810 */ /* 0x042fe20007ffe0ff */
[----:B------:R-:W-:Y:S01]  /*4fc90*/  IMAD.WIDE R4, R0, 0x2, R2 ;  /* 0x0000000200047825 */ /* 0x000fe200078e0202 */
[----:B------:R0:W-:Y:S01]  /*4fca0*/  @P0 STG.E.U16 [R6.64], R8 ;  /* 0x0000000806000986 */ /* 0x0001e2000c101506 */
[----:B------:R-:W-:Y:S02]  /*4fcb0*/  IADD3 R16, R11, 0x9a, RZ ;  /* 0x0000009a0b107810 */ /* 0x000fe40007ffe0ff */
[----:B------:R-:W-:Y:S01]  /*4fcc0*/  ISETP.GE.AND P0, PT, R12, c[0x0][0x17c], PT ;  /* 0x00005f000c007a0c */ /* 0x000fe20003f06270 */
[----:B---3--:R1:W-:Y:S01]  /*4fcd0*/  @P4 STG.E.U16 [R4.64], R23 ;  /* 0x0000001704004986 */ /* 0x0083e2000c101506 */
[----:B------:R-:W-:Y:S02]  /*4fce0*/  IADD3 R12, R0, c[0x0][0x198], RZ ;  /* 0x00006600000c7a10 */ /* 0x000fe40007ffe0ff */
[----:B------:R-:W-:-:S02]  /*4fcf0*/  ISETP.GE.AND P5, PT, R16, c[0x0][0x17c], PT ;  /* 0x00005f0010007a0c */ /* 0x000fc40003fa6270 */
[----:B0-----:R-:W-:Y:S01]  /*4fd00*/  IADD3 R6, R11, 0x9d, RZ ;  /* 0x0000009d0b067810 */ /* 0x001fe20007ffe0ff */
[----:B-1----:R-:W-:-:S03]  /*4fd10*/  IMAD.WIDE R4, R0, 0x2, R24 ;  /* 0x0000000200047825 */ /* 0x002fc600078e0218 */
[----:B------:R-:W-:Y:S02]  /*4fd20*/  ISETP.GE.AND P4, PT, R6, c[0x0][0x17c], PT ;  /* 0x00005f0006007a0c */ /* 0x000fe40003f86270 */
[----:B------:R-:W-:Y:S01]  /*4fd30*/  PRMT R0, R23, 0x7632, R0 ;  /* 0x0000763217007816 */ /* 0x000fe20000000000 */
[----:B------:R-:W-:Y:S01]  /*4fd40*/  IMAD.WIDE R6, R12, 0x2, R2 ;  /* 0x000000020c067825 */ /* 0x000fe200078e0202 */
[----:B------:R-:W-:Y:S01]  /*4fd50*/  ISETP.LT.AND P2, PT, R27, c[0x0][0x178], !P2 ;  /* 0x00005e001b007a0c */ /* 0x000fe20005741270 */
[----:B----4-:R0:W-:Y:S01]  /*4fd60*/  @P1 STG.E.U16 [R4.64], R19 ;  /* 0x0000001304001986 */ /* 0x0101e2000c101506 */
[----:B------:R-:W-:-:S03]  /*4fd70*/  ISETP.LT.AND P1, PT, R10, c[0x0][0x178], !P5 ;  /* 0x00005e000a007a0c */ /* 0x000fc60006f21270 */
[----:B------:R1:W-:Y:S01]  /*4fd80*/  @P3 STG.E.U16 [R6.64], R0 ;  /* 0x0000000006003986 */ /* 0x0003e2000c101506 */
[----:B------:R-:W-:Y:S02]  /*4fd90*/  PRMT R8, R19, 0x7632, R8 ;  /* 0x0000763213087816 */ /* 0x000fe40000000008 */
[----:B------:R-:W-:Y:S01]  /*4fda0*/  ISETP.LT.AND P5, PT, R27, c[0x0][0x178], !P5 ;  /* 0x00005e001b007a0c */ /* 0x000fe20006fa1270 */
[----:B------:R-:W3:Y:S01]  /*4fdb0*/  LDL.LU R23, [R1+0x294] ;  /* 0x0002940001177983 */ /* 0x000ee20000300800 */
[C---:B0-----:R-:W-:Y:S01]  /*4fdc0*/  IMAD.WIDE R4, R12.reuse, 0x2, R24 ;  /* 0x000000020c047825 */ /* 0x041fe200078e0218 */
[----:B-1----:R-:W-:-:S04]  /*4fdd0*/  IADD3 R0, R12, c[0x0][0x198], RZ ;  /* 0x000066000c007a10 */ /* 0x002fc80007ffe0ff */
[----:B------:R0:W-:Y:S01]  /*4fde0*/  @P2 STG.E.U16 [R4.64], R8 ;  /* 0x0000000804002986 */ /* 0x0001e2000c101506 */
[----:B------:R-:W-:-:S05]  /*4fdf0*/  IMAD.WIDE R6, R0, 0x2, R2 ;  /* 0x0000000200067825 */ /* 0x000fca00078e0202 */
[----:B-----5:R1:W-:Y:S01]  /*4fe00*/  @P1 STG.E.U16 [R6.64], R21 ;  /* 0x0000001506001986 */ /* 0x0203e2000c101506 */
[----:B------:R-:W-:Y:S01]  /*4fe10*/  ISETP.LT.AND P1, PT, R10, c[0x0][0x178], !P6 ;  /* 0x00005e000a007a0c */ /* 0x000fe20007721270 */
[C---:B------:R-:W-:Y:S01]  /*4fe20*/  IMAD.WIDE R12, R0.reuse, 0x2, R24 ;  /* 0x00000002000c7825 */ /* 0x040fe200078e0218 */
[----:B0-----:R-:W-:Y:S02]  /*4fe30*/  PRMT R8, R21, 0x7632, R8 ;  /* 0x0000763215087816 */ /* 0x001fe40000000008 */
[----:B------:R-:W-:Y:S02]  /*4fe40*/  IADD3 R19, R11, 0xa0, RZ ;  /* 0x000000a00b137810 */ /* 0x000fe40007ffe0ff */
[----:B-1----:R-:W-:-:S05]  /*4fe50*/  IADD3 R6, R0, c[0x0][0x198], RZ ;  /* 0x0000660000067a10 */ /* 0x002fca0007ffe0ff */
[C---:B------:R-:W-:Y:S01]  /*4fe60*/  IMAD.WIDE R4, R6.reuse, 0x2, R2 ;  /* 0x0000000206047825 */ /* 0x040fe200078e0202 */
[----:B------:R-:W-:Y:S02]  /*4fe70*/  ISETP.LT.AND P6, PT, R27, c[0x0][0x178], !P6 ;  /* 0x00005e001b007a0c */ /* 0x000fe400077c1270 */
[C---:B------:R-:W-:Y:S01]  /*4fe80*/  IADD3 R0, R6.reuse, c[0x0][0x198], RZ ;  /* 0x0000660006007a10 */ /* 0x040fe20007ffe0ff */
[----:B------:R-:W-:Y:S01]  /*4fe90*/  IMAD.WIDE R6, R6, 0x2, R24 ;  /* 0x0000000206067825 */ /* 0x000fe200078e0218 */
[----:B--2---:R0:W-:Y:S01]  /*4fea0*/  @P5 STG.E.U16 [R12.64], R29 ;  /* 0x0000001d0c005986 */ /* 0x0041e2000c101506 */
[----:B------:R-:W-:Y:S02]  /*4feb0*/  ISETP.LT.AND P5, PT, R10, c[0x0][0x178], !P0 ;  /* 0x00005e000a007a0c */ /* 0x000fe400047a1270 */
[----:B------:R-:W-:Y:S01]  /*4fec0*/  PRMT R18, R29, 0x7632, R18 ;  /* 0x000076321d127816 */ /* 0x000fe20000000012 */
[----:B------:R-:W2:Y:S04]  /*4fed0*/  LDL.LU R10, [R1+0x1570] ;  /* 0x00157000010a7983 */ /* 0x000ea80000300800 */
[----:B------:R-:W-:Y:S01]  /*4fee0*/  @P1 STG.E.U16 [R4.64], R8 ;  /* 0x0000000804001986 */ /* 0x000fe2000c101506 */
[----:B------:R-:W-:-:S03]  /*4fef0*/  ISETP.GE.AND P1, PT, R19, c[0x0][0x17c], PT ;  /* 0x00005f0013007a0c */ /* 0x000fc60003f26270 */
[----:B0-----:R-:W4:Y:S04]  /*4ff00*/  LDL.LU R29, [R1+0x1d4] ;  /* 0x0001d400011d7983 */ /* 0x001f280000300800 */
[----:B------:R-:W5:Y:S04]  /*4ff10*/  LDL R19, [R1+0xcec] ;  /* 0x000cec0001137983 */ /* 0x000f680000100800 */
[----:B------:R0:W-:Y:S04]  /*4ff20*/  @P6 STG.E.U16 [R6.64], R18 ;  /* 0x0000001206006986 */ /* 0x0001e8000c101506 */
[----:B0-----:R-:W2:Y:S04]  /*4ff30*/  LDL.LU R18, [R1+0x2c4] ;  /* 0x0002c40001127983 */ /* 0x001ea80000300800 */
[----:B------:R-:W2:Y:S01]  /*4ff40*/  LDL.LU R21, [R1+0x1e8] ;  /* 0x0001e80001157983 */ /* 0x000ea20000300800 */
[----:B------:R-:W-:Y:S01]  /*4ff50*/  IMAD.WIDE R12, R0, 0x2, R2 ;  /* 0x00000002000c7825 */ /* 0x000fe200078e0202 */
[----:B------:R-:W-:-:S02]  /*4ff60*/  ISETP.LT.AND P0, PT, R27, c[0x0][0x178], !P0 ;  /* 0x00005e001b007a0c */ /* 0x000fc40004701270 */
[C---:B------:R-:W-:Y:S02]  /*4ff70*/  IADD3 R16, R11.reuse, 0x9e, RZ ;  /* 0x0000009e0b107810 */ /* 0x040fe40007ffe0ff */
[----:B------:R-:W-:Y:S02]  /*4ff80*/  IADD3 R17, R11, 0x9f, RZ ;  /* 0x0000009f0b117810 */ /* 0x000fe40007ffe0ff */
[----:B------:R-:W-:Y:S02]  /*4ff90*/  ISETP.GE.AND P3, PT, R16, c[0x0][0x17c], PT ;  /* 0x00005f0010007a0c */ /* 0x000fe40003f66270 */
[----:B------:R-:W-:Y:S01]  /*4ffa0*/  ISETP.GE.AND P2, PT, R17, c[0x0][0x17c], PT ;  /* 0x00005f0011007a0c */ /* 0x000fe20003f46270 */
[C---:B------:R-:W-:Y:S01]  /*4ffb0*/  IMAD.WIDE R16, R0.reuse, 0x2, R24 ;  /* 0x0000000200107825 */ /* 0x040fe200078e0218 */
[----:B------:R-:W-:Y:S01]  /*4ffc0*/  IADD3 R6, R0, c[0x0][0x198], RZ ;  /* 0x0000660000067a10 */ /* 0x000fe20007ffe0ff */
[----:B---3--:R0:W-:Y:S02]  /*4ffd0*/  @P5 STG.E.U16 [R12.64], R23 ;  /* 0x000000170c005986 */ /* 0x0081e4000c101506 */
[----:B0-----:R-:W-:-:S02]  /*4ffe0*/  PRMT R12, R23, 0x7632, R12 ;  /* 0x00007632170c7816 */ /* 0x001fc4000000000c */
[----:B------:R-:W3:Y:S01]  /*4fff0*/  LDL.LU R23, [R1+0x1c8] ;  /* 0x0001c80001177983 */ /* 0x000ee20000300800 */
[----:B------:R-:W-:Y:S01]  /*50000*/  IADD3 R8, R11, 0xa1, RZ ;  /* 0x000000a10b087810 */ /* 0x000fe20007ffe0ff */
[----:B------:R-:W-:Y:S02]  /*50010*/  IMAD.WIDE R4, R6, 0x2, R2 ;  /* 0x0000000206047825 */ /* 0x000fe400078e0202 */
[----:B------:R0:W-:Y:S01]  /*50020*/  @P0 STG.E.U16 [R16.64], R9 ;  /* 0x0000000910000986 */ /* 0x0001e2000c101506 */
[----:B------:R-:W-:Y:S02]  /*50030*/  PRMT R13, R9, 0x7632, R13 ;  /* 0x00007632090d7816 */ /* 0x000fe4000000000d */
[----:B------:R-:W-:Y:S02]  /*50040*/  ISETP.GE.AND P0, PT, R8, c[0x0][0x17c], PT ;  /* 0x00005f0008007a0c */ /* 0x000fe40003f06270 */
[C---:B0-----:R-:W-:Y:S01]  /*50050*/  IADD3 R16, R6.reuse, c[0x0][0x198], RZ ;  /* 0x0000660006107a10 */ /* 0x041fe20007ffe0ff */
[----:B------:R-:W-:-:S04]  /*50060*/  IMAD.WIDE R6, R6, 0x2, R24 ;  /* 0x0000000206067825 */ /* 0x000fc800078e0218 */
[----:B------:R-:W-:Y:S01]  /*50070*/  IMAD.WIDE R8, R16, 0x2, R2 ;  /* 0x0000000210087825 */ /* 0x000fe200078e0202 */
[----:B-----5:R-:W-:Y:S02]  /*50080*/  ISETP.LT.AND P5, PT, R19, c[0x0][0x178], !P4 ;  /* 0x00005e0013007a0c */ /* 0x020fe400067a1270 */
[----:B------:R-:W-:Y:S02]  /*50090*/  ISETP.LT.AND P4, PT, R27, c[0x0][0x178], !P4 ;  /* 0x00005e001b007a0c */ /* 0x000fe40006781270 */
[----:B------:R-:W-:Y:S02]  /*500a0*/  ISETP.LT.AND P6, PT, R19, c[0x0][0x178], !P3 ;  /* 0x00005e0013007a0c */ /* 0x000fe40005fc1270 */
[----:B------:R-:W-:-:S07]  /*500b0*/  ISETP.LT.AND P3, PT, R27, c[0x0][0x178], !P3 ;  /* 0x00005e001b007a0c */ /* 0x000fce0005f61270 */
[----:B------:R0:W-:Y:S04]  /*500c0*/  @P5 STG.E.U16 [R4.64], R12 ;  /* 0x0000000c04005986 */ /* 0x0001e8000c101506 */
[----:B------:R-:W-:Y:S04]  /*500d0*/  @P4 STG.E.U16 [R6.64], R13 ;  /* 0x0000000d06004986 */ /* 0x000fe8000c101506 */
[----:B--2---:R1:W-:Y:S01]  /*500e0*/  @P6 STG.E.U16 [R8.64], R18 ;  /* 0x0000001208006986 */ /* 0x0043e2000c101506 */
[----:B0-----:R-:W-:-:S05]  /*500f0*/  IMAD.WIDE R4, R16, 0x2, R24 ;  /* 0x0000000210047825 */ /* 0x001fca00078e0218 */
[----:B----4-:R0:W-:Y:S01]  /*50100*/  @P3 STG.E.U16 [R4.64], R29 ;  /* 0x0000001d04003986 */ /* 0x0101e2000c101506 */
[----:B-1----:R-:W-:-:S03]  /*50110*/  PRMT R9, R29, 0x7632, R9 ;  /* 0x000076321d097816 */ /* 0x002fc60000000009 */
[----:B0-----:R-:W2:Y:S01]  /*50120*/  LDL.LU R29, [R1+0x1f8] ;  /* 0x0001f800011d7983 */ /* 0x001ea20000300800 */
[----:B------:R-:W-:-:S04]  /*50130*/  IADD3 R0, R11, 0xa2, RZ ;  /* 0x000000a20b007810 */ /* 0x000fc80007ffe0ff */
[----:B------:R-:W-:Y:S02]  /*50140*/  ISETP.GE.AND P5, PT, R0, c[0x0][0x17c], PT ;  /* 0x00005f0000007a0c */ /* 0x000fe40003fa6270 */
[----:B------:R-:W-:Y:S02]  /*50150*/  IADD3 R0, R11, 0xa3, RZ ;  /* 0x000000a30b007810 */ /* 0x000fe40007ffe0ff */
[----:B------:R-:W-:Y:S02]  /*50160*/  ISETP.LT.AND P6, PT, R19, c[0x0][0x178], !P2 ;  /* 0x00005e0013007a0c */ /* 0x000fe400057c1270 */
[----:B------:R-:W-:Y:S02]  /*50170*/  ISETP.LT.AND P2, PT, R27, c[0x0][0x178], !P2 ;  /* 0x00005e001b007a0c */ /* 0x000fe40005741270 */
[----:B------:R-:W-:Y:S02]  /*50180*/  ISETP.GE.AND P4, PT, R0, c[0x0][0x17c], PT ;  /* 0x00005f0000007a0c */ /* 0x000fe40003f86270 */
[----:B------:R-:W-:-:S02]  /*50190*/  IADD3 R0, R16, c[0x0][0x198], RZ ;  /* 0x0000660010007a10 */ /* 0x000fc40007ffe0ff */
[----:B------:R-:W-:Y:S02]  /*501a0*/  PRMT R8, R18, 0x7632, R8 ;  /* 0x0000763212087816 */ /* 0x000fe40000000008 */
[----:B------:R-:W4:Y:S01]  /*501b0*/  LDL.LU R18, [R1+0x1a8] ;  /* 0x0001a80001127983 */ /* 0x000f220000300800 */
[----:B------:R-:W-:Y:S01]  /*501c0*/  ISETP.LT.AND P3, PT, R19, c[0x0][0x178], !P1 ;  /* 0x00005e0013007a0c */ /* 0x000fe20004f61270 */
[----:B------:R-:W-:-:S04]  /*501d0*/  IMAD.WIDE R6, R0, 0x2, R2 ;  /* 0x0000000200067825 */ /* 0x000fc800078e0202 */
[C---:B------:R-:W-:Y:S01]  /*501e0*/  IMAD.WIDE R4, R0.reuse, 0x2, R24 ;  /* 0x0000000200047825 */ /* 0x040fe200078e0218 */
[----:B------:R-:W-:Y:S01]  /*501f0*/  IADD3 R0, R0, c[0x0][0x198], RZ ;  /* 0x0000660000007a10 */ /* 0x000fe20007ffe0ff */
[----:B------:R-:W-:Y:S04]  /*50200*/  @P6 STG.E.U16 [R6.64], R8 ;  /* 0x0000000806006986 */ /* 0x000fe8000c101506 */
[----:B------:R0:W-:Y:S01]  /*50210*/  @P2 STG.E.U16 [R4.64], R9 ;  /* 0x0000000904002986 */ /* 0x0001e2000c101506 */
[----:B------:R-:W-:Y:S01]  /*50220*/  ISETP.LT.AND P1, PT, R27, c[0x0][0x178], !P1 ;  /* 0x00005e001b007a0c */ /* 0x000fe20004f21270 */
[----:B0-----:R-:W-:Y:S01]  /*50230*/  IMAD.WIDE R4, R0, 0x2, R2 ;  /* 0x0000000200047825 */ /* 0x001fe200078e0202 */
[----:B------:R-:W-:-:S04]  /*50240*/  PRMT R9, R21, 0x7632, R9 ;  /* 0x0000763215097816 */ /* 0x000fc80000000009 */
[----:B------:R0:W-:Y:S01]  /*50250*/  @P3 STG.E.U16 [R4.64], R21 ;  /* 0x0000001504003986 */ /* 0x0001e2000c101506 */
[----:B------:R-:W-:Y:S01]  /*50260*/  IADD3 R8, R11, 0xa5, RZ ;  /* 0x000000a50b087810 */ /* 0x000fe20007ffe0ff */
[----:B------:R-:W-:Y:S02]  /*50270*/  IMAD.WIDE R6, R0, 0x2, R24 ;  /* 0x0000000200067825 */ /* 0x000fe400078e0218 */
[----:B0-----:R-:W5:Y:S01]  /*50280*/  LDL.LU R21, [R1+0x288] ;  /* 0x0002880001157983 */ /* 0x001f620000300800 */
[----:B------:R-:W-:Y:S02]  /*50290*/  ISETP.GE.AND P3, PT, R8, c[0x0][0x17c], PT ;  /* 0x00005f0008007a0c */ /* 0x000fe40003f66270 */
[----:B---3--:R-:W-:Y:S01]  /*502a0*/  PRMT R8, R23, 0x7632, R8 ;  /* 0x0000763217087816 */ /* 0x008fe20000000008 */
[----:B------:R0:W-:Y:S01]  /*502b0*/  @P1 STG.E.U16 [R6.64], R23 ;  /* 0x0000001706001986 */ /* 0x0001e2000c101506 */
[----:B------:R-:W-:-:S03]  /*502c0*/  ISETP.LT.AND P2, PT, R19, c[0x0][0x178], !P0 ;  /* 0x00005e0013007a0c */ /* 0x000fc60004741270 */
[----:B0-----:R-:W3:Y:S01]  /*502d0*/  LDL.LU R23, [R1+0x148] ;  /* 0x0001480001177983 */ /* 0x001ee20000300800 */
[----:B------:R-:W-:Y:S02]  /*502e0*/  IADD3 R0, R0, c[0x0][0x198], RZ ;  /* 0x0000660000007a10 */ /* 0x000fe40007ffe0ff */
[----:B------:R-:W-:Y:S02]  /*502f0*/  ISETP.LT.AND P0, PT, R27, c[0x0][0x178], !P0 ;  /* 0x00005e001b007a0c */ /* 0x000fe40004701270 */
[----:B------:R-:W-:Y:S01]  /*50300*/  ISETP.LT.AND P1, PT, R19, c[0x0][0x178], !P5 ;  /* 0x00005e0013007a0c */ /* 0x000fe20006f21270 */
[----:B------:R-:W-:-:S04]  /*50310*/  IMAD.WIDE R4, R0, 0x2, R2 ;  /* 0x0000000200047825 */ /* 0x000fc800078e0202 */
[C---:B------:R-:W-:Y:S01]  /*50320*/  IMAD.WIDE R6, R0.reuse, 0x2, R24 ;  /* 0x0000000200067825 */ /* 0x040fe200078e0218 */
[----:B------:R-:W-:Y:S01]  /*50330*/  IADD3 R0, R0, c[0x0][0x198], RZ ;  /* 0x0000660000007a10 */ /* 0x000fe20007ffe0ff */
[----:B------:R0:W-:Y:S04]  /*50340*/  @P2 STG.E.U16 [R4.64], R9 ;  /* 0x0000000904002986 */ /* 0x0001e8000c101506 */
[----:B------:R1:W-:Y:S01]  /*50350*/  @P0 STG.E.U16 [R6.64], R8 ;  /* 0x0000000806000986 */ /* 0x0003e2000c101506 */
[C---:B0-----:R-:W-:Y:S01]  /*50360*/  IMAD.WIDE R4, R0.reuse, 0x2, R2 ;  /* 0x0000000200047825 */ /* 0x041fe200078e0202 */
[----:B-1----:R-:W-:-:S04]  /*50370*/  IADD3 R8, R0, c[0x0][0x198], RZ ;  /* 0x0000660000087a10 */ /* 0x002fc80007ffe0ff */
[----:B--2---:R0:W-:Y:S02]  /*50380*/  @P1 STG.E.U16 [R4.64], R29 ;  /* 0x0000001d04001986 */ /* 0x0041e4000c101506 */
[----:B0-----:R-:W-:Y:S01]  /*50390*/  IMAD.WIDE R4, R0, 0x2, R24 ;  /* 0x0000000200047825 */ /* 0x001fe200078e0218 */
[----:B------:R-:W-:Y:S02]  /*503a0*/  PRMT R0, R29, 0x7632, R0 ;  /* 0x000076321d007816 */ /* 0x000fe40000000000 */
[----:B------:R-:W2:Y:S01]  /*503b0*/  LDL.LU R29, [R1+0x278] ;  /* 0x00027800011d7983 */ /* 0x000ea20000300800 */
[----:B------:R-:W-:Y:S02]  /*503c0*/  ISETP.LT.AND P5, PT, R27, c[0x0][0x178], !P5 ;  /* 0x00005e001b007a0c */ /* 0x000fe40006fa1270 */
[----:B------:R-:W-:Y:S02]  /*503d0*/  ISETP.LT.AND P2, PT, R19, c[0x0][0x178], !P4 ;  /* 0x00005e0013007a0c */ /* 0x000fe40006741270 */
[----:B------:R-:W-:-:S02]  /*503e0*/  IADD3 R12, R11, 0xa4, RZ ;  /* 0x000000a40b0c7810 */ /* 0x000fc40007ffe0ff */
[----:B------:R-:W-:Y:S02]  /*503f0*/  IADD3 R6, R11, 0xa7, RZ ;  /* 0x000000a70b067810 */ /* 0x000fe40007ffe0ff */
[----:B------:R-:W-:Y:S02]  /*50400*/  ISETP.GE.AND P6, PT, R12, c[0x0][0x17c], PT ;  /* 0x00005f000c007a0c */ /* 0x000fe40003fc6270 */
[----:B------:R-:W-:Y:S01]  /*50410*/  ISETP.GE.AND P1, PT, R6, c[0x0][0x17c], PT ;  /* 0x00005f0006007a0c */ /* 0x000fe20003f26270 */
[----:B------:R-:W-:Y:S01]  /*50420*/  IMAD.WIDE R6, R8, 0x2, R2 ;  /* 0x0000000208067825 */ /* 0x000fe200078e0202 */
[----:B------:R-:W-:Y:S01]  /*50430*/  ISETP.LT.AND P4, PT, R27, c[0x0][0x178], !P4 ;  /* 0x00005e001b007a0c */ /* 0x000fe20006781270 */
[----:B----4-:R0:W-:Y:S01]  /*50440*/  @P5 STG.E.U16 [R4.64], R18 ;  /* 0x0000001204005986 */ /* 0x0101e2000c101506 */
[----:B------:R-:W-:-:S03]  /*50450*/  ISETP.LT.AND P5, PT, R19, c[0x0][0x178], !P6 ;  /* 0x00005e0013007a0c */ /* 0x000fc600077a1270 */
[----:B------:R1:W-:Y:S01]  /*50460*/  @P2 STG.E.U16 [R6.64], R0 ;  /* 0x0000000006002986 */ /* 0x0003e2000c101506 */
[----:B------:R-:W-:Y:S01]  /*50470*/  PRMT R12, R18, 0x7632, R12 ;  /* 0x00007632120c7816 */ /* 0x000fe2000000000c */
[C---:B0-----:R-:W-:Y:S01]  /*50480*/  IMAD.WIDE R4, R8.reuse, 0x2, R24 ;  /* 0x0000000208047825 */ /* 0x041fe200078e0218 */
[----:B-1----:R-:W-:-:S05]  /*50490*/  IADD3 R0, R8, c[0x0][0x198], RZ ;  /* 0x0000660008007a10 */ /* 0x002fca0007ffe0ff */
[----:B------:R-:W-:Y:S01]  /*504a0*/  @P4 STG.E.U16 [R4.64], R12 ;  /* 0x0000000c04004986 */ /* 0x000fe2000c101506 */
[C---:B------:R-:W-:Y:S01]  /*504b0*/  IMAD.WIDE R6, R0.reuse, 0x2, R2 ;  /* 0x0000000200067825 */ /* 0x040fe200078e0202 */
[----:B------:R-:W-:Y:S02]  /*504c0*/  ISETP.LT.AND P6, PT, R27, c[0x0][0x178], !P6 ;  /* 0x00005e001b007a0c */ /* 0x000fe400077c1270 */
[C---:B------:R-:W-:Y:S02]  /*504d0*/  IADD3 R9, R11.reuse, 0xa6, RZ ;  /* 0x000000a60b097810 */ /* 0x040fe40007ffe0ff */
[----:B------:R-:W-:Y:S01]  /*504e0*/  IADD3 R16, R11, 0xa9, RZ ;  /* 0x000000a90b107810 */ /* 0x000fe20007ffe0ff */
[----:B-----5:R0:W-:Y:S01]  /*504f0*/  @P5 STG.E.U16 [R6.64], R21 ;  /* 0x0000001506005986 */ /* 0x0201e2000c101506 */
[----:B------:R-:W-:Y:S02]  /*50500*/  ISETP.LT.AND P5, PT, R19, c[0x0][0x178], !P3 ;  /* 0x00005e0013007a0c */ /* 0x000fe40005fa1270 */
[----:B------:R-:W-:Y:S01]  /*50510*/  ISETP.GE.AND P0, PT, R9, c[0x0][0x17c], PT ;  /* 0x00005f0009007a0c */ /* 0x000fe20003f06270 */
[----:B------:R-:W-:Y:S01]  /*50520*/  IMAD.WIDE R8, R0, 0x2, R24 ;  /* 0x0000000200087825 */ /* 0x000fe200078e0218 */
[----:B------:R-:W-:-:S02]  /*50530*/  ISETP.GE.AND P4, PT, R16, c[0x0][0x17c], PT ;  /* 0x00005f0010007a0c */ /* 0x000fc40003f86270 */
[----:B------:R-:W-:Y:S02]  /*50540*/  PRMT R16, R21, 0x7632, R16 ;  /* 0x0000763215107816 */ /* 0x000fe40000000010 */
[----:B0-----:R-:W-:Y:S02]  /*50550*/  IADD3 R6, R0, c[0x0][0x198], RZ ;  /* 0x0000660000067a10 */ /* 0x001fe40007ffe0ff */
[----:B------:R-:W-:-:S03]  /*50560*/  IADD3 R13, R11, 0xa8, RZ ;  /* 0x000000a80b0d7810 */ /* 0x000fc60007ffe0ff */
[----:B------:R-:W-:Y:S01]  /*50570*/  IMAD.WIDE R4, R6, 0x2, R2 ;  /* 0x0000000206047825 */ /* 0x000fe200078e0202 */
[----:B------:R-:W-:Y:S01]  /*50580*/  IADD3 R18, R11, 0xaa, RZ ;  /* 0x000000aa0b127810 */ /* 0x000fe20007ffe0ff */
[----:B---3--:R0:W-:Y:S01]  /*50590*/  @P6 STG.E.U16 [R8.64], R23 ;  /* 0x0000001708006986 */ /* 0x0081e2000c101506 */
[----:B------:R-:W-:-:S03]  /*505a0*/  PRMT R17, R23, 0x7632, R17 ;  /* 0x0000763217117816 */ /* 0x000fc60000000011 */
[----:B------:R-:W3:Y:S04]  /*505b0*/  LDL.LU R11, [R1+0x156c] ;  /* 0x00156c00010b7983 */ /* 0x000ee80000300800 */
[----:B------:R1:W-:Y:S04]  /*505c0*/  @P5 STG.E.U16 [R4.64], R16 ;  /* 0x0000001004005986 */ /* 0x0003e8000c101506 */
[----:B0-----:R-:W4:Y:S04]  /*505d0*/  LDL.LU R23, [R1+0x1b8] ;  /* 0x0001b80001177983 */ /* 0x001f280000300800 */
[----:B-1----:R-:W5:Y:S01]  /*505e0*/  LDL R16, [R1+0xce8] ;  /* 0x000ce80001107983 */ /* 0x002f620000100800 */
[----:B------:R-:W-:-:S03]  /*505f0*/  ISETP.GE.AND P5, PT, R18, c[0x0][0x17c], PT ;  /* 0x00005f0012007a0c */ /* 0x000fc60003fa6270 */
[----:B------:R-:W3:Y:S01]  /*50600*/  LDL.LU R18, [R1+0x2b8] ;  /* 0x0002b80001127983 */ /* 0x000ee20000300800 */
[----:B------:R-:W-:Y:S02]  /*50610*/  ISETP.LT.AND P3, PT, R27, c[0x0][0x178], !P3 ;  /* 0x00005e001b007a0c */ /* 0x000fe40005f61270 */
[----:B------:R-:W-:Y:S01]  /*50620*/  ISETP.LT.AND P6, PT, R19, c[0x0][0x178], !P0 ;  /* 0x00005e0013007a0c */ /* 0x000fe200047c1270 */
[----:B------:R-:W3:Y:S01]  /*50630*/  LDL.LU R21, [R1+0x2a8] ;  /* 0x0002a80001157983 */ /* 0x000ee20000300800 */
[----:B------:R-:W-:Y:S02]  /*50640*/  ISETP.LT.AND P0, PT, R27, c[0x0][0x178], !P0 ;  /* 0x00005e001b007a0c */ /* 0x000fe40004701270 */
[C---:B------:R-:W-:Y:S01]  /*50650*/  IADD3 R0, R6.reuse, c[0x0][0x198], RZ ;  /* 0x0000660006007a10 */ /* 0x040fe20007ffe0ff */
[----:B------:R-:W-:Y:S01]  /*50660*/  IMAD.WIDE R6, R6, 0x2, R24 ;  /* 0x0000000206067825 */ /* 0x000fe200078e0218 */
[----:B------:R-:W-:-:S03]  /*50670*/  ISETP.GE.AND P2, PT, R13, c[0x0][0x17c], PT ;  /* 0x00005f000d007a0c */ /* 0x000fc60003f46270 */
[----:B------:R-:W-:-:S04]  /*50680*/  IMAD.WIDE R8, R0, 0x2, R2 ;  /* 0x0000000200087825 */ /* 0x000fc800078e0202 */
[----:B------:R-:W-:Y:S01]  /*50690*/  IMAD.WIDE R12, R0, 0x2, R24 ;  /* 0x00000002000c7825 */ /* 0x000fe200078e0218 */
[----:B------:R-:W-:Y:S04]  /*506a0*/  @P3 STG.E.U16 [R6.64], R17 ;  /* 0x0000001106003986 */ /* 0x000fe8000c101506 */
[----:B--2---:R-:W-:Y:S04]  /*506b0*/  @P6 STG.E.U16 [R8.64], R29 ;  /* 0x0000001d08006986 */ /* 0x004fe8000c101506 */
[----:B------:R0:W-:Y:S02]  /*506c0*/  @P0 STG.E.U16 [R12.64], R14 ;  /* 0x0000000e0c000986 */ /* 0x0001e4000c101506 */
[----:B0-----:R-:W-:-:S02]  /*506d0*/  PRMT R12, R29, 0x7632, R12 ;  /* 0x000076321d0c7816 */ /* 0x001fc4000000000c */
[----:B------:R-:W2:Y:S01]  /*506e0*/  LDL.LU R29, [R1+0x198] ;  /* 0x00019800011d7983 */ /* 0x000ea20000300800 */
[----:B------:R-:W-:Y:S02]  /*506f0*/  ISETP.LT.AND P0, PT, R19, c[0x0][0x178], !P1 ;  /* 0x00005e0013007a0c */ /* 0x000fe40004f01270 */
[----:B------:R-:W-:Y:S02]  /*50700*/  IADD3 R6, R0, c[0x0][0x198], RZ ;  /* 0x0000660000067a10 */ /* 0x000fe40007ffe0ff */
[----:B------:R-:W-:Y:S02]  /*50710*/  ISETP.LT.AND P1, PT, R27, c[0x0][0x178], !P1 ;  /* 0x00005e001b007a0c */ /* 0x000fe40004f21270 */
[----:B------:R-:W-:Y:S02]  /*50720*/  ISETP.LT.AND P3, PT, R19, c[0x0][0x178], !P2 ;  /* 0x00005e0013007a0c */ /* 0x000fe40005761270 */
[----:B------:R-:W-:Y:S01]  /*50730*/  ISETP.LT.AND P2, PT, R27, c[0x0][0x178], !P2 ;  /* 0x00005e001b007a0c */ /* 0x000fe20005741270 */
[C---:B------:R-:W-:Y:S01]  /*50740*/  IMAD.WIDE R4, R6.reuse, 0x2, R2 ;  /* 0x0000000206047825 */ /* 0x040fe200078e0202 */
[----:B------:R-:W-:-:S02]  /*50750*/  IADD3 R0, R6, c[0x0][0x198], RZ ;  /* 0x0000660006007a10 */ /* 0x000fc40007ffe0ff */
[----:B------:R-:W-:Y:S01]  /*50760*/  PRMT R14, R14, 0x7632, R14 ;  /* 0x000076320e0e7816 */ /* 0x000fe2000000000e */
[--C-:B------:R-:W-:Y:S01]  /*50770*/  IMAD.WIDE R6, R6, 0x2, R24.reuse ;  /* 0x0000000206067825 */ /* 0x100fe200078e0218 */
[----:B------:R0:W-:Y:S04]  /*50780*/  @P0 STG.E.U16 [R4.64], R12 ;  /* 0x0000000c04000986 */ /* 0x0001e8000c101506 */
[----:B------:R1:W-:Y:S01]  /*50790*/  @P1 STG.E.U16 [R6.64], R14 ;  /* 0x0000000e06001986 */ /* 0x0003e2000c101506 */
[----:B0-----:R-:W-:Y:S01]  /*507a0*/  IMAD.WIDE R4, R0, 0x2, R24 ;  /* 0x0000000200047825 */ /* 0x001fe200078e0218 */
[----:B-----5:R-:W-:-:S04]  /*507b0*/  IADD3 R8, R16, 0xab, RZ ;  /* 0x000000ab10087810 */ /* 0x020fc80007ffe0ff */
[----:B------:R-:W-:Y:S01]  /*507c0*/  ISETP.GE.AND P6, PT, R8, c[0x0][0x17c], PT ;  /* 0x00005f0008007a0c */ /* 0x000fe20003fc6270 */
[----:B------:R-:W-:-:S05]  /*507d0*/  IMAD.WIDE R8, R0, 0x2, R2 ;  /* 0x0000000200087825 */ /* 0x000fca00078e0202 */
[----:B---3--:R0:W-:Y:S01]  /*507e0*/  @P3 STG.E.U16 [R8.64], R18 ;  /* 0x0000001208003986 */ /* 0x0081e2000c101506 */
[----:B------:R-:W-:-:S03]  /*507f0*/  ISETP.LT.AND P3, PT, R19, c[0x0][0x178], !P4 ;  /* 0x00005e0013007a0c */ /* 0x000fc60006761270 */
[----:B----4-:R3:W-:Y:S01]  /*50800*/  @P2 STG.E.U16 [R4.64], R23 ;  /* 0x0000001704002986 */ /* 0x0107e2000c101506 */
[----:B------:R-:W-:Y:S02]  /*50810*/  ISETP.LT.AND P4, PT, R27, c[0x0][0x178], !P4 ;  /* 0x00005e001b007a0c */ /* 0x000fe40006781270 */
[----:B-1----:R-:W-:Y:S02]  /*50820*/  IADD3 R6, R16, 0xad, RZ ;  /* 0x000000ad10067810 */ /* 0x002fe40007ffe0ff */
[----:B0-----:R-:W-:Y:S02]  /*50830*/  PRMT R9, R23, 0x7632, R9 ;  /* 0x0000763217097816 */ /* 0x001fe40000000009 */
[----:B---3--:R-:W3:Y:S01]  /*50840*/  LDL.LU R23, [R1+0x298] ;  /* 0x0002980001177983 */ /* 0x008ee20000300800 */
[----:B------:R-:W-:Y:S02]  /*50850*/  IADD3 R0, R0, c[0x0][0x198], RZ ;  /* 0x0000660000007a10 */ /* 0x000fe40007ffe0ff */
[----:B------:R-:W-:-:S02]  /*50860*/  ISETP.LT.AND P2, PT, R19, c[0x0][0x178], !P5 ;  /* 0x00005e0013007a0c */ /* 0x000fc40006f41270 */
[----:B------:R-:W-:Y:S01]  /*50870*/  ISETP.GE.AND P1, PT, R6, c[0x0][0x17c], PT ;  /* 0x00005f0006007a0c */ /* 0x000fe20003f26270 */
[----:B------:R-:W-:Y:S01]  /*50880*/  IMAD.WIDE R4, R0, 0x2, R2 ;  /* 0x0000000200047825 */ /* 0x000fe200078e0202 */
[----:B------:R-:W-:Y:S02]  /*50890*/  ISETP.LT.AND P5, PT, R27, c[0x0][0x178], !P5 ;  /* 0x00005e001b007a0c */ /* 0x000fe40006fa1270 */
[----:B------:R-:W-:Y:S01]  /*508a0*/  PRMT R8, R18, 0x7632, R8 ;  /* 0x0000763212087816 */ /* 0x000fe20000000008 */
[C---:B------:R-:W-:Y:S01]  /*508b0*/  IMAD.WIDE R6, R0.reuse, 0x2, R24 ;  /* 0x0000000200067825 */ /* 0x040fe200078e0218 */
[----:B------:R-:W-:Y:S01]  /*508c0*/  IADD3 R0, R0, c[0x0][0x198], RZ ;  /* 0x0000660000007a10 */ /* 0x000fe20007ffe0ff */
[----:B------:R-:W4:Y:S04]  /*508d0*/  LDL.LU R18, [R1+0x2c8] ;  /* 0x0002c80001127983 */ /* 0x000f280000300800 */
[----:B------:R0:W-:Y:S04]  /*508e0*/  @P3 STG.E.U16 [R4.64], R8 ;  /* 0x0000000804003986 */ /* 0x0001e8000c101506 */
[----:B------:R1:W-:Y:S01]  /*508f0*/  @P4 STG.E.U16 [R6.64], R9 ;  /* 0x0000000906004986 */ /* 0x0003e2000c101506 */
[----:B0-----:R-:W-:-:S04]  /*50900*/  IMAD.WIDE R4, R0, 0x2, R2 ;  /* 0x0000000200047825 */ /* 0x001fc800078e0202 */
[----:B-1----:R-:W-:Y:S01]  /*50910*/  IMAD.WIDE R6, R0, 0x2, R24 ;  /* 0x0000000200067825 */ /* 0x002fe200078e0218 */
[----:B------:R-:W-:Y:S04]  /*50920*/  @P2 STG.E.U16 [R4.64], R21 ;  /* 0x0000001504002986 */ /* 0x000fe8000c101506 */
[----:B--2---:R0:W-:Y:S01]  /*50930*/  @P5 STG.E.U16 [R6.64], R29 ;  /* 0x0000001d06005986 */ /* 0x0041e2000c101506 */
[----:B------:R-:W-:-:S03]  /*50940*/  PRMT R9, R29, 0x7632, R9 ;  /* 0x000076321d097816 */ /* 0x000fc60000000009 */
[----:B0-----:R-:W2:Y:S01]  /*50950*/  LDL.LU R29, [R1+0x1d8] ;  /* 0x0001d800011d7983 */ /* 0x001ea20000300800 */
[C---:B------:R-:W-:Y:S02]  /*50960*/  IADD3 R13, R16.reuse, 0xac, RZ ;  /* 0x000000ac100d7810 */ /* 0x040fe40007ffe0ff */
[----:B------:R-:W-:Y:S02]  /*50970*/  ISETP.LT.AND P4, PT, R19, c[0x0][0x178], !P6 ;  /* 0x00005e0013007a0c */ /* 0x000fe40007781270 */
[----:B------:R-:W-:Y:S02]  /*50980*/  ISETP.LT.AND P6, PT, R27, c[0x0][0x178], !P6 ;  /* 0x00005e001b007a0c */ /* 0x000fe400077c1270 */
[----:B------:R-:W-:Y:S02]  /*50990*/  ISETP.GE.AND P0, PT, R13, c[0x0][0x17c], PT ;  /* 0x00005f000d007a0c */ /* 0x000fe40003f06270 */
[----:B------:R-:W-:Y:S02]  /*509a0*/  IADD3 R8, R16, 0xaf, RZ ;  /* 0x000000af10087810 */ /* 0x000fe40007ffe0ff */
[----:B------:R-:W-:-:S02]  /*509b0*/  IADD3 R0, R0, c[0x0][0x198], RZ ;  /* 0x0000660000007a10 */ /* 0x000fc40007ffe0ff */
[----:B------:R-:W-:Y:S02]  /*509c0*/  ISETP.GE.AND P2, PT, R8, c[0x0][0x17c], PT ;  /* 0x00005f0008007a0c */ /* 0x000fe40003f46270 */
[----:B------:R-:W-:Y:S01]  /*509d0*/  ISETP.LT.AND P5, PT, R19, c[0x0][0x178], !P0 ;  /* 0x00005e0013007a0c */ /* 0x000fe200047a1270 */
[----:B------:R-:W-:Y:S01]  /*509e0*/  IMAD.WIDE R4, R0, 0x2, R2 ;  /* 0x0000000200047825 */ /* 0x000fe200078e0202 */
[----:B------:R-:W-:-:S03]  /*509f0*/  PRMT R8, R21, 0x7632, R8 ;  /* 0x0000763215087816 */ /* 0x000fc60000000008 */
[C---:B------:R-:W-:Y:S01]  /*50a00*/  IMAD.WIDE R6, R0.reuse, 0x2, R24 ;  /* 0x0000000200067825 */ /* 0x040fe200078e0218 */
[----:B------:R-:W-:Y:S01]  /*50a10*/  IADD3 R0, R0, c[0x0][0x198], RZ ;  /* 0x0000660000007a10 */ /* 0x000fe20007ffe0ff */
[----:B------:R0:W-:Y:S01]  /*50a20*/  @P4 STG.E.U16 [R4.64], R8 ;  /* 0x0000000804004986 */ /* 0x0001e2000c101506 */
[----:B------:R-:W-:-:S03]  /*50a30*/  ISETP.LT.AND P0, PT, R27, c[0x0][0x178], !P0 ;  /* 0x00005e001b007a0c */ /* 0x000fc60004701270 */
[----:B------:R1:W-:Y:S01]  /*50a40*/  @P6 STG.E.U16 [R6.64], R9 ;  /* 0x0000000906006986 */ /* 0x0003e2000c101506 */
[----:B------:R-:W-:Y:S02]  /*50a50*/  ISETP.LT.AND P6, PT, R19, c[0x0][0x178], !P1 ;  /* 0x00005e0013007a0c */ /* 0x000fe40004fc1270 */
[C---:B------:R-:W-:Y:S01]  /*50a60*/  IADD3 R12, R16.reuse, 0xae, RZ ;  /* 0x000000ae100c7810 */ /* 0x040fe20007ffe0ff */
[----:B------:R-:W5:Y:S01]  /*50a70*/  LDL.LU R21, [R1+0x1ec] ;  /* 0x0001ec0001157983 */ /* 0x000f620000300800 */
[----:B0-----:R-:W-:Y:S01]  /*50a80*/  IADD3 R8, R16, 0xb0, RZ ;  /* 0x000000b010087810 */ /* 0x001fe20007ffe0ff */
[----:B------:R-:W-:-:S03]  /*50a90*/  IMAD.WIDE R4, R0, 0x2, R2 ;  /* 0x0000000200047825 */ /* 0x000fc600078e0202 */
[----:B------:R-:W-:Y:S02]  /*50aa0*/  ISETP.GE.AND P4, PT, R8, c[0x0][0x17c], PT ;  /* 0x00005f0008007a0c */ /* 0x000fe40003f86270 */
[----:B-1----:R-:W-:Y:S02]  /*50ab0*/  IADD3 R6, R16, 0xb1, RZ ;  /* 0x000000b110067810 */ /* 0x002fe40007ffe0ff */
[----:B------:R-:W-:Y:S02]  /*50ac0*/  IADD3 R8, R0, c[0x0][0x198], RZ ;  /* 0x0000660000087a10 */ /* 0x000fe40007ffe0ff */
[----:B------:R-:W-:Y:S02]  /*50ad0*/  ISETP.GE.AND P3, PT, R12, c[0x0][0x17c], PT ;  /* 0x00005f000c007a0c */ /* 0x000fe40003f66270 */
[----:B------:R-:W-:Y:S02]  /*50ae0*/  ISETP.LT.AND P1, PT, R27, c[0x0][0x178], !P1 ;  /* 0x00005e001b007a0c */ /* 0x000fe40004f21270 */
[----:B------:R-:W-:Y:S01]  /*50af0*/  PRMT R12, R10, 0x7632, R12 ;  /* 0x000076320a0c7816 */ /* 0x000fe2000000000c */
[----:B---3--:R0:W-:Y:S01]  /*50b00*/  @P5 STG.E.U16 [R4.64], R23 ;  /* 0x0000001704005986 */ /* 0x0081e2000c101506 */
[----:B------:R-:W-:Y:S01]  /*50b10*/  ISETP.GE.AND P5, PT, R6, c[0x0][0x17c], PT ;  /* 0x00005f0006007a0c */ /* 0x000fe20003fa6270 */
[----:B------:R-:W-:-:S04]  /*50b20*/  IMAD.WIDE R6, R8, 0x2, R2 ;  /* 0x0000000208067825 */ /* 0x000fc800078e0202 */
[----:B0-----:R-:W-:Y:S01]  /*50b30*/  IMAD.WIDE R4, R0, 0x2, R24 ;  /* 0x0000000200047825 */ /* 0x001fe200078e0218 */
[----:B------:R-:W-:Y:S02]  /*50b40*/  PRMT R0, R23, 0x7632, R0 ;  /* 0x0000763217007816 */ /* 0x000fe40000000000 */
[----:B------:R-:W3:Y:S04]  /*50b50*/  LDL.LU R23, [R1+0x1cc] ;  /* 0x0001cc0001177983 */ /* 0x000ee80000300800 */
[----:B------:R0:W-:Y:S01]  /*50b60*/  @P0 STG.E.U16 [R4.64], R10 ;  /* 0x0000000a04000986 */ /* 0x0001e2000c101506 */
[----:B------:R-:W-:Y:S02]  /*50b70*/  ISETP.LT.AND P0, PT, R19, c[0x0][0x178], !P3 ;  /* 0x00005e0013007a0c */ /* 0x000fe40005f01270 */
[----:B------:R-:W-:Y:S01]  /*50b80*/  ISETP.LT.AND P3, PT, R27, c[0x0][0x178], !P3 ;  /* 0x00005e001b007a0c */ /* 0x000fe20005f61270 */
[----:B------:R1:W-:Y:S01]  /*50b90*/  @P6 STG.E.U16 [R6.64], R0 ;  /* 0x0000000006006986 */ /* 0x0003e2000c101506 */
[C---:B0-----:R-:W-:Y:S01]  /*50ba0*/  IMAD.WIDE R4, R8.reuse, 0x2, R24 ;  /* 0x0000000208047825 */ /* 0x041fe200078e0218 */
[----:B-1----:R-:W-:-:S02]  /*50bb0*/  IADD3 R0, R8, c[0x0][0x198], RZ ;  /* 0x0000660008007a10 */ /* 0x002fc40007ffe0ff */
[----:B------:R-:W-:-:S03]  /*50bc0*/  IADD3 R10, R16, 0xb2, RZ ;  /* 0x000000b2100a7810 */ /* 0x000fc60007ffe0ff */
[----:B------:R-:W-:Y:S01]  /*50bd0*/  IMAD.WIDE R6, R0, 0x2, R2 ;  /* 0x0000000200067825 */ /* 0x000fe200078e0202 */
[----:B------:R-:W-:-:S03]  /*50be0*/  ISETP.GE.AND P6, PT, R10, c[0x0][0x17c], PT ;  /* 0x00005f000a007a0c */ /* 0x000fc60003fc6270 */
[----:B------:R-:W-:Y:S01]  /*50bf0*/  IMAD.WIDE R8, R0, 0x2, R24 ;  /* 0x0000000200087825 */ /* 0x000fe200078e0218 */
[----:B------:R-:W-:Y:S01]  /*50c00*/  @P1 STG.E.U16 [R4.64], R12 ;  /* 0x0000000c04001986 */ /* 0x000fe2000c101506 */
[----:B----4-:R-:W-:-:S03]  /*50c10*/  PRMT R10, R18, 0x7632, R10 ;  /* 0x00007632120a7816 */ /* 0x010fc6000000000a */
[----:B------:R0:W-:Y:S04]  /*50c20*/  @P0 STG.E.U16 [R6.64], R18 ;  /* 0x0000001206000986 */ /* 0x0001e8000c101506 */
[----:B0-----:R-:W4:Y:S04]  /*50c30*/  LDL.LU R18, [R1+0x1fc] ;  /* 0x0001fc0001127983 */ /* 0x001f280000300800 */
[----:B--2---:R0:W-:Y:S01]  /*50c40*/  @P3 STG.E.U16 [R8.64], R29 ;  /* 0x0000001d08003986 */ /* 0x0041e2000c101506 */
[----:B------:R-:W-:-:S03]  /*50c50*/  PRMT R12, R29, 0x7632, R12 ;  /* 0x000076321d0c7816 */ /* 0x000fc6000000000c */
[----:B0-----:R-:W2:Y:S01]  /*50c60*/  LDL.LU R29, [R1+0x1ac] ;  /* 0x0001ac00011d7983 */ /* 0x001ea20000300800 */
[----:B------:R-:W-:Y:S02]  /*50c70*/  ISETP.LT.AND P0, PT, R19, c[0x0][0x178], !P2 ;  /* 0x00005e0013007a0c */ /* 0x000fe40005701270 */
[----:B------:R-:W-:Y:S02]  /*50c80*/  ISETP.LT.AND P2, PT, R27, c[0x0][0x178], !P2 ;  /* 0x00005e001b007a0c */ /* 0x000fe40005741270 */
[----:B------:R-:W-:Y:S02]  /*50c90*/  IADD3 R6, R0, c[0x0][0x198], RZ ;  /* 0x0000660000067a10 */ /* 0x000fe40007ffe0ff */
[----:B------:R-:W-:Y:S02]  /*50ca0*/  ISETP.LT.AND P3, PT, R19, c[0x0][0x178], !P4 ;  /* 0x00005e0013007a0c */ /* 0x000fe40006761270 */
[C---:B------:R-:W-:Y:S01]  /*50cb0*/  IADD3 R0, R6.reuse, c[0x0][0x198], RZ ;  /* 0x0000660006007a10 */ /* 0x040fe20007ffe0ff */
[----:B------:R-:W-:Y:S01]  /*50cc0*/  IMAD.WIDE R4, R6, 0x2, R2 ;  /* 0x0000000206047825 */ /* 0x000fe200078e0202 */
[----:B------:R-:W-:-:S03]  /*50cd0*/  ISETP.LT.AND P4, PT, R27, c[0x0][0x178], !P4 ;  /* 0x00005e001b007a0c */ /* 0x000fc60006781270 */
[----:B------:R-:W-:Y:S01]  /*50ce0*/  IMAD.WIDE R6, R6, 0x2, R24 ;  /* 0x0000000206067825 */ /* 0x000fe200078e0218 */
[----:B------:R0:W-:Y:S03]  /*50cf0*/  @P0 STG.E.U16 [R4.64], R10 ;  /* 0x0000000a04000986 */ /* 0x0001e6000c101506 */
[----:B------:R-:W-:Y:S01]  /*50d00*/  IMAD.WIDE R8, R0, 0x2, R2 ;  /* 0x0000000200087825 */ /* 0x000fe200078e0202 */
[----:B------:R-:W-:Y:S04]  /*50d10*/  @P2 STG.E.U16 [R6.64], R12 ;  /* 0x0000000c06002986 */ /* 0x000fe8000c101506 */
[----:B-----5:R1:W-:Y:S01]  /*50d20*/  @P3 STG.E.U16 [R8.64], R21 ;  /* 0x0000001508003986 */ /* 0x0203e2000c101506 */
[----:B------:R-:W-:-:S02]  /*50d30*/  ISETP.LT.AND P3, PT, R19, c[0x0][0x178], !P5 ;  /* 0x00005e0013007a0c */ /* 0x000fc40006f61270 */
[----:B------:R-:W-:Y:S01]  /*50d40*/  ISETP.LT.AND P5, PT, R27, c[0x0][0x178], !P5 ;  /* 0x00005e001b007a0c */ /* 0x000fe20006fa1270 */
[C---:B0-----:R-:W-:Y:S01]  /*50d50*/  IMAD.WIDE R4, R0.reuse, 0x2, R24 ;  /* 0x0000000200047825 */ /* 0x041fe200078e0218 */
[----:B------:R-:W-:Y:S02]  /*50d60*/  IADD3 R10, R0, c[0x0][0x198], RZ ;  /* 0x00006600000a7a10 */ /* 0x000fe40007ffe0ff */
[----:B-1----:R-:W-:Y:S02]  /*50d70*/  PRMT R9, R21, 0x7632, R9 ;  /* 0x0000763215097816 */ /* 0x002fe40000000009 */
[----:B------:R-:W5:Y:S01]  /*50d80*/  LDL.LU R21, [R1+0x28c] ;  /* 0x00028c0001157983 */ /* 0x000f620000300800 */
[C---:B------:R-:W-:Y:S01]  /*50d90*/  IMAD.WIDE R6, R10.reuse, 0x2, R2 ;  /* 0x000000020a067825 */ /* 0x040fe200078e0202 */
[----:B------:R-:W-:Y:S02]  /*50da0*/  IADD3 R8, R10, c[0x0][0x198], RZ ;  /* 0x000066000a087a10 */ /* 0x000fe40007ffe0ff */
[----:B------:R-:W-:-:S02]  /*50db0*/  IADD3 R12, R16, 0xb6, RZ ;  /* 0x000000b6100c7810 */ /* 0x000fc40007ffe0ff */
[----:B---3--:R-:W-:Y:S01]  /*50dc0*/  PRMT R0, R23, 0x7632, R0 ;  /* 0x0000763217007816 */ /* 0x008fe20000000000 */
[----:B------:R0:W-:Y:S01]  /*50dd0*/  @P4 STG.E.U16 [R4.64], R23 ;  /* 0x0000001704004986 */ /* 0x0001e2000c101506 */
[----:B------:R-:W-:Y:S02]  /*50de0*/  ISETP.LT.AND P4, PT, R19, c[0x0][0x178], !P6 ;  /* 0x00005e0013007a0c */ /* 0x000fe40007781270 */
[----:B------:R-:W-:Y:S01]  /*50df0*/  ISETP.LT.AND P6, PT, R27, c[0x0][0x178], !P6 ;  /* 0x00005e001b007a0c */ /* 0x000fe200077c1270 */
[----:B------:R1:W-:Y:S04]  /*50e00*/  @P3 STG.E.U16 [R6.64], R9 ;  /* 0x0000000906003986 */ /* 0x0003e8000c101506 */
[----:B0-----:R-:W3:Y:S01]  /*50e10*/  LDL.LU R23, [R1+0x14c] ;  /* 0x00014c0001177983 */ /* 0x001ee20000300800 */
[----:B------:R-:W-:-:S04]  /*50e20*/  IMAD.WIDE R4, R10, 0x2, R24 ;  /* 0x000000020a047825 */ /* 0x000fc800078e0218 */
[----:B-1----:R-:W-:Y:S01]  /*50e30*/  IMAD.WIDE R6, R8, 0x2, R2 ;  /* 0x0000000208067825 */ /* 0x002fe200078e0202 */
[----:B------:R0:W-:Y:S01]  /*50e40*/  @P5 STG.E.U16 [R4.64], R0 ;  /* 0x0000000004005986 */ /* 0x0001e2000c101506 */
[----:B------:R-:W-:Y:S02]  /*50e50*/  ISETP.GE.AND P3, PT, R12, c[0x0][0x17c], PT ;  /* 0x00005f000c007a0c */ /* 0x000fe40003f66270 */
[----:B0-----:R-:W-:Y:S01]  /*50e60*/  IMAD.WIDE R4, R8, 0x2, R24 ;  /* 0x0000000208047825 */ /* 0x001fe200078e0218 */
[----:B----4-:R-:W-:Y:S04]  /*50e70*/  @P4 STG.E.U16 [R6.64], R18 ;  /* 0x0000001206004986 */ /* 0x010fe8000c101506 */
[----:B--2---:R0:W-:Y:S01]  /*50e80*/  @P6 STG.E.U16 [R4.64], R29 ;  /* 0x0000001d04006986 */ /* 0x0041e2000c101506 */
[----:B------:R-:W-:-:S03]  /*50e90*/  PRMT R12, R29, 0x7632, R12 ;  /* 0x000076321d0c7816 */ /* 0x000fc6000000000c */
[----:B0-----:R-:W2:Y:S01]  /*50ea0*/  LDL.LU R29, [R1+0x27c] ;  /* 0x00027c00011d7983 */ /* 0x001ea20000300800 */
[----:B------:R-:W-:-:S04]  /*50eb0*/  IADD3 R13, R16, 0xb3, RZ ;  /* 0x000000b3100d7810 */ /* 0x000fc80007ffe0ff */
[----:B------:R-:W-:Y:S02]  /*50ec0*/  ISETP.GE.AND P1, PT, R13, c[0x0][0x17c], PT ;  /* 0x00005f000d007a0c */ /* 0x000fe40003f26270 */
[----:B------:R-:W-:Y:S02]  /*50ed0*/  IADD3 R13, R16, 0xb4, RZ ;  /* 0x000000b4100d7810 */ /* 0x000fe40007ffe0ff */
[----:B------:R-:W-:Y:S02]  /*50ee0*/  ISETP.LT.AND P4, PT, R19, c[0x0][0x178], !P1 ;  /* 0x00005e0013007a0c */ /* 0x000fe40004f81270 */
[----:B------:R-:W-:Y:S02]  /*50ef0*/  ISETP.GE.AND P0, PT, R13, c[0x0][0x17c], PT ;  /* 0x00005f000d007a0c */ /* 0x000fe40003f06270 */
[----:B------:R-:W-:Y:S02]  /*50f00*/  ISETP.LT.AND P1, PT, R27, c[0x0][0x178], !P1 ;  /* 0x00005e001b007a0c */ /* 0x000fe40004f21270 */
[----:B------:R-:W-:-:S02]  /*50f10*/  IADD3 R6, R8, c[0x0][0x198], RZ ;  /* 0x0000660008067a10 */ /* 0x000fc40007ffe0ff */
[----:B------:R-:W-:Y:S02]  /*50f20*/  ISETP.LT.AND P6, PT, R19, c[0x0][0x178], !P0 ;  /* 0x00005e0013007a0c */ /* 0x000fe400047c1270 */
[----:B------:R-:W-:Y:S02]  /*50f30*/  IADD3 R9, R16, 0xb7, RZ ;  /* 0x000000b710097810 */ /* 0x000fe40007ffe0ff */
[C---:B------:R-:W-:Y:S01]  /*50f40*/  IADD3 R10, R6.reuse, c[0x0][0x198], RZ ;  /* 0x00006600060a7a10 */ /* 0x040fe20007ffe0ff */
[----:B------:R-:W-:Y:S01]  /*50f50*/  IMAD.WIDE R4, R6, 0x2, R2 ;  /* 0x0000000206047825 */ /* 0x000fe200078e0202 */
[----:B------:R-:W-:Y:S02]  /*50f60*/  ISETP.LT.AND P0, PT, R27, c[0x0][0x178], !P0 ;  /* 0x00005e001b007a0c */ /* 0x000fe40004701270 */
[----:B------:R-:W-:Y:S01]  /*50f70*/  IADD3 R14, R16, 0xb5, RZ ;  /* 0x000000b5100e7810 */ /* 0x000fe20007ffe0ff */
[----:B------:R-:W-:Y:S01]  /*50f80*/  IMAD.WIDE R6, R6, 0x2, R24 ;  /* 0x0000000206067825 */ /* 0x000fe200078e0218 */
[----:B------:R-:W-:-:S02]  /*50f90*/  PRMT R0, R18, 0x7632, R0 ;  /* 0x0000763212007816 */ /* 0x000fc40000000000 */
[----:B------:R-:W-:Y:S01]  /*50fa0*/  ISETP.GE.AND P5, PT, R9, c[0x0][0x17c], PT ;  /* 0x00005f0009007a0c */ /* 0x000fe20003fa6270 */
[----:B------:R-:W-:Y:S01]  /*50fb0*/  IMAD.WIDE R8, R10, 0x2, R2 ;  /* 0x000000020a087825 */ /* 0x000fe200078e0202 */
[----:B------:R-:W-:Y:S01]  /*50fc0*/  ISETP.GE.AND P2, PT, R14, c[0x0][0x17c], PT ;  /* 0x00005f000e007a0c */ /* 0x000fe20003f46270 */
[----:B------:R0:W-:Y:S04]  /*50fd0*/  @P4 STG.E.U16 [R4.64], R0 ;  /* 0x0000000004004986 */ /* 0x0001e8000c101506 */
[----:B------:R1:W-:Y:S04]  /*50fe0*/  @P1 STG.E.U16 [R6.64], R12 ;  /* 0x0000000c06001986 */ /* 0x0003e8000c101506 */
[----:B-----5:R4:W-:Y:S01]  /*50ff0*/  @P6 STG.E.U16 [R8.64], R21 ;  /* 0x0000001508006986 */ /* 0x0209e2000c101506 */
[----:B------:R-:W-:Y:S01]  /*51000*/  ISETP.LT.AND P6, PT, R19, c[0x0][0x178], !P2 ;  /* 0x00005e0013007a0c */ /* 0x000fe200057c1270 */
[----:B0-----:R-:W-:-:S02]  /*51010*/  IMAD.WIDE R4, R10, 0x2, R24 ;  /* 0x000000020a047825 */ /* 0x001fc400078e0218 */
[----:B------:R-:W5:Y:S01]  /*51020*/  LDL.LU R18, [R1+0x2bc] ;  /* 0x0002bc0001127983 */ /* 0x000f620000300800 */
[----:B------:R-:W-:Y:S02]  /*51030*/  IADD3 R10, R10, c[0x0][0x198], RZ ;  /* 0x000066000a0a7a10 */ /* 0x000fe40007ffe0ff */
[----:B------:R-:W-:-:S03]  /*51040*/  ISETP.LT.AND P2, PT, R27, c[0x0][0x178], !P2 ;  /* 0x00005e001b007a0c */ /* 0x000fc60005741270 */
[C---:B-1----:R-:W-:Y:S01]  /*51050*/  IMAD.WIDE R6, R10.reuse, 0x2, R2 ;  /* 0x000000020a067825 */ /* 0x042fe200078e0202 */
[----:B----4-:R-:W-:Y:S02]  /*51060*/  PRMT R9, R21, 0x7632, R9 ;  /* 0x0000763215097816 */ /* 0x010fe40000000009 */
[----:B------:R-:W-:Y:S02]  /*51070*/  IADD3 R8, R10, c[0x0][0x198], RZ ;  /* 0x000066000a087a10 */ /* 0x000fe40007ffe0ff */
[----:B---3--:R-:W-:Y:S01]  /*51080*/  PRMT R0, R23, 0x7632, R0 ;  /* 0x0000763217007816 */ /* 0x008fe20000000000 */
[----:B------:R0:W-:Y:S01]  /*51090*/  @P0 STG.E.U16 [R4.64], R23 ;  /* 0x0000001704000986 */ /* 0x0001e2000c101506 */
[----:B------:R-:W-:-:S03]  /*510a0*/  ISETP.LT.AND P0, PT, R19, c[0x0][0x178], !P3 ;  /* 0x00005e0013007a0c */ /* 0x000fc60005f01270 */
[----:B------:R1:W-:Y:S04]  /*510b0*/  @P6 STG.E.U16 [R6.64], R9 ;  /* 0x0000000906006986 */ /* 0x0003e8000c101506 */
[----:B0-----:R-:W3:Y:S01]  /*510c0*/  LDL.LU R23, [R1+0x1bc] ;  /* 0x0001bc0001177983 */ /* 0x001ee20000300800 */
[----:B------:R-:W-:-:S03]  /*510d0*/  IMAD.WIDE R4, R10, 0x2, R24 ;  /* 0x000000020a047825 */ /* 0x000fc600078e0218 */
[----:B------:R-:W4:Y:S01]  /*510e0*/  LDL.LU R21, [R1+0x2ac] ;  /* 0x0002ac0001157983 */ /* 0x000f220000300800 */
[----:B-1----:R-:W-:-:S03]  /*510f0*/  IMAD.WIDE R6, R8, 0x2, R2 ;  /* 0x0000000208067825 */ /* 0x002fc600078e0202 */
[----:B------:R2:W-:Y:S02]  /*51100*/  @P2 STG.E.U16 [R4.64], R0 ;  /* 0x0000000004002986 */ /* 0x0005e4000c101506 */
[----:B--2---:R-:W-:Y:S02]  /*51110*/  PRMT R0, R29, 0x7632, R0 ;  /* 0x000076321d007816 */ /* 0x004fe40000000000 */
[----:B------:R0:W-:Y:S04]  /*51120*/  @P0 STG.E.U16 [R6.64], R29 ;  /* 0x0000001d06000986 */ /* 0x0001e8000c101506 */
[----:B0-----:R-:W2:Y:S01]  /*51130*/  LDL.LU R29, [R1+0x19c] ;  /* 0x00019c00011d7983 */ /* 0x001ea20000300800 */
[----:B------:R-:W-:Y:S02]  /*51140*/  ISETP.LT.AND P3, PT, R27, c[0x0][0x178], !P3 ;  /* 0x00005e001b007a0c */ /* 0x000fe40005f61270 */
[----:B------:R-:W-:Y:S01]  /*51150*/  IADD3 R13, R16, 0xb8, RZ ;  /* 0x000000b8100d7810 */ /* 0x000fe20007ffe0ff */
[----:B------:R-:W-:Y:S01]  /*51160*/  IMAD.WIDE R4, R8, 0x2, R24 ;  /* 0x0000000208047825 */ /* 0x000fe200078e0218 */
[----:B------:R-:W-:-:S02]  /*51170*/  ISETP.LT.AND P0, PT, R19, c[0x0][0x178], !P5 ;  /* 0x00005e0013007a0c */ /* 0x000fc40006f01270 */
[----:B------:R-:W-:Y:S02]  /*51180*/  ISETP.GE.AND P4, PT, R13, c[0x0][0x17c], PT ;  /* 0x00005f000d007a0c */ /* 0x000fe40003f86270 */
[----:B------:R-:W-:Y:S02]  /*51190*/  ISETP.LT.AND P5, PT, R27, c[0x0][0x178], !P5 ;  /* 0x00005e001b007a0c */ /* 0x000fe40006fa1270 */
[----:B------:R-:W-:-:S03]  /*511a0*/  IADD3 R6, R8, c[0x0][0x198], RZ ;  /* 0x0000660008067a10 */ /* 0x000fc60007ffe0ff */
[----:B------:R0:W-:Y:S01]  /*511b0*/  @P3 STG.E.U16 [R4.64], R15 ;  /* 0x0000000f04003986 */ /* 0x0001e2000c101506 */
[----:B------:R-:W-:Y:S02]  /*511c0*/  ISETP.LT.AND P3, PT, R19, c[0x0][0x178], !P4 ;  /* 0x00005e0013007a0c */ /* 0x000fe40006761270 */
[----:B------:R-:W-:Y:S02]  /*511d0*/  IADD3 R9, R16, 0xbb, RZ ;  /* 0x000000bb10097810 */ /* 0x000fe40007ffe0ff */
[----:B------:R-:W-:Y:S02]  /*511e0*/  IADD3 R10, R6, c[0x0][0x198], RZ ;  /* 0x00006600060a7a10 */ /* 0x000fe40007ffe0ff */
[----:B------:R-:W-:Y:S02]  /*511f0*/  IADD3 R14, R16, 0xb9, RZ ;  /* 0x000000b9100e7810 */ /* 0x000fe40007ffe0ff */
[----:B------:R-:W-:Y:S02]  /*51200*/  ISETP.LT.AND P4, PT, R27, c[0x0][0x178], !P4 ;  /* 0x00005e001b007a0c */ /* 0x000fe40006781270 */
[----:B------:R-:W-:Y:S01]  /*51210*/  ISETP.GE.AND P2, PT, R9, c[0x0][0x17c], PT ;  /* 0x00005f0009007a0c */ /* 0x000fe20003f46270 */
[----:B0-----:R-:W-:Y:S01]  /*51220*/  IMAD.WIDE R4, R6, 0x2, R2 ;  /* 0x0000000206047825 */ /* 0x001fe200078e0202 */
[----:B------:R-:W-:-:S03]  /*51230*/  PRMT R15, R15, 0x7632, R15 ;  /* 0x000076320f0f7816 */ /* 0x000fc6000000000f */
[----:B------:R-:W-:Y:S01]  /*51240*/  IMAD.WIDE R6, R6, 0x2, R24 ;  /* 0x0000000206067825 */ /* 0x000fe200078e0218 */
[----:B------:R-:W-:-:S03]  /*51250*/  ISETP.GE.AND P1, PT, R14, c[0x0][0x17c], PT ;  /* 0x00005f000e007a0c */ /* 0x000fc60003f26270 */
[----:B------:R-:W-:Y:S01]  /*51260*/  IMAD.WIDE R8, R10, 0x2, R2 ;  /* 0x000000020a087825 */ /* 0x000fe200078e0202 */
[----:B------:R0:W-:Y:S01]  /*51270*/  @P0 STG.E.U16 [R4.64], R0 ;  /* 0x0000000004000986 */ /* 0x0001e2000c101506 */
[----:B------:R-:W-:-:S03]  /*51280*/  IADD3 R12, R16, 0xba, RZ ;  /* 0x000000ba100c7810 */ /* 0x000fc60007ffe0ff */
[----:B------:R1:W-:Y:S01]  /*51290*/  @P5 STG.E.U16 [R6.64], R15 ;  /* 0x0000000f06005986 */ /* 0x0003e2000c101506 */
[----:B------:R-:W-:-:S03]  /*512a0*/  ISETP.GE.AND P6, PT, R12, c[0x0][0x17c], PT ;  /* 0x00005f000c007a0c */ /* 0x000fc60003fc6270 */
[----:B-----5:R5:W-:Y:S01]  /*512b0*/  @P3 STG.E.U16 [R8.64], R18 ;  /* 0x0000001208003986 */ /* 0x020be2000c101506 */
[----:B------:R-:W-:Y:S02]  /*512c0*/  ISETP.LT.AND P3, PT, R19, c[0x0][0x178], !P1 ;  /* 0x00005e0013007a0c */ /* 0x000fe40004f61270 */
[----:B------:R-:W-:Y:S01]  /*512d0*/  ISETP.LT.AND P1, PT, R27, c[0x0][0x178], !P1 ;  /* 0x00005e001b007a0c */ /* 0x000fe20004f21270 */
[C---:B0-----:R-:W-:Y:S01]  /*512e0*/  IMAD.WIDE R4, R10.reuse, 0x2, R24 ;  /* 0x000000020a047825 */ /* 0x041fe200078e0218 */
[----:B------:R-:W-:Y:S02]  /*512f0*/  IADD3 R10, R10, c[0x0][0x198], RZ ;  /* 0x000066000a0a7a10 */ /* 0x000fe40007ffe0ff */
[----:B------:R-:W-:-:S03]  /*51300*/  IADD3 R12, R16, 0xbc, RZ ;  /* 0x000000bc100c7810 */ /* 0x000fc60007ffe0ff */
[----:B-1----:R-:W-:Y:S01]  /*51310*/  IMAD.WIDE R6, R10, 0x2, R2 ;  /* 0x000000020a067825 */ /* 0x002fe200078e0202 */
[----:B-----5:R-:W-:Y:S02]  /*51320*/  PRMT R9, R18, 0x7632, R9 ;  /* 0x0000763212097816 */ /* 0x020fe40000000009 */
[----:B------:R-:W-:Y:S02]  /*51330*/  IADD3 R8, R10, c[0x0][0x198], RZ ;  /* 0x000066000a087a10 */ /* 0x000fe40007ffe0ff */
[----:B------:R-:W-:Y:S02]  /*51340*/  ISETP.GE.AND P0, PT, R12, c[0x0][0x17c], PT ;  /* 0x00005f000c007a0c */ /* 0x000fe40003f06270 */
[----:B------:R-:W-:Y:S01]  /*51350*/  IADD3 R12, R16, 0xbe, RZ ;  /* 0x000000be100c7810 */ /* 0x000fe20007ffe0ff */
[----:B---3--:R0:W-:Y:S01]  /*51360*/  @P4 STG.E.U16 [R4.64], R23 ;  /* 0x0000001704004986 */ /* 0x0081e2000c101506 */
[----:B------:R-:W-:Y:S02]  /*51370*/  ISETP.LT.AND P4, PT, R19, c[0x0][0x178], !P6 ;  /* 0x00005e0013007a0c */ /* 0x000fe40007781270 */
[----:B------:R-:W-:-:S02]  /*51380*/  ISETP.LT.AND P6, PT, R27, c[0x0][0x178], !P6 ;  /* 0x00005e001b007a0c */ /* 0x000fc400077c1270 */
[----:B------:R-:W-:Y:S01]  /*51390*/  PRMT R0, R23, 0x7632, R0 ;  /* 0x0000763217007816 */ /* 0x000fe20000000000 */
[----:B------:R1:W-:Y:S01]  /*513a0*/  @P3 STG.E.U16 [R6.64], R9 ;  /* 0x0000000906003986 */ /* 0x0003e2000c101506 */
[----:B0-----:R-:W-:-:S03]  /*513b0*/  IMAD.WIDE R4, R10, 0x2, R24 ;  /* 0x000000020a047825 */ /* 0x001fc600078e0218 */
[----:B------:R-:W3:Y:S04]  /*513c0*/  LDL.LU R23, [R1+0x29c] ;  /* 0x00029c0001177983 */ /* 0x000ee80000300800 */
[----:B------:R0:W-:Y:S01]  /*513d0*/  @P1 STG.E.U16 [R4.64], R0 ;  /* 0x0000000004001986 */ /* 0x0001e2000c101506 */
[----:B-1----:R-:W-:Y:S01]  /*513e0*/  IMAD.WIDE R6, R8, 0x2, R2 ;  /* 0x0000000208067825 */ /* 0x002fe200078e0202 */
[----:B------:R-:W-:-:S04]  /*513f0*/  ISETP.GE.AND P3, PT, R12, c[0x0][0x17c], PT ;  /* 0x00005f000c007a0c */ /* 0x000fc80003f66270 */
[----:B----4-:R-:W-:Y:S01]  /*51400*/  @P4 STG.E.U16 [R6.64], R21 ;  /* 0x0000001506004986 */ /* 0x010fe2000c101506 */
[----:B0-----:R-:W-:Y:S01]  /*51410*/  IMAD.WIDE R4, R8, 0x2, R24 ;  /* 0x0000000208047825 */ /* 0x001fe200078e0218 */
[----:B------:R-:W-:-:S04]  /*51420*/  PRMT R0, R21, 0x7632, R0 ;  /* 0x0000763215007816 */ /* 0x000fc80000000000 */
[----:B--2---:R0:W-:Y:S01]  /*51430*/  @P6 STG.E.U16 [R4.64], R29 ;  /* 0x0000001d04006986 */ /* 0x0041e2000c101506 */
[----:B------:R-:W-:-:S03]  /*51440*/  PRMT R12, R29, 0x7632, R12 ;  /* 0x000076321d0c7816 */ /* 0x000fc6000000000c */
[----:B0-----:R-:W2:Y:S04]  /*51450*/  LDL.LU R29, [R1+0x2cc] ;  /* 0x0002cc00011d7983 */ /* 0x001ea80000300800 */
[----:B------:R-:W4:Y:S01]  /*51460*/  LDL.LU R21, [R1+0x1dc] ;  /* 0x0001dc0001157983 */ /* 0x000f220000300800 */
[----:B------:R-:W-:Y:S02]  /*51470*/  ISETP.LT.AND P4, PT, R19, c[0x0][0x178], !P2 ;  /* 0x00005e0013007a0c */ /* 0x000fe40005781270 */
[----:B------:R-:W-:Y:S02]  /*51480*/  ISETP.LT.AND P2, PT, R27, c[0x0][0x178], !P2 ;  /* 0x00005e001b007a0c */ /* 0x000fe40005741270 */
[----:B------:R-:W-:Y:S02]  /*51490*/  IADD3 R6, R8, c[0x0][0x198], RZ ;  /* 0x0000660008067a10 */ /* 0x000fe40007ffe0ff */
[----:B------:R-:W-:-:S02]  /*514a0*/  ISETP.LT.AND P6, PT, R19, c[0x0][0x178], !P0 ;  /* 0x00005e0013007a0c */ /* 0x000fc400047c1270 */
[----:B------:R-:W-:Y:S02]  /*514b0*/  IADD3 R9, R16, 0xbf, RZ ;  /* 0x000000bf10097810 */ /* 0x000fe40007ffe0ff */
[C---:B------:R-:W-:Y:S01]  /*514c0*/  IADD3 R10, R6.reuse, c[0x0][0x198], RZ ;  /* 0x00006600060a7a10 */ /* 0x040fe20007ffe0ff */
[----:B------:R-:W-:Y:S01]  /*514d0*/  IMAD.WIDE R4, R6, 0x2, R2 ;  /* 0x0000000206047825 */ /* 0x000fe200078e0202 */
[----:B------:R-:W-:-:S03]  /*514e0*/  ISETP.GE.AND P1, PT, R9, c[0x0][0x17c], PT ;  /* 0x00005f0009007a0c */ /* 0x000fc60003f26270 */
[----:B------:R-:W-:Y:S01]  /*514f0*/  IMAD.WIDE R6, R6, 0x2, R24 ;  /* 0x0000000206067825 */ /* 0x000fe200078e0218 */
[----:B------:R0:W-:Y:S03]  /*51500*/  @P4 STG.E.U16 [R4.64], R0 ;  /* 0x0000000004004986 */ /* 0x0001e6000c101506 */
[----:B------:R-:W-:Y:S01]  /*51510*/  IMAD.WIDE R8, R10, 0x2, R2 ;  /* 0x000000020a087825 */ /* 0x000fe200078e0202 */
[----:B------:R1:W-:Y:S04]  /*51520*/  @P2 STG.E.U16 [R6.64], R12 ;  /* 0x0000000c06002986 */ /* 0x0003e8000c101506 */
[----:B------:R-:W-:Y:S01]  /*51530*/  STL [R1+0x1568], R22 ;  /* 0x0015681601007387 */ /* 0x000fe20000100800 */
[----:B------:R-:W-:-:S02]  /*51540*/  IADD3 R13, R16, 0xbd, RZ ;  /* 0x000000bd100d7810 */ /* 0x000fc40007ffe0ff */
[----:B------:R-:W-:Y:S02]  /*51550*/  ISETP.LT.AND P0, PT, R27, c[0x0][0x178], !P0 ;  /* 0x00005e001b007a0c */ /* 0x000fe40004701270 */
[----:B------:R-:W-:Y:S01]  /*51560*/  ISETP.GE.AND P5, PT, R13, c[0x0][0x17c], PT ;  /* 0x00005f000d007a0c */ /* 0x000fe20003fa6270 */
[C---:B0-----:R-:W-:Y:S01]  /*51570*/  IMAD.WIDE R4, R10.reuse, 0x2, R24 ;  /* 0x000000020a047825 */ /* 0x041fe200078e0218 */
[----:B-1----:R-:W-:-:S04]  /*51580*/  IADD3 R6, R10, c[0x0][0x198], RZ ;  /* 0x000066000a067a10 */ /* 0x002fc80007ffe0ff */
[----:B------:R-:W-:Y:S02]  /*51590*/  IADD3 R0, R6, c[0x0][0x198], RZ ;  /* 0x0000660006007a10 */ /* 0x000fe40007ffe0ff */
[----:B------:R-:W-:Y:S01]  /*515a0*/  IADD3 R10, R16, 0xc2, RZ ;  /* 0x000000c2100a7810 */ /* 0x000fe20007ffe0ff */
[----:B---3--:R0:W-:Y:S02]  /*515b0*/  @P6 STG.E.U16 [R8.64], R23 ;  /* 0x0000001708006986 */ /* 0x0081e4000c101506 */
[----:B0-----:R-:W-:Y:S02]  /*515c0*/  PRMT R9, R23, 0x7632, R9 ;  /* 0x0000763217097816 */ /* 0x001fe40000000009 */
[----:B------:R-:W-:Y:S01]  /*515d0*/  ISETP.LT.AND P6, PT, R19, c[0x0][0x178], !P5 ;  /* 0x00005e0013007a0c */ /* 0x000fe20006fc1270 */
[----:B------:R0:W-:Y:S01]  /*515e0*/  @P0 STG.E.U16 [R4.64], R11 ;  /* 0x0000000b04000986 */ /* 0x0001e2000c101506 */
[----:B------:R-:W-:Y:S02]  /*515f0*/  ISETP.LT.AND P5, PT, R27, c[0x0][0x178], !P5 ;  /* 0x00005e001b007a0c */ /* 0x000fe40006fa1270 */
[----:B------:R-:W-:-:S02]  /*51600*/  ISETP.LT.AND P0, PT, R19, c[0x0][0x178], !P3 ;  /* 0x00005e0013007a0c */ /* 0x000fc40005f01270 */
[----:B------:R-:W-:Y:S01]  /*51610*/  PRMT R8, R11, 0x7632, R8 ;  /* 0x000076320b087816 */ /* 0x000fe20000000008 */
[----:B0-----:R-:W-:-:S04]  /*51620*/  IMAD.WIDE R4, R6, 0x2, R2 ;  /* 0x0000000206047825 */ /* 0x001fc800078e0202 */
[----:B------:R-:W-:Y:S02]  /*51630*/  IMAD.WIDE R6, R6, 0x2, R24 ;  /* 0x0000000206067825 */ /* 0x000fe400078e0218 */
[----:B------:R0:W-:Y:S01]  /*51640*/  @P6 STG.E.U16 [R4.64], R9 ;  /* 0x0000000904006986 */ /* 0x0001e2000c101506 */
[----:B------:R-:W-:Y:S02]  /*51650*/  ISETP.GE.AND P6, PT, R10, c[0x0][0x17c], PT ;  /* 0x00005f000a007a0c */ /* 0x000fe40003fc6270 */
[C---:B------:R-:W-:Y:S01]  /*51660*/  IADD3 R13, R16.reuse, 0xc0, RZ ;  /* 0x000000c0100d7810 */ /* 0x040fe20007ffe0ff */
[----:B------:R-:W-:Y:S01]  /*51670*/  @P5 STG.E.U16 [R6.64], R8 ;  /* 0x0000000806005986 */ /* 0x000fe2000c101506 */
[----:B------:R-:W-:Y:S01]  /*51680*/  IADD3 R14, R16, 0xc1, RZ ;  /* 0x000000c1100e7810 */ /* 0x000fe20007ffe0ff */
[----:B0-----:R-:W-:Y:S01]  /*51690*/  IMAD.WIDE R4, R0, 0x2, R2 ;  /* 0x0000000200047825 */ /* 0x001fe200078e0202 */
[----:B------:R-:W-:Y:S02]  /*516a0*/  ISETP.GE.AND P4, PT, R13, c[0x0][0x17c], PT ;  /* 0x00005f000d007a0c */ /* 0x000fe40003f86270 */
[----:B------:R-:W-:Y:S01]  /*516b0*/  ISETP.GE.AND P2, PT, R14, c[0x0][0x17c], PT ;  /* 0x00005f000e007a0c */ /* 0x000fe20003f46270 */
[----:B----4-:R-:W-:Y:S04]  /*516c0*/  STL.64 [R1+0x1560], R20 ;  /* 0x0015601401007387 */ /* 0x010fe80000100a00 */
[----:B------:R-:W0:Y:S01]  /*516d0*/  LDS.128 R20, [R28] ;  /* 0x000000001c147984 */ /* 0x000e220000000c00 */
[----:B--2---:R-:W-:-:S03]  /*516e0*/  PRMT R10, R29, 0x7632, R10 ;  /* 0x000076321d0a7816 */ /* 0x004fc6000000000a */
[----:B------:R1:W-:Y:S02]  /*516f0*/  @P0 STG.E.U16 [R4.64], R29 ;  /* 0x0000001d04000986 */ /* 0x0003e4000c101506 */
[----:B-1----:R-:W-:Y:S01]  /*51700*/  LOP3.LUT R29, R28, 0x20, RZ, 0x3c, !PT ;  /* 0x000000201c1d7812 */ /* 0x002fe200078e3cff */
[----:B0-----:R-:W-:Y:S01]  /*51710*/  IMAD.MOV.U32 R15, RZ, RZ, R20 ;  /* 0x000000ffff0f7224 */ /* 0x001fe200078e0014 */
[----:B------:R-:W-:Y:S04]  /*51720*/  STL [R1+0x24], R21 ;  /* 0x0000241501007387 */ /* 0x000fe80000100800 */
[----:B------:R0:W-:Y:S04]  /*51730*/  STL.64 [R1+0x28], R22 ;  /* 0x0000281601007387 */ /* 0x0001e80000100a00 */
[----:B0-----:R-:W2:Y:S04]  /*51740*/  LDL.LU R22, [R1+0x1568] ;  /* 0x0015680001167983 */ /* 0x001ea80000300800 */
[----:B------:R-:W3:Y:S04]  /*51750*/  LDL.LU.64 R20, [R1+0x1560] ;  /* 0x0015600001147983 */ /* 0x000ee80000300a00 */
[----:B------:R-:W-:Y:S04]  /*51760*/  STL.64 [R1+0x1558], R14 ;  /* 0x0015580e01007387 */ /* 0x000fe80000100a00 */
[----:B------:R-:W0:Y:S04]  /*51770*/  LDS.128 R12, [R29] ;  /* 0x000000001d0c7984 */ /* 0x000e280000000c00 */
[----:B------:R-:W4:Y:S04]  /*51780*/  LDL.LU R23, [R1+0x2d0] ;  /* 0x0002d00001177983 */ /* 0x000f280000300800 */
[----:B0-----:R-:W-:Y:S04]  /*51790*/  STL [R1+0x34], R13 ;  /* 0x0000340d01007387 */ /* 0x001fe80000100800 */
[----:B------:R0:W-:Y:S04]  /*517a0*/  STL.64 [R1+0x38], R14 ;  /* 0x0000380e01007387 */ /* 0x0001e80000100a00 */
[----:B0-----:R-:W5:Y:S01]  /*517b0*/  LDL.LU.64 R14, [R1+0x1558] ;  /* 0x00155800010e7983 */ /* 0x001f620000300a00 */
[----:B------:R-:W-:Y:S01]  /*517c0*/  ISETP.LT.AND P3, PT, R27, c[0x0][0x178], !P3 ;  /* 0x00005e001b007a0c */ /* 0x000fe20005f61270 */
[----:B------:R-:W-:Y:S01]  /*517d0*/  IMAD.WIDE R6, R0, 0x2, R24 ;  /* 0x0000000200067825 */ /* 0x000fe200078e0218 */
[----:B------:R-:W-:-:S03]  /*517e0*/  ISETP.LT.AND P0, PT, R19, c[0x0][0x178], !P1 ;  /* 0x00005e0013007a0c */ /* 0x000fc60004f01270 */
[----:B------:R-:W-:Y:S01]  /*517f0*/  IMAD.MOV.U32 R13, RZ, RZ, R12 ;  /* 0x000000ffff0d7224 */ /* 0x000fe200078e000c */
[----:B------:R-:W-:Y:S02]  /*51800*/  IADD3 R12, R16, 0xc4, RZ ;  /* 0x000000c4100c7810 */ /* 0x000fe40007ffe0ff */
[----:B------:R-:W-:-:S05]  /*51810*/  LOP3.LUT R29, R28, 0x40, RZ, 0x3c, !PT ;  /* 0x000000401c1d7812 */ /* 0x000fca00078e3cff */
[----:B---3--:R0:W-:Y:S01]  /*51820*/  @P3 STG.E.U16 [R6.64], R21 ;  /* 0x0000001506003986 */ /* 0x0081e2000c101506 */
[----:B------:R-:W-:Y:S02]  /*51830*/  PRMT R11, R21, 0x7632, R11 ;  /* 0x00007632150b7816 */ /* 0x000fe4000000000b */
[----:B0-----:R-:W-:Y:S01]  /*51840*/  IADD3 R6, R0, c[0x0][0x198], RZ ;  /* 0x0000660000067a10 */ /* 0x001fe20007ffe0ff */
[----:B------:R-:W3:Y:S04]  /*51850*/  LDL.LU R21, [R1+0x2f0] ;  /* 0x0002f00001157983 */ /* 0x000ee80000300800 */
[----:B------:R-:W-:-:S05]  /*51860*/  IMAD.WIDE R4, R6, 0x2, R2 ;  /* 0x0000000206047825 */ /* 0x000fca00078e0202 */
[----:B------:R-:W-:Y:S01]  /*51870*/  @P0 STG.E.U16 [R4.64], R10 ;  /* 0x0000000a04000986 */ /* 0x000fe2000c101506 */
[----:B------:R-:W-:-:S03]  /*51880*/  ISETP.GE.AND P0, PT, R12, c[0x0][0x17c], PT ;  /* 0x00005f000c007a0c */ /* 0x000fc60003f06270 */
[----:B-----5:R-:W-:Y:S04]  /*51890*/  STL.64 [R1+0x1550], R14 ;  /* 0x0015500e01007387 */ /* 0x020fe80000100a00 */
[----:B------:R-:W-:Y:S04]  /*518a0*/  STL [R1+0x154c], R13 ;  /* 0x00154c0d01007387 */ /* 0x000fe80000100800 */
[----:B------:R-:W0:Y:S04]  /*518b0*/  LDS.128 R12, [R29] ;  /* 0x000000001d0c7984 */ /* 0x000e280000000c00 */
[----:B0-----:R-:W-:Y:S04]  /*518c0*/  STL [R1+0x14], R13 ;  /* 0x0000140d01007387 */ /* 0x001fe80000100800 */
[----:B------:R0:W-:Y:S04]  /*518d0*/  STL.64 [R1+0x18], R14 ;  /* 0x0000180e01007387 */ /* 0x0001e80000100a00 */
[----:B0-----:R-:W5:Y:S01]  /*518e0*/  LDL.LU.64 R14, [R1+0x1550] ;  /* 0x00155000010e7983 */ /* 0x001f620000300a00 */
[----:B------:R-:W-:-:S02]  /*518f0*/  ISETP.LT.AND P1, PT, R27, c[0x0][0x178], !P1 ;  /* 0x00005e001b007a0c */ /* 0x000fc40004f21270 */
[----:B------:R-:W-:Y:S01]  /*51900*/  ISETP.LT.AND P3, PT, R19, c[0x0][0x178], !P4 ;  /* 0x00005e0013007a0c */ /* 0x000fe20006761270 */
[----:B------:R-:W2:Y:S01]  /*51910*/  LDL.LU R13, [R1+0x154c] ;  /* 0x00154c00010d7983 */ /* 0x000ea20000300800 */
[----:B------:R-:W-:Y:S02]  /*51920*/  IADD3 R9, R16, 0xc3, RZ ;  /* 0x000000c310097810 */ /* 0x000fe40007ffe0ff */
[C---:B------:R-:W-:Y:S01]  /*51930*/  IADD3 R0, R6.reuse, c[0x0][0x198], RZ ;  /* 0x0000660006007a10 */ /* 0x040fe20007ffe0ff */
[----:B------:R-:W-:Y:S01]  /*51940*/  IMAD.WIDE R6, R6, 0x2, R24 ;  /* 0x0000000206067825 */ /* 0x000fe200078e0218 */
[----:B------:R-:W-:Y:S02]  /*51950*/  ISETP.GE.AND P5, PT, R9, c[0x0][0x17c], PT ;  /* 0x00005f0009007a0c */ /* 0x000fe40003fa6270 */
[----:B------:R-:W-:Y:S01]  /*51960*/  ISETP.LT.AND P4, PT, R27, c[0x0][0x178], !P4 ;  /* 0x00005e001b007a0c */ /* 0x000fe20006781270 */
[----:B------:R-:W-:Y:S01]  /*51970*/  IMAD.WIDE R8, R0, 0x2, R2 ;  /* 0x0000000200087825 */ /* 0x000fe200078e0202 */
[----:B------:R-:W-:Y:S01]  /*51980*/  IADD3 R4, R16, 0xc5, RZ ;  /* 0x000000c510047810 */ /* 0x000fe20007ffe0ff */
[----:B------:R0:W-:Y:S04]  /*51990*/  @P1 STG.E.U16 [R6.64], R11 ;  /* 0x0000000b06001986 */ /* 0x0001e8000c101506 */
[----:B----4-:R1:W-:Y:S01]  /*519a0*/  @P3 STG.E.U16 [R8.64], R23 ;  /* 0x0000001708003986 */ /* 0x0103e2000c101506 */
[----:B------:R-:W-:-:S02]  /*519b0*/  ISETP.LT.AND P3, PT, R19, c[0x0][0x178], !P2 ;  /* 0x00005e0013007a0c */ /* 0x000fc40005761270 */
[----:B------:R-:W-:Y:S02]  /*519c0*/  ISETP.LT.AND P2, PT, R27, c[0x0][0x178], !P2 ;  /* 0x00005e001b007a0c */ /* 0x000fe40005741270 */
[----:B------:R-:W-:Y:S01]  /*519d0*/  ISETP.GE.AND P1, PT, R4, c[0x0][0x17c], PT ;  /* 0x00005f0004007a0c */ /* 0x000fe20003f26270 */
[C---:B0-----:R-:W-:Y:S01]  /*519e0*/  IMAD.WIDE R6, R0.reuse, 0x2, R24 ;  /* 0x0000000200067825 */ /* 0x041fe200078e0218 */
[----:B------:R-:W-:Y:S02]  /*519f0*/  IADD3 R4, R0, c[0x0][0x198], RZ ;  /* 0x0000660000047a10 */ /* 0x000fe40007ffe0ff */
[----:B------:R-:W-:Y:S02]  /*51a00*/  PRMT R10, R23, 0x7632, R10 ;  /* 0x00007632170a7816 */ /* 0x000fe4000000000a */
[----:B------:R-:W-:Y:S01]  /*51a10*/  IADD3 R0, R4, c[0x0][0x198], RZ ;  /* 0x0000660004007a10 */ /* 0x000fe20007ffe0ff */
[----:B-1----:R-:W4:Y:S04]  /*51a20*/  LDL.LU R23, [R1+0x300] ;  /* 0x0003000001177983 */ /* 0x002f280000300800 */
[----:B-----5:R0:W-:Y:S01]  /*51a30*/  @P4 STG.E.U16 [R6.64], R15 ;  /* 0x0000000f06004986 */ /* 0x0201e2000c101506 */
[----:B------:R-:W-:-:S02]  /*51a40*/  ISETP.LT.AND P4, PT, R19, c[0x0][0x178], !P6 ;  /* 0x00005e0013007a0c */ /* 0x000fc40007781270 */
[----:B------:R-:W-:Y:S01]  /*51a50*/  PRMT R8, R15, 0x7632, R8 ;  /* 0x000076320f087816 */ /* 0x000fe20000000008 */
[----:B0-----:R-:W-:-:S04]  /*51a60*/  IMAD.WIDE R6, R4, 0x2, R2 ;  /* 0x0000000204067825 */ /* 0x001fc800078e0202 */
[----:B------:R-:W-:Y:S01]  /*51a70*/  IMAD.WIDE R4, R4, 0x2, R24 ;  /* 0x0000000204047825 */ /* 0x000fe200078e0218 */
[----:B------:R0:W-:Y:S04]  /*51a80*/  @P3 STG.E.U16 [R6.64], R10 ;  /* 0x0000000a06003986 */ /* 0x0001e8000c101506 */
[----:B------:R-:W-:Y:S01]  /*51a90*/  @P2 STG.E.U16 [R4.64], R8 ;  /* 0x0000000804002986 */ /* 0x000fe2000c101506 */
[----:B------:R-:W-:Y:S02]  /*51aa0*/  ISETP.LT.AND P2, PT, R19, c[0x0][0x178], !P5 ;  /* 0x00005e0013007a0c */ /* 0x000fe40006f41270 */
[----:B------:R-:W-:Y:S01]  /*51ab0*/  LOP3.LUT R19, R28, 0x60, RZ, 0x3c, !PT ;  /* 0x000000601c137812 */ /* 0x000fe200078e3cff */
[----:B0-----:R-:W-:-:S05]  /*51ac0*/  IMAD.WIDE R6, R0, 0x2, R2 ;  /* 0x0000000200067825 */ /* 0x001fca00078e0202 */
[----:B---3--:R-:W-:Y:S04]  /*51ad0*/  @P4 STG.E.U16 [R6.64], R21 ;  /* 0x0000001506004986 */ /* 0x008fe8000c101506 */
[----:B------:R-:W0:Y:S04]  /*51ae0*/  LDS.128 R4, [R19] ;  /* 0x0000000013047984 */ /* 0x000e280000000c00 */
[----:B0-----:R0:W-:Y:S04]  /*51af0*/  STL [R1+0x1530], R5 ;  /* 0x0015300501007387 */ /* 0x0011e80000100800 */
[----:B0-----:R-:W3:Y:S04]  /*51b00*/  LDL R5, [R1+0xce8] ;  /* 0x000ce80001057983 */ /* 0x001ee80000100800 */
[----:B------:R-:W-:Y:S04]  /*51b10*/  STL [R1+0x152c], R6 ;  /* 0x00152c0601007387 */ /* 0x000fe80000100800 */
[----:B------:R0:W-:Y:S04]  /*51b20*/  STL [R1+0x1528], R7 ;  /* 0x0015280701007387 */ /* 0x0001e80000100800 */
[----:B0-----:R-:W5:Y:S01]  /*51b30*/  LDL R7, [R1+0xcec] ;  /* 0x000cec0001077983 */ /* 0x001f620000100800 */
[----:B------:R-:W-:-:S02]  /*51b40*/  ISETP.LT.AND P6, PT, R27, c[0x0][0x178], !P6 ;  /* 0x00005e001b007a0c */ /* 0x000fc400077c1270 */
[C---:B------:R-:W-:Y:S01]  /*51b50*/  IADD3 R9, R16.reuse, 0xc6, RZ ;  /* 0x000000c610097810 */ /* 0x040fe20007ffe0ff */
[----:B------:R-:W-:Y:S01]  /*51b60*/  IMAD.MOV.U32 R17, RZ, RZ, R12 ;  /* 0x000000ffff117224 */ /* 0x000fe200078e000c */
[----:B------:R-:W-:Y:S02]  /*51b70*/  IADD3 R10, R16, 0xc7, RZ ;  /* 0x000000c7100a7810 */ /* 0x000fe40007ffe0ff */
[C---:B------:R-:W-:Y:S02]  /*51b80*/  IADD3 R12, R0.reuse, c[0x0][0x198], RZ ;  /* 0x00006600000c7a10 */ /* 0x040fe40007ffe0ff */
[----:B------:R-:W-:Y:S01]  /*51b90*/  ISETP.GE.AND P3, PT, R9, c[0x0][0x17c], PT ;  /* 0x00005f0009007a0c */ /* 0x000fe20003f66270 */
[----:B------:R-:W-:Y:S01]  /*51ba0*/  IMAD.WIDE R8, R0, 0x2, R24 ;  /* 0x0000000200087825 */ /* 0x000fe200078e0218 */
[----:B------:R-:W-:Y:S02]  /*51bb0*/  ISETP.GE.AND P4, PT, R10, c[0x0][0x17c], PT ;  /* 0x00005f000a007a0c */ /* 0x000fe40003f86270 */
[----:B------:R-:W-:Y:S01]  /*51bc0*/  PRMT R0, R21, 0x7632, R0 ;  /* 0x0000763215007816 */ /* 0x000fe20000000000 */
[C---:B------:R-:W-:Y:S01]  /*51bd0*/  IMAD.WIDE R10, R12.reuse, 0x2, R2 ;  /* 0x000000020c0a7825 */ /* 0x040fe200078e0202 */
[----:B------:R-:W-:Y:S01]  /*51be0*/  ISETP.LT.AND P5, PT, R27, c[0x0][0x178], !P5 ;  /* 0x00005e001b007a0c */ /* 0x000fe20006fa1270 */
[----:B--2---:R0:W-:Y:S04]  /*51bf0*/  @P6 STG.E.U16 [R8.64], R13 ;  /* 0x0000000d08006986 */ /* 0x0041e8000c101506 */
[----:B------:R1:W-:Y:S01]  /*51c00*/  @P2 STG.E.U16 [R10.64], R0 ;  /* 0x000000000a002986 */ /* 0x0003e2000c101506 */
[----:B------:R-:W-:Y:S01]  /*51c10*/  PRMT R14, R13, 0x7632, R14 ;  /* 0x000076320d0e7816 */ /* 0x000fe2000000000e */
[C---:B0-----:R-:W-:Y:S01]  /*51c20*/  IMAD.WIDE R8, R12.reuse, 0x2, R24 ;  /* 0x000000020c087825 */ /* 0x041fe200078e0218 */
[----:B-1----:R-:W-:-:S05]  /*51c30*/  IADD3 R0, R12, c[0x0][0x198], RZ ;  /* 0x000066000c007a10 */ /* 0x002fca0007ffe0ff */
[----:B------:R-:W-:Y:S01]  /*51c40*/  @P5 STG.E.U16 [R8.64], R14 ;  /* 0x0000000e08005986 */ /* 0x000fe2000c101506 */
[----:B------:R-:W-:Y:S01]  /*51c50*/  IMAD.WIDE R10, R0, 0x2, R2 ;  /* 0x00000002000a7825 */ /* 0x000fe200078e0202 */
[----:B----4-:R-:W-:Y:S02]  /*51c60*/  PRMT R22, R23, 0x7632, R22 ;  /* 0x0000763217167816 */ /* 0x010fe40000000016 */
[----:B------:R-:W0:Y:S01]  /*51c70*/  S2R R6, SR_TID.X ;  /* 0x0000000000067919 */ /* 0x000e220000002100 */
[----:B-----5:R-:W-:-:S13]  /*51c80*/  ISETP.LT.AND P6, PT, R7, c[0x0][0x178], !P0 ;  /* 0x00005e0007007a0c */ /* 0x020fda00047c1270 */
[----:B------:R-:W-:Y:S04]  /*51c90*/  @P6 STG.E.U16 [R10.64], R23 ;  /* 0x000000170a006986 */ /* 0x000fe8000c101506 */
[----:B------:R1:W2:Y:S04]  /*51ca0*/  LDS.128 R8, [R28+0x800] ;  /* 0x000800001c087984 */ /* 0x0002a80000000c00 */
[----:B-1----:R-:W4:Y:S04]  /*51cb0*/  LDL.LU R28, [R1+0x310] ;  /* 0x00031000011c7983 */ /* 0x002f280000300800 */
[----:B--2---:R0:W-:Y:S04]  /*51cc0*/  STL.64 [R1+0x1538], R10 ;  /* 0x0015380a01007387 */ /* 0x0041e80000100a00 */
[----:B------:R-:W2:Y:S01]  /*51cd0*/  LDL.LU R23, [R1+0x340] ;  /* 0x0003400001177983 */ /* 0x000ea20000300800 */
[----:B------:R-:W-:Y:S01]  /*51ce0*/  ISETP.LT.AND P0, PT, R27, c[0x0][0x178], !P0 ;  /* 0x00005e001b007a0c */ /* 0x000fe20004701270 */
[----:B------:R-:W-:Y:S01]  /*51cf0*/  IMAD.WIDE R12, R0, 0x2, R24 ;  /* 0x00000002000c7825 */ /* 0x000fe200078e0218 */
[----:B0-----:R-:W-:-:S03]  /*51d00*/  LOP3.LUT R10, R6, 0x7f, RZ, 0xc0, !PT ;  /* 0x0000007f060a7812 */ /* 0x001fc600078ec0ff */
[----:B------:R-:W-:Y:S01]  /*51d10*/  IMAD.SHL.U32 R6, R6, 0x800, RZ ;  /* 0x0000080006067824 */ /* 0x000fe200078e00ff */
[----:B------:R-:W-:-:S07]  /*51d20*/  IADD3 R14, R0, c[0x0][0x198], RZ ;  /* 0x00006600000e7a10 */ /* 0x000fce0007ffe0ff */
[----:B------:R0:W-:Y:S01]  /*51d30*/  @P0 STG.E.U16 [R12.64], R17 ;  /* 0x000000110c000986 */ /* 0x0001e2000c101506 */
[----:B------:R-:W-:Y:S02]  /*51d40*/  ISETP.LT.AND P0, PT, R7, c[0x0][0x178], !P1 ;  /* 0x00005e0007007a0c */ /* 0x000fe40004f01270 */
[----:B------:R-:W-:Y:S02]  /*51d50*/  LOP3.LUT R6, R6, 0x3000, RZ, 0xc0, !PT ;  /* 0x0000300006067812 */ /* 0x000fe400078ec0ff */
[----:B------:R-:W-:Y:S02]  /*51d60*/  ISETP.LT.AND P1, PT, R27, c[0x0][0x178], !P1 ;  /* 0x00005e001b007a0c */ /* 0x000fe40004f21270 */
[----:B---3--:R-:W-:Y:S01]  /*51d70*/  IADD3 R15, R5, 0xc8, RZ ;  /* 0x000000c8050f7810 */ /* 0x008fe20007ffe0ff */
[----:B------:R-:W-:Y:S01]  /*51d80*/  IMAD R6, R10, 0x10, R6 ;  /* 0x000000100a067824 */ /* 0x000fe200078e0206 */
[C---:B------:R-:W-:Y:S02]  /*51d90*/  IADD3 R0, R14.reuse, c[0x0][0x198], RZ ;  /* 0x000066000e007a10 */ /* 0x040fe40007ffe0ff */
[----:B------:R-:W-:Y:S01]  /*51da0*/  ISETP.GE.AND P2, PT, R15, c[0x0][0x17c], PT ;  /* 0x00005f000f007a0c */ /* 0x000fe20003f46270 */
[----:B0-----:R-:W-:Y:S01]  /*51db0*/  IMAD.WIDE R12, R14, 0x2, R2 ;  /* 0x000000020e0c7825 */ /* 0x001fe200078e0202 */
[----:B------:R-:W-:-:S02]  /*51dc0*/  PRMT R20, R17, 0x7632, R20 ;  /* 0x0000763211147816 */ /* 0x000fc40000000014 */
[----:B------:R-:W-:Y:S01]  /*51dd0*/  LOP3.LUT R6, R6, 0x20, RZ, 0x3c, !PT ;  /* 0x0000002006067812 */ /* 0x000fe200078e3cff */
[----:B------:R-:W-:Y:S01]  /*51de0*/  IMAD.WIDE R14, R14, 0x2, R24 ;  /* 0x000000020e0e7825 */ /* 0x000fe200078e0218 */
[----:B------:R-:W-:Y:S04]  /*51df0*/  @P0 STG.E.U16 [R12.64], R22 ;  /* 0x000000160c000986 */ /* 0x000fe8000c101506 */
[----:B------:R0:W-:Y:S04]  /*51e00*/  @P1 STG.E.U16 [R14.64], R20 ;  /* 0x000000140e001986 */ /* 0x0001e8000c101506 */
[----:B------:R-:W1:Y:S01]  /*51e10*/  LDS.128 R12, [R6+0x800] ;  /* 0x00080000060c7984 */ /* 0x000e620000000c00 */
[----:B------:R-:W-:-:S02]  /*51e20*/  ISETP.LT.AND P6, PT, R7, c[0x0][0x178], !P3 ;  /* 0x00005e0007007a0c */ /* 0x000fc40005fc1270 */
[----:B------:R-:W-:Y:S02]  /*51e30*/  IADD3 R16, R5, 0xc9, RZ ;  /* 0x000000c905107810 */ /* 0x000fe40007ffe0ff */
[----:B------:R-:W-:Y:S02]  /*51e40*/  ISETP.LT.AND P3, PT, R27, c[0x0][0x178], !P3 ;  /* 0x00005e001b007a0c */ /* 0x000fe40005f61270 */
[----:B------:R-:W-:Y:S01]  /*51e50*/  ISETP.GE.AND P5, PT, R16, c[0x0][0x17c], PT ;  /* 0x00005f0010007a0c */ /* 0x000fe20003fa6270 */
[----:B------:R-:W-:Y:S01]  /*51e60*/  IMAD.WIDE R16, R0, 0x2, R2 ;  /* 0x0000000200107825 */ /* 0x000fe200078e0202 */
[----:B------:R-:W-:-:S03]  /*51e70*/  ISETP.LT.AND P1, PT, R7, c[0x0][0x178], !P4 ;  /* 0x00005e0007007a0c */ /* 0x000fc60006721270 */
[----:B------:R-:W-:Y:S01]  /*51e80*/  IMAD.WIDE R18, R0, 0x2, R24 ;  /* 0x0000000200127825 */ /* 0x000fe200078e0218 */
[C---:B------:R-:W-:Y:S02]  /*51e90*/  IADD3 R21, R5.reuse, 0xca, RZ ;  /* 0x000000ca05157810 */ /* 0x040fe40007ffe0ff */
[----:B0-----:R-:W-:Y:S02]  /*51ea0*/  IADD3 R20, R5, 0xcb, RZ ;  /* 0x000000cb05147810 */ /* 0x001fe40007ffe0ff */
[----:B------:R-:W-:Y:S02]  /*51eb0*/  ISETP.GE.AND P0, PT, R21, c[0x0][0x17c], PT ;  /* 0x00005f0015007a0c */ /* 0x000fe40003f06270 */
[----:B------:R-:W-:Y:S01]  /*51ec0*/  IADD3 R21, R5, 0xcc, RZ ;  /* 0x000000cc05157810 */ /* 0x000fe20007ffe0ff */
[----:B-1----:R-:W-:Y:S01]  /*51ed0*/  STL.64 [R1+0x1540], R14 ;  /* 0x0015400e01007387 */ /* 0x002fe20000100a00 */
[----:B------:R-:W-:-:S03]  /*51ee0*/  ISETP.LT.AND P4, PT, R27, c[0x0][0x178], !P4 ;  /* 0x00005e001b007a0c */ /* 0x000fc60006781270 */
[----:B----4-:R0:W-:Y:S04]  /*51ef0*/  @P6 STG.E.U16 [R16.64], R28 ;  /* 0x0000001c10006986 */ /* 0x0101e8000c101506 */
[----:B------:R1:W-:Y:S01]  /*51f00*/  @P3 STG.E.U16 [R18.64], R4 ;  /* 0x0000000412003986 */ /* 0x0003e2000c101506 */
[----:B0-----:R-:W-:Y:S02]  /*51f10*/  IADD3 R16, R0, c[0x0][0x198], RZ ;  /* 0x0000660000107a10 */ /* 0x001fe40007ffe0ff */
[----:B-1----:R-:W-:-:S03]  /*51f20*/  PRMT R4, R28, 0x7632, R4 ;  /* 0x000076321c047816 */ /* 0x002fc60000000004 */
[----:B------:R-:W-:Y:S01]  /*51f30*/  IMAD.WIDE R18, R16, 0x2, R2 ;  /* 0x0000000210127825 */ /* 0x000fe200078e0202 */
[----:B------:R-:W-:-:S04]  /*51f40*/  PRMT R22, R4, 0x7632, R22 ;  /* 0x0000763204167816 */ /* 0x000fc80000000016 */
[----:B------:R0:W-:Y:S02]  /*51f50*/  @P1 STG.E.U16 [R18.64], R4 ;  /* 0x0000000412001986 */ /* 0x0001e4000c101506 */
[----:B0-----:R-:W-:Y:S02]  /*51f60*/  IADD3 R4, R5, 0xcd, RZ ;  /* 0x000000cd05047810 */ /* 0x001fe40007ffe0ff */
[----:B------:R-:W3:Y:S01]  /*51f70*/  LDL.LU R5, [R1+0x330] ;  /* 0x0003300001057983 */ /* 0x000ee20000300800 */
[----:B------:R-:W-:Y:S02]  /*51f80*/  ISETP.LT.AND P3, PT, R7, c[0x0][0x178], !P2 ;  /* 0x00005e0007007a0c */ /* 0x000fe40005761270 */
[----:B------:R-:W-:Y:S01]  /*51f90*/  ISETP.LT.AND P2, PT, R27, c[0x0][0x178], !P2 ;  /* 0x00005e001b007a0c */ /* 0x000fe20005741270 */
[----:B------:R-:W4:Y:S01]  /*51fa0*/  LDL.LU R6, [R1+0x320] ;  /* 0x0003200001067983 */ /* 0x000f220000300800 */
[C---:B------:R-:W-:Y:S01]  /*51fb0*/  IADD3 R0, R16.reuse, c[0x0][0x198], RZ ;  /* 0x0000660010007a10 */ /* 0x040fe20007ffe0ff */
[----:B------:R-:W-:-:S04]  /*51fc0*/  IMAD.WIDE R16, R16, 0x2, R24 ;  /* 0x0000000210107825 */ /* 0x000fc800078e0218 */
[C---:B------:R-:W-:Y:S01]  /*51fd0*/  IMAD.WIDE R18, R0.reuse, 0x2, R2 ;  /* 0x0000000200127825 */ /* 0x040fe200078e0202 */
[----:B------:R0:W-:Y:S04]  /*51fe0*/  @P4 STG.E.U16 [R16.64], R22 ;  /* 0x0000001610004986 */ /* 0x0001e8000c101506 */
[----:B--2---:R-:W-:Y:S01]  /*51ff0*/  @P3 STG.E.U16 [R18.64], R23 ;  /* 0x0000001712003986 */ /* 0x004fe2000c101506 */
[----:B0-----:R-:W-:-:S05]  /*52000*/  IMAD.WIDE R16, R0, 0x2, R24 ;  /* 0x0000000200107825 */ /* 0x001fca00078e0218 */
[----:B------:R-:W-:Y:S04]  /*52010*/  @P2 STG.E.U16 [R16.64], R8 ;  /* 0x0000000810002986 */ /* 0x000fe8000c101506 */
[----:B------:R0:W1:Y:S04]  /*52020*/  LDS.128 R16, [R29+0x800] ;  /* 0x000800001d107984 */ /* 0x0000680000000c00 */
[----:B0-----:R-:W0:Y:S01]  /*52030*/  S2R R29, SR_TID.X ;  /* 0x00000000001d7919 */ /* 0x001e220000002100 */
[----:B------:R-:W-:Y:S02]  /*52040*/  ISETP.LT.AND P4, PT, R7, c[0x0][0x178], !P5 ;  /* 0x00005e0007007a0c */ /* 0x000fe40006f81270 */
[----:B------:R-:W-:-:S02]  /*52050*/  ISETP.LT.AND P5, PT, R27, c[0x0][0x178], !P5 ;  /* 0x00005e001b007a0c */ /* 0x000fc40006fa1270 */
[----:B------:R-:W-:Y:S02]  /*52060*/  IADD3 R0, R0, c[0x0][0x198], RZ ;  /* 0x0000660000007a10 */ /* 0x000fe40007ffe0ff */
[----:B------:R-:W-:Y:S02]  /*52070*/  PRMT R8, R23, 0x7632, R8 ;  /* 0x0000763217087816 */ /* 0x000fe40000000008 */
[----:B------:R-:W-:Y:S01]  /*52080*/  ISETP.GE.AND P6, PT, R20, c[0x0][0x17c], PT ;  /* 0x00005f0014007a0c */ /* 0x000fe20003fc6270 */
[----:B------:R-:W-:Y:S01]  /*52090*/  IMAD.WIDE R22, R0, 0x2, R2 ;  /* 0x0000000200167825 */ /* 0x000fe200078e0202 */
[----:B------:R-:W-:-:S03]  /*520a0*/  ISETP.GE.AND P1, PT, R21, c[0x0][0x17c], PT ;  /* 0x00005f0015007a0c */ /* 0x000fc60003f26270 */
[C---:B0-----:R-:W-:Y:S01]  /*520b0*/  IMAD.SHL.U32 R11, R29.reuse, 0x800, RZ ;  /* 0x000008001d0b7824 */ /* 0x041fe200078e00ff */
[----:B------:R-:W-:-:S04]  /*520c0*/  LOP3.LUT R10, R29, 0x7f, RZ, 0xc0, !PT ;  /* 0x0000007f1d0a7812 */ /* 0x000fc800078ec0ff */
[----:B------:R-:W-:Y:S01]  /*520d0*/  LOP3.LUT R11, R11, 0x3000, RZ, 0xc0, !PT ;  /* 0x000030000b0b7812 */ /* 0x000fe200078ec0ff */
[----:B------:R-:W-:-:S04]  /*520e0*/  IMAD.WIDE R20, R0, 0x2, R24 ;  /* 0x0000000200147825 */ /* 0x000fc800078e0218 */
[----:B------:R-:W-:Y:S01]  /*520f0*/  IMAD R11, R10, 0x10, R11 ;  /* 0x000000100a0b7824 */ /* 0x000fe200078e020b */
[----:B------:R-:W-:Y:S01]  /*52100*/  PRMT R26, R8, 0x7632, R26 ;  /* 0x00007632081a7816 */ /* 0x000fe2000000001a */
[----:B------:R-:W-:Y:S03]  /*52110*/  @P4 STG.E.U16 [R22.64], R8 ;  /* 0x0000000816004986 */ /* 0x000fe6000c101506 */
[----:B------:R-:W-:Y:S01]  /*52120*/  LOP3.LUT R11, R11, 0x60, RZ, 0x3c, !PT ;  /* 0x000000600b0b7812 */ /* 0x000fe200078e3cff */
[----:B------:R-:W-:Y:S04]  /*52130*/  @P5 STG.E.U16 [R20.64], R26 ;  /* 0x0000001a14005986 */ /* 0x000fe8000c101506 */
[----:B------:R-:W0:Y:S04]  /*52140*/  LDS.128 R20, [R11+0x800] ;  /* 0x000800000b147984 */ /* 0x000e280000000c00 */
[----:B-1----:R1:W-:Y:S04]  /*52150*/  STL [R1+0x1524], R19 ;  /* 0x0015241301007387 */ /* 0x0023e80000100800 */
[----:B-1----:R-:W2:Y:S01]  /*52160*/  LDL.LU R19, [R1+0xce8] ;  /* 0x000ce80001137983 */ /* 0x002ea20000300800 */
[----:B------:R-:W-:-:S02]  /*52170*/  ISETP.LT.AND P2, PT, R7, c[0x0][0x178], !P0 ;  /* 0x00005e0007007a0c */ /* 0x000fc40004741270 */
[----:B------:R-:W-:Y:S01]  /*52180*/  IADD3 R0, R0, c[0x0][0x198], RZ ;  /* 0x0000660000007a10 */ /* 0x000fe20007ffe0ff */
[----:B0-----:R0:W-:Y:S04]  /*52190*/  STL [R1+0x1520], R23 ;  /* 0x0015201701007387 */ /* 0x0011e80000100800 */
[----:B0-----:R-:W5:Y:S01]  /*521a0*/  LDL.LU R23, [R1+0xcf0] ;  /* 0x000cf00001177983 */ /* 0x001f620000300800 */
[----:B------:R-:W-:-:S05]  /*521b0*/  IMAD.WIDE R28, R0, 0x2, R2 ;  /* 0x00000002001c7825 */ /* 0x000fca00078e0202 */
[----:B---3--:R0:W-:Y:S01]  /*521c0*/  @P2 STG.E.U16 [R28.64], R5 ;  /* 0x000000051c002986 */ /* 0x0081e2000c101506 */
[----:B------:R-:W-:-:S03]  /*521d0*/  PRMT R8, R5, 0x7632, R8 ;  /* 0x0000763205087816 */ /* 0x000fc60000000008 */
[----:B0-----:R-:W3:Y:S04]  /*521e0*/  LDL.LU R5, [R1+0x2e0] ;  /* 0x0002e00001057983 */ /* 0x001ee80000300800 */
[----:B------:R-:W3:Y:S01]  /*521f0*/  LDL.LU R11, [R1+0x2d4] ;  /* 0x0002d400010b7983 */ /* 0x000ee20000300800 */
[----:B------:R-:W-:Y:S02]  /*52200*/  ISETP.LT.AND P4, PT, R27, c[0x0][0x178], !P0 ;  /* 0x00005e001b007a0c */ /* 0x000fe40004781270 */
[----:B------:R-:W-:Y:S02]  /*52210*/  ISETP.GE.AND P3, PT, R4, c[0x0][0x17c], PT ;  /* 0x00005f0004007a0c */ /* 0x000fe40003f66270 */
[----:B------:R-:W-:Y:S02]  /*52220*/  ISETP.LT.AND P5, PT, R7, c[0x0][0x178], !P6 ;  /* 0x00005e0007007a0c */ /* 0x000fe400077a1270 */
[----:B------:R-:W-:Y:S01]  /*52230*/  ISETP.LT.AND P6, PT, R27, c[0x0][0x178], !P6 ;  /* 0x00005e001b007a0c */ /* 0x000fe200077c1270 */
[C---:B------:R-:W-:Y:S01]  /*52240*/  IMAD.WIDE R26, R0.reuse, 0x2, R24 ;  /* 0x00000002001a7825 */ /* 0x040fe200078e0218 */
[----:B------:R-:W-:-:S05]  /*52250*/  IADD3 R0, R0, c[0x0][0x198], RZ ;  /* 0x0000660000007a10 */ /* 0x000fca0007ffe0ff */
[----:B------:R0:W-:Y:S01]  /*52260*/  @P4 STG.E.U16 [R26.64], R12 ;  /* 0x0000000c1a004986 */ /* 0x0001e2000c101506 */
[----:B------:R-:W-:Y:S01]  /*52270*/  ISETP.LT.AND P4, PT, R7, c[0x0][0x178], !P1 ;  /* 0x00005e0007007a0c */ /* 0x000fe20004f81270 */
[----:B------:R-:W-:-:S04]  /*52280*/  IMAD.WIDE R28, R0, 0x2, R24 ;  /* 0x00000002001c7825 */ /* 0x000fc800078e0218 */
[----:B0-----:R-:W-:Y:S01]  /*52290*/  IMAD.WIDE R26, R0, 0x2, R2 ;  /* 0x00000002001a7825 */ /* 0x001fe200078e0202 */
[----:B------:R-:W-:-:S04]  /*522a0*/  PRMT R12, R12, 0x7632, R12 ;  /* 0x000076320c0c7816 */ /* 0x000fc8000000000c */
[----:B------:R-:W-:Y:S04]  /*522b0*/  @P5 STG.E.U16 [R26.64], R8 ;  /* 0x000000081a005986 */ /* 0x000fe8000c101506 */
[----:B------:R0:W-:Y:S01]  /*522c0*/  @P6 STG.E.U16 [R28.64], R12 ;  /* 0x0000000c1c006986 */ /* 0x0001e2000c101506 */
[----:B------:R-:W-:Y:S02]  /*522d0*/  ISETP.LT.AND P6, PT, R7, c[0x0][0x178], !P3 ;  /* 0x00005e0007007a0c */ /* 0x000fe40005fc1270 */
[----:B0-----:R-:W-:Y:S02]  /*522e0*/  PRMT R12, R16, 0x7632, R12 ;  /* 0x00007632100c7816 */ /* 0x001fe4000000000c */
[----:B--2---:R-:W-:-:S04]  /*522f0*/  IADD3 R4, R19, 0xce, RZ ;  /* 0x000000ce13047810 */ /* 0x004fc80007ffe0ff */
[----:B------:R-:W-:Y:S02]  /*52300*/  ISETP.GE.AND P0, PT, R4, c[0x0][0x17c], PT ;  /* 0x00005f0004007a0c */ /* 0x000fe40003f06270 */
[----:B------:R-:W-:-:S04]  /*52310*/  IADD3 R4, R19, 0xcf, RZ ;  /* 0x000000cf13047810 */ /* 0x000fc80007ffe0ff */
[----:B------:R-:W-:Y:S02]  /*52320*/  ISETP.GE.AND P2, PT, R4, c[0x0][0x17c], PT ;  /* 0x00005f0004007a0c */ /* 0x000fe40003f46270 */
[----:B------:R-:W-:Y:S02]  /*52330*/  IADD3 R4, R0, c[0x0][0x198], RZ ;  /* 0x0000660000047a10 */ /* 0x000fe40007ffe0ff */
[----:B------:R-:W-:-:S03]  /*52340*/  IADD3 R0, R19, 0xd0, RZ ;  /* 0x000000d013007810 */ /* 0x000fc60007ffe0ff */
[--C-:B------:R-:W-:Y:S01]  /*52350*/  IMAD.WIDE R26, R4, 0x2, R2.reuse ;  /* 0x00000002041a7825 */ /* 0x100fe200078e0202 */
[----:B------:R-:W-:Y:S02]  /*52360*/  ISETP.GE.AND P5, PT, R0, c[0x0][0x17c], PT ;  /* 0x00005f0000007a0c */ /* 0x000fe40003fa6270 */
[----:B------:R-:W-:Y:S02]  /*52370*/  IADD3 R0, R4, c[0x0][0x198], RZ ;  /* 0x0000660004007a10 */ /* 0x000fe40007ffe0ff */
[----:B----4-:R0:W-:Y:S03]  /*52380*/  @P4 STG.E.U16 [R26.64], R6 ;  /* 0x000000061a004986 */ /* 0x0101e6000c101506 */
[----:B------:R-:W-:Y:S01]  /*52390*/  IMAD.WIDE R28, R0, 0x2, R2 ;  /* 0x00000002001c7825 */ /* 0x000fe200078e0202 */
[----:B-----5:R-:W-:-:S03]  /*523a0*/  ISETP.LT.AND P1, PT, R23, c[0x0][0x178], !P1 ;  /* 0x00005e0017007a0c */ /* 0x020fc60004f21270 */
[----:B0-----:R-:W-:Y:S01]  /*523b0*/  IMAD.WIDE R26, R4, 0x2, R24 ;  /* 0x00000002041a7825 */ /* 0x001fe200078e0218 */
[----:B------:R-:W-:Y:S02]  /*523c0*/  PRMT R4, R6, 0x7632, R4 ;  /* 0x0000763206047816 */ /* 0x000fe40000000004 */
[----:B------:R-:W-:Y:S01]  /*523d0*/  ISETP.LT.AND P3, PT, R23, c[0x0][0x178], !P3 ;  /* 0x00005e0017007a0c */ /* 0x000fe20005f61270 */
[----:B------:R-:W-:-:S06]  /*523e0*/  IMAD.WIDE R14, R0, 0x2, R24 ;  /* 0x00000002000e7825 */ /* 0x000fcc00078e0218 */
[----:B------:R-:W-:Y:S01]  /*523f0*/  @P1 STG.E.U16 [R26.64], R16 ;  /* 0x000000101a001986 */ /* 0x000fe2000c101506 */
[----:B------:R-:W-:Y:S02]  /*52400*/  ISETP.LT.AND P1, PT, R7, c[0x0][0x178], !P0 ;  /* 0x00005e0007007a0c */ /* 0x000fe40004721270 */
[----:B------:R-:W-:Y:S01]  /*52410*/  ISETP.LT.AND P0, PT, R23, c[0x0][0x178], !P0 ;  /* 0x00005e0017007a0c */ /* 0x000fe20004701270 */
[----:B------:R0:W-:Y:S02]  /*52420*/  @P6 STG.E.U16 [R28.64], R4 ;  /* 0x000000041c006986 */ /* 0x0001e4000c101506 */
[----:B0-----:R-:W-:Y:S02]  /*52430*/  IADD3 R4, R0, c[0x0][0x198], RZ ;  /* 0x0000660000047a10 */ /* 0x001fe40007ffe0ff */
[----:B------:R0:W-:Y:S03]  /*52440*/  @P3 STG.E.U16 [R14.64], R12 ;  /* 0x0000000c0e003986 */ /* 0x0001e6000c101506 */
[----:B------:R-:W-:-:S04]  /*52450*/  IMAD.WIDE R26, R4, 0x2, R2 ;  /* 0x00000002041a7825 */ /* 0x000fc800078e0202 */
[C---:B------:R-:W-:Y:S01]  /*52460*/  IMAD.WIDE R28, R4.reuse, 0x2, R24 ;  /* 0x00000002041c7825 */ /* 0x040fe200078e0218 */
[----:B------:R-:W-:Y:S01]  /*52470*/  IADD3 R4, R4, c[0x0][0x198], RZ ;  /* 0x0000660004047a10 */ /* 0x000fe20007ffe0ff */
[----:B---3--:R1:W-:Y:S04]  /*52480*/  @P1 STG.E.U16 [R26.64], R5 ;  /* 0x000000051a001986 */ /* 0x0083e8000c101506 */
[----:B------:R-:W-:Y:S01]  /*52490*/  @P0 STG.E.U16 [R28.64], R20 ;  /* 0x000000141c000986 */ /* 0x000fe2000c101506 */
[----:B------:R-:W-:Y:S02]  /*524a0*/  ISETP.LT.AND P0, PT, R7, c[0x0][0x178], !P2 ;  /* 0x00005e0007007a0c */ /* 0x000fe40005701270 */
[----:B0-----:R-:W-:Y:S01]  /*524b0*/  PRMT R12, R5, 0x7632, R12 ;  /* 0x00007632050c7816 */ /* 0x001fe2000000000c */
[----:B------:R0:W-:Y:S04]  /*524c0*/  STL [R1+0x1548], R11 ;  /* 0x0015480b01007387 */ /* 0x0001e80000100800 */
[----:B------:R-:W2:Y:S04]  /*524d0*/  LDL.LU R6, [R1+0x24] ;  /* 0x0000240001067983 */ /* 0x000ea80000300800 */
[----:B-1----:R-:W3:Y:S01]  /*524e0*/  LDL.LU R5, [R1+0x2f4] ;  /* 0x0002f40001057983 */ /* 0x002ee20000300800 */
[----:B0-----:R-:W-:-:S05]  /*524f0*/  IMAD.WIDE R10, R4, 0x2, R2 ;  /* 0x00000002040a7825 */ /* 0x001fca00078e0202 */
[----:B------:R0:W-:Y:S04]  /*52500*/  @P0 STG.E.U16 [R10.64], R12 ;  /* 0x0000000c0a000986 */ /* 0x0001e8000c101506 */
[----:B0-----:R-:W4:Y:S01]  /*52510*/  LDL.LU R11, [R1+0x1548] ;  /* 0x00154800010b7983 */ /* 0x001f220000300800 */
[----:B------:R-:W-:Y:S02]  /*52520*/  IADD3 R0, R19, 0xd3, RZ ;  /* 0x000000d313007810 */ /* 0x000fe40007ffe0ff */
[----:B------:R-:W-:Y:S02]  /*52530*/  ISETP.LT.AND P2, PT, R23, c[0x0][0x178], !P2 ;  /* 0x00005e0017007a0c */ /* 0x000fe40005741270 */
[----:B------:R-:W-:Y:S02]  /*52540*/  ISETP.LT.AND P1, PT, R7, c[0x0][0x178], !P5 ;  /* 0x00005e0007007a0c */ /* 0x000fe40006f21270 */
[----:B------:R-:W-:-:S02]  /*52550*/  ISETP.GE.AND P3, PT, R0, c[0x0][0x17c], PT ;  /* 0x00005f0000007a0c */ /* 0x000fc40003f66270 */
[C---:B------:R-:W-:Y:S02]  /*52560*/  IADD3 R8, R19.reuse, 0xd1, RZ ;  /* 0x000000d113087810 */ /* 0x040fe40007ffe0ff */
[C---:B------:R-:W-:Y:S01]  /*52570*/  IADD3 R0, R4.reuse, c[0x0][0x198], RZ ;  /* 0x0000660004007a10 */ /* 0x040fe20007ffe0ff */
[----:B------:R-:W-:Y:S01]  /*52580*/  IMAD.WIDE R14, R4, 0x2, R24 ;  /* 0x00000002040e7825 */ /* 0x000fe200078e0218 */
[----:B------:R-:W-:Y:S02]  /*52590*/  ISETP.GE.AND P4, PT, R8, c[0x0][0x17c], PT ;  /* 0x00005f0008007a0c */ /* 0x000fe40003f86270 */
[----:B------:R-:W-:Y:S01]  /*525a0*/  PRMT R20, R20, 0x7632, R20 ;  /* 0x0000763214147816 */ /* 0x000fe20000000014 */
[----:B------:R-:W-:Y:S01]  /*525b0*/  IMAD.WIDE R26, R0, 0x2, R2 ;  /* 0x00000002001a7825 */ /* 0x000fe200078e0202 */
[----:B------:R-:W-:Y:S02]  /*525c0*/  IADD3 R8, R19, 0xd2, RZ ;  /* 0x000000d213087810 */ /* 0x000fe40007ffe0ff */
[----:B------:R-:W-:Y:S01]  /*525d0*/  ISETP.LT.AND P5, PT, R23, c[0x0][0x178], !P5 ;  /* 0x00005e0017007a0c */ /* 0x000fe20006fa1270 */
[----:B------:R0:W-:Y:S01]  /*525e0*/  @P2 STG.E.U16 [R14.64], R20 ;  /* 0x000000140e002986 */ /* 0x0001e2000c101506 */
[----:B------:R-:W-:Y:S01]  /*525f0*/  ISETP.GE.AND P6, PT, R8, c[0x0][0x17c], PT ;  /* 0x00005f0008007a0c */ /* 0x000fe20003fc6270 */
[----:B------:R-:W-:-:S03]  /*52600*/  IMAD.WIDE R28, R0, 0x2, R24 ;  /* 0x00000002001c7825 */ /* 0x000fc600078e0218 */
[----:B------:R-:W-:Y:S01]  /*52610*/  ISETP.LT.AND P2, PT, R7, c[0x0][0x178], !P6 ;  /* 0x00005e0007007a0c */ /* 0x000fe20007741270 */
[----:B0-----:R-:W5:Y:S01]  /*52620*/  LDL.LU.64 R14, [R1+0x1540] ;  /* 0x00154000010e7983 */ /* 0x001f620000300a00 */
[----:B--2---:R-:W-:-:S03]  /*52630*/  PRMT R12, R6, 0x7632, R12 ;  /* 0x00007632060c7816 */ /* 0x004fc6000000000c */
[----:B----4-:R0:W-:Y:S01]  /*52640*/  @P1 STG.E.U16 [R26.64], R11 ;  /* 0x0000000b1a001986 */ /* 0x0101e2000c101506 */
[----:B------:R-:W-:Y:S02]  /*52650*/  ISETP.LT.AND P1, PT, R7, c[0x0][0x178], !P4 ;  /* 0x00005e0007007a0c */ /* 0x000fe40006721270 */
[----:B------:R-:W-:Y:S02]  /*52660*/  ISETP.LT.AND P4, PT, R23, c[0x0][0x178], !P4 ;  /* 0x00005e0017007a0c */ /* 0x000fe40006781270 */
[----:B------:R-:W-:Y:S02]  /*52670*/  PRMT R16, R11, 0x7632, R16 ;  /* 0x000076320b107816 */ /* 0x000fe40000000010 */
[----:B0-----:R-:W-:-:S04]  /*52680*/  IADD3 R26, R0, c[0x0][0x198], RZ ;  /* 0x00006600001a7a10 */ /* 0x001fc80007ffe0ff */
[C---:B------:R-:W-:Y:S01]  /*52690*/  IADD3 R0, R26.reuse, c[0x0][0x198], RZ ;  /* 0x000066001a007a10 */ /* 0x040fe20007ffe0ff */
[C---:B------:R-:W-:Y:S01]  /*526a0*/  IMAD.WIDE R10, R26.reuse, 0x2, R2 ;  /* 0x000000021a0a7825 */ /* 0x040fe200078e0202 */
[----:B------:R0:W-:Y:S03]  /*526b0*/  @P5 STG.E.U16 [R28.64], R6 ;  /* 0x000000061c005986 */ /* 0x0001e6000c101506 */
[----:B------:R-:W-:Y:S01]  /*526c0*/  IMAD.WIDE R26, R26, 0x2, R24 ;  /* 0x000000021a1a7825 */ /* 0x000fe200078e0218 */
[----:B------:R1:W-:Y:S04]  /*526d0*/  @P1 STG.E.U16 [R10.64], R16 ;  /* 0x000000100a001986 */ /* 0x0003e8000c101506 */
[----:B------:R-:W-:Y:S01]  /*526e0*/  @P4 STG.E.U16 [R26.64], R12 ;  /* 0x0000000c1a004986 */ /* 0x000fe2000c101506 */
[----:B0-----:R-:W-:-:S03]  /*526f0*/  IMAD.WIDE R28, R0, 0x2, R2 ;  /* 0x00000002001c7825 */ /* 0x001fc600078e0202 */
[----:B------:R-:W2:Y:S04]  /*52700*/  LDL.LU R6, [R1+0x304] ;  /* 0x0003040001067983 */ /* 0x000ea80000300800 */
[----:B-1----:R-:W4:Y:S04]  /*52710*/  LDL.LU.64 R10, [R1+0x1538] ;  /* 0x00153800010a7983 */ /* 0x002f280000300a00 */
[----:B---3--:R0:W-:Y:S04]  /*52720*/  @P2 STG.E.U16 [R28.64], R5 ;  /* 0x000000051c002986 */ /* 0x0081e8000c101506 */
[----:B0-----:R-:W3:Y:S01]  /*52730*/  LDL.LU R29, [R1+0x34] ;  /* 0x00003400011d7983 */ /* 0x001ee20000300800 */
[----:B------:R-:W-:-:S02]  /*52740*/  ISETP.LT.AND P6, PT, R23, c[0x0][0x178], !P6 ;  /* 0x00005e0017007a0c */ /* 0x000fc400077c1270 */
[----:B------:R-:W-:Y:S01]  /*52750*/  IADD3 R8, R19, 0xd4, RZ ;  /* 0x000000d413087810 */ /* 0x000fe20007ffe0ff */
[----:B------:R-:W-:Y:S01]  /*52760*/  IMAD.WIDE R26, R0, 0x2, R24 ;  /* 0x00000002001a7825 */ /* 0x000fe200078e0218 */
[----:B------:R-:W-:Y:S02]  /*52770*/  ISETP.LT.AND P4, PT, R7, c[0x0][0x178], !P3 ;  /* 0x00005e0007007a0c */ /* 0x000fe40005f81270 */
[----:B------:R-:W-:Y:S02]  /*52780*/  ISETP.GE.AND P0, PT, R8, c[0x0][0x17c], PT ;  /* 0x00005f0008007a0c */ /* 0x000fe40003f06270 */
[----:B------:R-:W-:Y:S02]  /*52790*/  IADD3 R8, R19, 0xd6, RZ ;  /* 0x000000d613087810 */ /* 0x000fe40007ffe0ff */
[----:B------:R-:W-:Y:S02]  /*527a0*/  IADD3 R0, R0, c[0x0][0x198], RZ ;  /* 0x0000660000007a10 */ /* 0x000fe40007ffe0ff */
[----:B------:R-:W-:-:S02]  /*527b0*/  ISETP.LT.AND P3, PT, R23, c[0x0][0x178], !P3 ;  /* 0x00005e0017007a0c */ /* 0x000fc40005f61270 */
[----:B------:R-:W-:Y:S02]  /*527c0*/  ISETP.GE.AND P1, PT, R8, c[0x0][0x17c], PT ;  /* 0x00005f0008007a0c */ /* 0x000fe40003f26270 */
[----:B------:R-:W-:Y:S02]  /*527d0*/  PRMT R12, R5, 0x7632, R12 ;  /* 0x00007632050c7816 */ /* 0x000fe4000000000c */
[----:B------:R-:W2:Y:S04]  /*527e0*/  LDL.LU R5, [R1+0x1530] ;  /* 0x0015300001057983 */ /* 0x000ea80000300800 */
[----:B---3--:R0:W-:Y:S01]  /*527f0*/  @P6 STG.E.U16 [R26.64], R29 ;  /* 0x0000001d1a006986 */ /* 0x0081e2000c101506 */
[----:B------:R-:W-:Y:S02]  /*52800*/  ISETP.LT.AND P6, PT, R7, c[0x0][0x178], !P0 ;  /* 0x00005e0007007a0c */ /* 0x000fe400047c1270 */
[----:B------:R-:W-:Y:S01]  /*52810*/  PRMT R8, R29, 0x7632, R8 ;  /* 0x000076321d087816 */ /* 0x000fe20000000008 */
[----:B0-----:R-:W-:-:S04]  /*52820*/  IMAD.WIDE R26, R0, 0x2, R2 ;  /* 0x00000002001a7825 */ /* 0x001fc800078e0202 */
[C---:B------:R-:W-:Y:S01]  /*52830*/  IMAD.WIDE R28, R0.reuse, 0x2, R24 ;  /* 0x00000002001c7825 */ /* 0x040fe200078e0218 */
[----:B------:R-:W-:Y:S01]  /*52840*/  IADD3 R0, R0, c[0x0][0x198], RZ ;  /* 0x0000660000007a10 */ /* 0x000fe20007ffe0ff */
[----:B------:R0:W-:Y:S04]  /*52850*/  @P4 STG.E.U16 [R26.64], R12 ;  /* 0x0000000c1a004986 */ /* 0x0001e8000c101506 */
[----:B------:R-:W-:Y:S01]  /*52860*/  @P3 STG.E.U16 [R28.64], R8 ;  /* 0x000000081c003986 */ /* 0x000fe2000c101506 */
[----:B0-----:R-:W-:-:S03]  /*52870*/  IMAD.WIDE R26, R0, 0x2, R2 ;  /* 0x00000002001a7825 */ /* 0x001fc600078e0202 */
[----:B------:R-:W3:Y:S04]  /*52880*/  LDL.LU R12, [R1+0x314] ;  /* 0x00031400010c7983 */ /* 0x000ee80000300800 */
[----:B--2---:R0:W-:Y:S04]  /*52890*/  @P6 STG.E.U16 [R26.64], R6 ;  /* 0x000000061a006986 */ /* 0x0041e8000c101506 */
[----:B0-----:R-:W2:Y:S01]  /*528a0*/  LDL.LU R27, [R1+0x14] ;  /* 0x00001400011b7983 */ /* 0x001ea20000300800 */
[----:B------:R-:W-:Y:S02]  /*528b0*/  IADD3 R4, R19, 0xd5, RZ ;  /* 0x000000d513047810 */ /* 0x000fe40007ffe0ff */
[----:B------:R-:W-:-:S02]  /*528c0*/  ISETP.LT.AND P0, PT, R23, c[0x0][0x178], !P0 ;  /* 0x00005e0017007a0c */ /* 0x000fc40004701270 */
[----:B------:R-:W-:Y:S02]  /*528d0*/  ISETP.GE.AND P5, PT, R4, c[0x0][0x17c], PT ;  /* 0x00005f0004007a0c */ /* 0x000fe40003fa6270 */
[----:B------:R-:W-:Y:S01]  /*528e0*/  IADD3 R4, R19, 0xd7, RZ ;  /* 0x000000d713047810 */ /* 0x000fe20007ffe0ff */
[----:B------:R-:W-:-:S03]  /*528f0*/  IMAD.WIDE R28, R0, 0x2, R24 ;  /* 0x00000002001c7825 */ /* 0x000fc600078e0218 */
[----:B------:R-:W-:Y:S02]  /*52900*/  ISETP.GE.AND P2, PT, R4, c[0x0][0x17c], PT ;  /* 0x00005f0004007a0c */ /* 0x000fe40003f46270 */
[----:B------:R-:W-:Y:S02]  /*52910*/  IADD3 R4, R19, 0xd8, RZ ;  /* 0x000000d813047810 */ /* 0x000fe40007ffe0ff */
[----:B------:R-:W-:Y:S02]  /*52920*/  ISETP.LT.AND P3, PT, R7, c[0x0][0x178], !P5 ;  /* 0x00005e0007007a0c */ /* 0x000fe40006f61270 */
[----:B------:R-:W-:Y:S02]  /*52930*/  ISETP.GE.AND P4, PT, R4, c[0x0][0x17c], PT ;  /* 0x00005f0004007a0c */ /* 0x000fe40003f86270 */
[----:B------:R-:W-:Y:S02]  /*52940*/  ISETP.LT.AND P5, PT, R23, c[0x0][0x178], !P5 ;  /* 0x00005e0017007a0c */ /* 0x000fe40006fa1270 */
[----:B------:R-:W-:-:S02]  /*52950*/  IADD3 R4, R19, 0xd9, RZ ;  /* 0x000000d913047810 */ /* 0x000fc40007ffe0ff */
[----:B------:R-:W-:Y:S02]  /*52960*/  IADD3 R0, R0, c[0x0][0x198], RZ ;  /* 0x0000660000007a10 */ /* 0x000fe40007ffe0ff */
[----:B------:R-:W-:Y:S02]  /*52970*/  ISETP.GE.AND P6, PT, R4, c[0x0][0x17c], PT ;  /* 0x00005f0004007a0c */ /* 0x000fe40003fc6270 */
[----:B------:R-:W-:Y:S02]  /*52980*/  PRMT R4, R6, 0x7632, R4 ;  /* 0x0000763206047816 */ /* 0x000fe40000000004 */
[----:B------:R-:W3:Y:S04]  /*52990*/  LDL.LU R6, [R1+0x152c] ;  /* 0x00152c0001067983 */ /* 0x000ee80000300800 */
[----:B--2---:R0:W-:Y:S01]  /*529a0*/  @P0 STG.E.U16 [R28.64], R27 ;  /* 0x0000001b1c000986 */ /* 0x0041e2000c101506 */
[----:B------:R-:W-:Y:S01]  /*529b0*/  ISETP.LT.AND P0, PT, R7, c[0x0][0x178], !P1 ;  /* 0x00005e0007007a0c */ /* 0x000fe20004f01270 */
[----:B0-----:R-:W-:-:S02]  /*529c0*/  IMAD.MOV.U32 R29, RZ, RZ, R27 ;  /* 0x000000ffff1d7224 */ /* 0x001fc400078e001b */
[----:B------:R-:W-:-:S03]  /*529d0*/  IMAD.WIDE R26, R0, 0x2, R2 ;  /* 0x00000002001a7825 */ /* 0x000fc600078e0202 */
[----:B------:R-:W-:Y:S01]  /*529e0*/  PRMT R8, R29, 0x7632, R8 ;  /* 0x000076321d087816 */ /* 0x000fe20000000008 */
[C---:B------:R-:W-:Y:S01]  /*529f0*/  IMAD.WIDE R28, R0.reuse, 0x2, R24 ;  /* 0x00000002001c7825 */ /* 0x040fe200078e0218 */
[----:B------:R-:W-:Y:S01]  /*52a00*/  IADD3 R0, R0, c[0x0][0x198], RZ ;  /* 0x0000660000007a10 */ /* 0x000fe20007ffe0ff */
[----:B------:R0:W-:Y:S01]  /*52a10*/  @P3 STG.E.U16 [R26.64], R4 ;  /* 0x000000041a003986 */ /* 0x0001e2000c101506 */
[----:B------:R-:W-:-:S03]  /*52a20*/  ISETP.LT.AND P1, PT, R23, c[0x0][0x178], !P1 ;  /* 0x00005e0017007a0c */ /* 0x000fc60004f21270 */
[----:B------:R1:W-:Y:S01]  /*52a30*/  @P5 STG.E.U16 [R28.64], R8 ;  /* 0x000000081c005986 */ /* 0x0003e2000c101506 */
[----:B------:R-:W-:Y:S02]  /*52a40*/  ISETP.LT.AND P5, PT, R7, c[0x0][0x178], !P2 ;  /* 0x00005e0007007a0c */ /* 0x000fe400057a1270 */
[----:B0-----:R-:W-:Y:S01]  /*52a50*/  IADD3 R4, R19, 0xda, RZ ;  /* 0x000000da13047810 */ /* 0x001fe20007ffe0ff */
[----:B------:R-:W-:-:S03]  /*52a60*/  IMAD.WIDE R26, R0, 0x2, R2 ;  /* 0x00000002001a7825 */ /* 0x000fc600078e0202 */
[----:B------:R-:W-:Y:S02]  /*52a70*/  ISETP.GE.AND P3, PT, R4, c[0x0][0x17c], PT ;  /* 0x00005f0004007a0c */ /* 0x000fe40003f66270 */
[----:B------:R-:W-:Y:S01]  /*52a80*/  IADD3 R4, R0, c[0x0][0x198], RZ ;  /* 0x0000660000047a10 */ /* 0x000fe20007ffe0ff */
[----:B---3--:R0:W-:Y:S04]  /*52a90*/  @P0 STG.E.U16 [R26.64], R12 ;  /* 0x0000000c1a000986 */ /* 0x0081e8000c101506 */
[----:B-1----:R-:W-:-:S04]  /*52aa0*/  IMAD.WIDE R28, R4, 0x2, R2 ;  /* 0x00000002041c7825 */ /* 0x002fc800078e0202 */
[----:B0-----:R-:W-:Y:S01]  /*52ab0*/  IMAD.WIDE R26, R0, 0x2, R24 ;  /* 0x00000002001a7825 */ /* 0x001fe200078e0218 */
[----:B------:R-:W-:Y:S02]  /*52ac0*/  PRMT R0, R12, 0x7632, R0 ;  /* 0x000076320c007816 */ /* 0x000fe40000000000 */
[----:B------:R-:W-:Y:S02]  /*52ad0*/  IADD3 R12, R19, 0xdc, RZ ;  /* 0x000000dc130c7810 */ /* 0x000fe40007ffe0ff */
[----:B------:R-:W-:Y:S04]  /*52ae0*/  @P1 STG.E.U16 [R26.64], R5 ;  /* 0x000000051a001986 */ /* 0x000fe8000c101506 */
[----:B------:R0:W-:Y:S01]  /*52af0*/  @P5 STG.E.U16 [R28.64], R0 ;  /* 0x000000001c005986 */ /* 0x0001e2000c101506 */
[----:B------:R-:W-:-:S03]  /*52b00*/  ISETP.GE.AND P5, PT, R12, c[0x0][0x17c], PT ;  /* 0x00005f000c007a0c */ /* 0x000fc60003fa6270 */
[----:B------:R-:W2:Y:S01]  /*52b10*/  LDL.LU R12, [R1+0x344] ;  /* 0x00034400010c7983 */ /* 0x000ea20000300800 */
[----:B------:R-:W-:Y:S02]  /*52b20*/  ISETP.LT.AND P2, PT, R23, c[0x0][0x178], !P2 ;  /* 0x00005e0017007a0c */ /* 0x000fe40005741270 */
[----:B------:R-:W-:Y:S02]  /*52b30*/  ISETP.LT.AND P1, PT, R7, c[0x0][0x178], !P4 ;  /* 0x00005e0007007a0c */ /* 0x000fe40006721270 */
[----:B------:R-:W-:Y:S02]  /*52b40*/  PRMT R16, R5, 0x7632, R16 ;  /* 0x0000763205107816 */ /* 0x000fe40000000010 */
[C---:B0-----:R-:W-:Y:S01]  /*52b50*/  IADD3 R0, R4.reuse, c[0x0][0x198], RZ ;  /* 0x0000660004007a10 */ /* 0x041fe20007ffe0ff */
[----:B------:R-:W-:Y:S01]  /*52b60*/  IMAD.WIDE R4, R4, 0x2, R24 ;  /* 0x0000000204047825 */ /* 0x000fe200078e0218 */
[----:B------:R-:W-:-:S03]  /*52b70*/  IADD3 R8, R19, 0xdb, RZ ;  /* 0x000000db13087810 */ /* 0x000fc60007ffe0ff */
[----:B------:R-:W-:Y:S01]  /*52b80*/  IMAD.WIDE R26, R0, 0x2, R2 ;  /* 0x00000002001a7825 */ /* 0x000fe200078e0202 */
[----:B------:R-:W-:Y:S01]  /*52b90*/  ISETP.GE.AND P0, PT, R8, c[0x0][0x17c], PT ;  /* 0x00005f0008007a0c */ /* 0x000fe20003f06270 */
[----:B------:R0:W-:Y:S01]  /*52ba0*/  @P2 STG.E.U16 [R4.64], R16 ;  /* 0x0000001004002986 */ /* 0x0001e2000c101506 */
[----:B------:R-:W-:Y:S02]  /*52bb0*/  ISETP.LT.AND P4, PT, R23, c[0x0][0x178], !P4 ;  /* 0x00005e0017007a0c */ /* 0x000fe40006781270 */
[----:B------:R-:W-:-:S04]  /*52bc0*/  IADD3 R8, R19, 0xdd, RZ ;  /* 0x000000dd13087810 */ /* 0x000fc80007ffe0ff */
[----:B------:R-:W-:Y:S02]  /*52bd0*/  ISETP.GE.AND P2, PT, R8, c[0x0][0x17c], PT ;  /* 0x00005f0008007a0c */ /* 0x000fe40003f46270 */
[C---:B------:R-:W-:Y:S01]  /*52be0*/  IADD3 R8, R0.reuse, c[0x0][0x198], RZ ;  /* 0x0000660000087a10 */ /* 0x040fe20007ffe0ff */
[----:B------:R-:W-:-:S04]  /*52bf0*/  IMAD.WIDE R28, R0, 0x2, R24 ;  /* 0x00000002001c7825 */ /* 0x000fc800078e0218 */
[----:B0-----:R-:W-:Y:S01]  /*52c00*/  IMAD.WIDE R4, R8, 0x2, R2 ;  /* 0x0000000208047825 */ /* 0x001fe200078e0202 */
[----:B--2---:R-:W-:Y:S01]  /*52c10*/  @P1 STG.E.U16 [R26.64], R12 ;  /* 0x0000000c1a001986 */ /* 0x004fe2000c101506 */
[C---:B------:R-:W-:Y:S02]  /*52c20*/  ISETP.LT.AND P1, PT, R7.reuse, c[0x0][0x178], !P6 ;  /* 0x00005e0007007a0c */ /* 0x040fe40007721270 */
[----:B------:R-:W-:Y:S01]  /*52c30*/  PRMT R20, R12, 0x7632, R20 ;  /* 0x000076320c147816 */ /* 0x000fe20000000014 */
[----:B------:R-:W-:Y:S01]  /*52c40*/  @P4 STG.E.U16 [R28.64], R9 ;  /* 0x000000091c004986 */ /* 0x000fe2000c101506 */
[----:B------:R-:W-:-:S03]  /*52c50*/  ISETP.LT.AND P4, PT, R7, c[0x0][0x178], !P3 ;  /* 0x00005e0007007a0c */ /* 0x000fc60005f81270 */
[----:B------:R-:W2:Y:S06]  /*52c60*/  LDL.LU R7, [R1+0x1528] ;  /* 0x0015280001077983 */ /* 0x000eac0000300800 */
[----:B------:R0:W-:Y:S04]  /*52c70*/  @P1 STG.E.U16 [R4.64], R20 ;  /* 0x0000001404001986 */ /* 0x0001e8000c101506 */
[----:B0-----:R-:W3:Y:S01]  /*52c80*/  LDL.LU R5, [R1+0x334] ;  /* 0x0003340001057983 */ /* 0x001ee20000300800 */
[----:B------:R-:W-:-:S02]  /*52c90*/  ISETP.LT.AND P6, PT, R23, c[0x0][0x178], !P6 ;  /* 0x00005e0017007a0c */ /* 0x000fc400077c1270 */
[----:B------:R-:W-:Y:S02]  /*52ca0*/  ISETP.LT.AND P3, PT, R23, c[0x0][0x178], !P3 ;  /* 0x00005e0017007a0c */ /* 0x000fe40005f61270 */
[C---:B------:R-:W-:Y:S02]  /*52cb0*/  IADD3 R0, R8.reuse, c[0x0][0x198], RZ ;  /* 0x0000660008007a10 */ /* 0x040fe40007ffe0ff */
[----:B------:R-:W-:Y:S01]  /*52cc0*/  PRMT R16, R9, 0x7632, R16 ;  /* 0x0000763209107816 */ /* 0x000fe20000000010 */
[----:B------:R-:W-:-:S04]  /*52cd0*/  IMAD.WIDE R8, R8, 0x2, R24 ;  /* 0x0000000208087825 */ /* 0x000fc800078e0218 */
[----:B------:R-:W-:-:S04]  /*52ce0*/  IMAD.WIDE R26, R0, 0x2, R2 ;  /* 0x00000002001a7825 */ /* 0x000fc800078e0202 */
[----:B------:R-:W-:Y:S01]  /*52cf0*/  IMAD.WIDE R28, R0, 0x2, R24 ;  /* 0x00000002001c7825 */ /* 0x000fe200078e0218 */
[----:B------:R-:W-:Y:S04]  /*52d00*/  @P6 STG.E.U16 [R8.64], R16 ;  /* 0x0000001008006986 */ /* 0x000fe8000c101506 */
[----:B---3--:R-:W-:Y:S04]  /*52d10*/  @P4 STG.E.U16 [R26.64], R5 ;  /* 0x000000051a004986 */ /* 0x008fe8000c101506 */
[----:B------:R0:W-:Y:S04]  /*52d20*/  @P3 STG.E.U16 [R28.64], R13 ;  /* 0x0000000d1c003986 */ /* 0x0001e8000c101506 */
[----:B0-----:R-:W3:Y:S04]  /*52d30*/  LDL.LU R29, [R1+0x324] ;  /* 0x00032400011d7983 */ /* 0x001ee80000300800 */
[----:B------:R-:W2:Y:S01]  /*52d40*/  LDL.LU R28, [R1+0xcec] ;  /* 0x000cec00011c7983 */ /* 0x000ea20000300800 */
[----:B------:R-:W-:-:S02]  /*52d50*/  IADD3 R12, R19, 0xde, RZ ;  /* 0x000000de130c7810 */ /* 0x000fc40007ffe0ff */
[----:B------:R-:W-:Y:S01]  /*52d60*/  IADD3 R8, R0, c[0x0][0x198], RZ ;  /* 0x0000660000087a10 */ /* 0x000fe20007ffe0ff */
[----:B------:R-:W3:Y:S01]  /*52d70*/  LDL.LU R27, [R1+0x2e4] ;  /* 0x0002e400011b7983 */ /* 0x000ee20000300800 */
[----:B------:R-:W-:Y:S02]  /*52d80*/  ISETP.GE.AND P1, PT, R12, c[0x0][0x17c], PT ;  /* 0x00005f000c007a0c */ /* 0x000fe40003f26270 */
[----:B------:R-:W-:Y:S02]  /*52d90*/  IADD3 R12, R19, 0xdf, RZ ;  /* 0x000000df130c7810 */ /* 0x000fe40007ffe0ff */
[C---:B------:R-:W-:Y:S02]  /*52da0*/  IADD3 R0, R8.reuse, c[0x0][0x198], RZ ;  /* 0x0000660008007a10 */ /* 0x040fe40007ffe0ff */
[----:B------:R-:W-:Y:S01]  /*52db0*/  PRMT R26, R5, 0x7632, R26 ;  /* 0x00007632051a7816 */ /* 0x000fe2000000001a */
[----:B------:R-:W-:Y:S01]  /*52dc0*/  IMAD.WIDE R4, R8, 0x2, R2 ;  /* 0x0000000208047825 */ /* 0x000fe200078e0202 */
[----:B------:R-:W-:-:S02]  /*52dd0*/  PRMT R20, R13, 0x7632, R20 ;  /* 0x000076320d147816 */ /* 0x000fc40000000014 */
[----:B------:R-:W-:Y:S01]  /*52de0*/  ISETP.GE.AND P3, PT, R12, c[0x0][0x17c], PT ;  /* 0x00005f000c007a0c */ /* 0x000fe20003f66270 */
[----:B------:R-:W-:-:S04]  /*52df0*/  IMAD.WIDE R8, R8, 0x2, R24 ;  /* 0x0000000208087825 */ /* 0x000fc800078e0218 */
[----:B------:R-:W-:Y:S01]  /*52e00*/  IMAD.WIDE R12, R0, 0x2, R2 ;  /* 0x00000002000c7825 */ /* 0x000fe200078e0202 */
[C---:B--2---:R-:W-:Y:S02]  /*52e10*/  ISETP.LT.AND P4, PT, R28.reuse, c[0x0][0x178], !P0 ;  /* 0x00005e001c007a0c */ /* 0x044fe40004781270 */
[----:B------:R-:W-:Y:S02]  /*52e20*/  ISETP.LT.AND P0, PT, R23, c[0x0][0x178], !P0 ;  /* 0x00005e0017007a0c */ /* 0x000fe40004701270 */
[----:B------:R-:W-:-:S09]  /*52e30*/  ISETP.LT.AND P6, PT, R28, c[0x0][0x178], !P5 ;  /* 0x00005e001c007a0c */ /* 0x000fd20006fc1270 */
[----:B------:R-:W-:Y:S04]  /*52e40*/  @P4 STG.E.U16 [R4.64], R26 ;  /* 0x0000001a04004986 */ /* 0x000fe8000c101506 */
[----:B------:R-:W-:Y:S04]  /*52e50*/  @P0 STG.E.U16 [R8.64], R20 ;  /* 0x0000001408000986 */ /* 0x000fe8000c101506 */
[----:B---3--:R0:W-:Y:S02]  /*52e60*/  @P6 STG.E.U16 [R12.64], R29 ;  /* 0x0000001d0c006986 */ /* 0x0081e4000c101506 */
[----:B0-----:R-:W-:-:S02]  /*52e70*/  PRMT R12, R29, 0x7632, R12 ;  /* 0x000076321d0c7816 */ /* 0x001fc4000000000c */
[----:B------:R-:W2:Y:S04]  /*52e80*/  LDL.LU R29, [R1+0x2d8] ;  /* 0x0002d800011d7983 */ /* 0x000ea80000300800 */
[----:B------:R-:W3:Y:S01]  /*52e90*/  LDL.LU R20, [R1+0x28] ;  /* 0x0000280001147983 */ /* 0x000ee20000300800 */
[C---:B------:R-:W-:Y:S02]  /*52ea0*/  ISETP.LT.AND P5, PT, R23.reuse, c[0x0][0x178], !P5 ;  /* 0x00005e0017007a0c */ /* 0x040fe40006fa1270 */
[----:B------:R-:W-:Y:S01]  /*52eb0*/  ISETP.LT.AND P6, PT, R28, c[0x0][0x178], !P2 ;  /* 0x00005e001c007a0c */ /* 0x000fe200057c1270 */
[----:B------:R-:W-:Y:S01]  /*52ec0*/  IMAD.WIDE R4, R0, 0x2, R24 ;  /* 0x0000000200047825 */ /* 0x000fe200078e0218 */
[----:B------:R-:W-:Y:S02]  /*52ed0*/  ISETP.LT.AND P2, PT, R23, c[0x0][0x178], !P2 ;  /* 0x00005e0017007a0c */ /* 0x000fe40005741270 */
[----:B------:R-:W-:-:S02]  /*52ee0*/  IADD3 R8, R19, 0xe1, RZ ;  /* 0x000000e113087810 */ /* 0x000fc40007ffe0ff */
[----:B------:R-:W-:Y:S02]  /*52ef0*/  IADD3 R0, R0, c[0x0][0x198], RZ ;  /* 0x0000660000007a10 */ /* 0x000fe40007ffe0ff */
[----:B------:R-:W-:-:S03]  /*52f00*/  ISETP.GE.AND P0, PT, R8, c[0x0][0x17c], PT ;  /* 0x00005f0008007a0c */ /* 0x000fc60003f06270 */
[----:B------:R0:W-:Y:S01]  /*52f10*/  @P5 STG.E.U16 [R4.64], R17 ;  /* 0x0000001104005986 */ /* 0x0001e2000c101506 */
[----:B------:R-:W-:Y:S01]  /*52f20*/  IMAD.WIDE R8, R0, 0x2, R2 ;  /* 0x0000000200087825 */ /* 0x000fe200078e0202 */
[----:B------:R-:W-:Y:S02]  /*52f30*/  ISETP.LT.AND P5, PT, R28, c[0x0][0x178], !P1 ;  /* 0x00005e001c007a0c */ /* 0x000fe40004fa1270 */
[----:B------:R-:W-:Y:S02]  /*52f40*/  ISETP.LT.AND P1, PT, R23, c[0x0][0x178], !P1 ;  /* 0x00005e0017007a0c */ /* 0x000fe40004f21270 */
[----:B------:R1:W-:Y:S01]  /*52f50*/  @P6 STG.E.U16 [R8.64], R12 ;  /* 0x0000000c08006986 */ /* 0x0003e2000c101506 */
[----:B0-----:R-:W-:Y:S01]  /*52f60*/  PRMT R17, R17, 0x7632, R17 ;  /* 0x0000763211117816 */ /* 0x001fe20000000011 */
[C---:B------:R-:W-:Y:S01]  /*52f70*/  IMAD.WIDE R4, R0.reuse, 0x2, R24 ;  /* 0x0000000200047825 */ /* 0x040fe200078e0218 */
[----:B------:R-:W-:Y:S02]  /*52f80*/  IADD3 R0, R0, c[0x0][0x198], RZ ;  /* 0x0000660000007a10 */ /* 0x000fe40007ffe0ff */
[----:B------:R-:W-:-:S02]  /*52f90*/  IADD3 R16, R19, 0xe0, RZ ;  /* 0x000000e013107810 */ /* 0x000fc40007ffe0ff */
[----:B------:R0:W-:Y:S01]  /*52fa0*/  @P2 STG.E.U16 [R4.64], R17 ;  /* 0x0000001104002986 */ /* 0x0001e2000c101506 */
[----:B------:R-:W-:Y:S01]  /*52fb0*/  ISETP.LT.AND P2, PT, R28, c[0x0][0x178], !P3 ;  /* 0x00005e001c007a0c */ /* 0x000fe20005f41270 */
[----:B-1----:R-:W-:Y:S01]  /*52fc0*/  IMAD.WIDE R8, R0, 0x2, R24 ;  /* 0x0000000200087825 */ /* 0x002fe200078e0218 */
[----:B------:R-:W-:Y:S02]  /*52fd0*/  ISETP.LT.AND P3, PT, R23, c[0x0][0x178], !P3 ;  /* 0x00005e0017007a0c */ /* 0x000fe40005f61270 */
[----:B------:R-:W-:Y:S02]  /*52fe0*/  IADD3 R12, R19, 0xe3, RZ ;  /* 0x000000e3130c7810 */ /* 0x000fe40007ffe0ff */
[----:B------:R-:W-:Y:S01]  /*52ff0*/  ISETP.GE.AND P4, PT, R16, c[0x0][0x17c], PT ;  /* 0x00005f0010007a0c */ /* 0x000fe20003f86270 */
[C---:B0-----:R-:W-:Y:S01]  /*53000*/  IMAD.WIDE R4, R0.reuse, 0x2, R2 ;  /* 0x0000000200047825 */ /* 0x041fe200078e0202 */
[----:B------:R-:W-:-:S04]  /*53010*/  IADD3 R0, R0, c[0x0][0x198], RZ ;  /* 0x0000660000007a10 */ /* 0x000fc80007ffe0ff */
[----:B------:R0:W-:Y:S01]  /*53020*/  @P5 STG.E.U16 [R4.64], R27 ;  /* 0x0000001b04005986 */ /* 0x0001e2000c101506 */
[----:B------:R-:W-:Y:S02]  /*53030*/  ISETP.GE.AND P5, PT, R12, c[0x0][0x17c], PT ;  /* 0x00005f000c007a0c */ /* 0x000fe40003fa6270 */
[----:B------:R-:W-:Y:S01]  /*53040*/  PRMT R12, R27, 0x7632, R12 ;  /* 0x000076321b0c7816 */ /* 0x000fe2000000000c */
[----:B------:R1:W-:Y:S01]  /*53050*/  @P1 STG.E.U16 [R8.64], R21 ;  /* 0x0000001508001986 */ /* 0x0003e2000c101506 */
[----:B------:R-:W-:Y:S01]  /*53060*/  ISETP.LT.AND P1, PT, R28, c[0x0][0x178], !P4 ;  /* 0x00005e001c007a0c */ /* 0x000fe20006721270 */
[C---:B0-----:R-:W-:Y:S02]  /*53070*/  IMAD.WIDE R4, R0.reuse, 0x2, R2 ;  /* 0x0000000200047825 */ /* 0x041fe400078e0202 */
[----:B------:R-:W4:Y:S01]  /*53080*/  LDL.LU R27, [R1+0x2f8] ;  /* 0x0002f800011b7983 */ /* 0x000f220000300800 */
[----:B-1----:R-:W-:Y:S01]  /*53090*/  PRMT R21, R21, 0x7632, R21 ;  /* 0x0000763215157816 */ /* 0x002fe20000000015 */
        /* <DEDUP_REMOVED lines=9> */
[C---:B-1----:R-:W-:Y:S02]  /*53130*/  IADD3 R8, R19.reuse, 0xe5, RZ ;  /* 0x000000e513087810 */ /* 0x042fe40007ffe0ff */
[----:B------:R-:W-:Y:S02]  /*53140*/  IADD3 R12, R0, c[0x0][0x198], RZ ;  /* 0x00006600000c7a10 */ /* 0x000fe40007ffe0ff */
[----:B------:R-:W-:Y:S01]  /*53150*/  IADD3 R17, R19, 0xe6, RZ ;  /* 0x000000e613117810 */ /* 0x000fe20007ffe0ff */
[----:B--2---:R0:W-:Y:S01]  /*53160*/  @P1 STG.E.U16 [R4.64], R29 ;  /* 0x0000001d04001986 */ /* 0x0041e2000c101506 */
[----:B------:R-:W-:Y:S01]  /*53170*/  ISETP.GE.AND P1, PT, R8, c[0x0][0x17c], PT ;  /* 0x00005f0008007a0c */ /* 0x000fe20003f26270 */
[----:B------:R-:W-:-:S04]  /*53180*/  IMAD.WIDE R8, R12, 0x2, R2 ;  /* 0x000000020c087825 */ /* 0x000fc800078e0202 */
[----:B0-----:R-:W-:Y:S01]  /*53190*/  IMAD.WIDE R4, R0, 0x2, R24 ;  /* 0x0000000200047825 */ /* 0x001fe200078e0218 */
[----:B------:R-:W-:Y:S02]  /*531a0*/  PRMT R0, R29, 0x7632, R0 ;  /* 0x000076321d007816 */ /* 0x000fe40000000000 */
[----:B------:R-:W2:Y:S04]  /*531b0*/  LDL.LU R29, [R1+0x18] ;  /* 0x00001800011d7983 */ /* 0x000ea80000300800 */
[----:B---3--:R-:W-:Y:S04]  /*531c0*/  @P4 STG.E.U16 [R4.64], R20 ;  /* 0x0000001404004986 */ /* 0x008fe8000c101506 */
[----:B------:R0:W-:Y:S01]  /*531d0*/  @P3 STG.E.U16 [R8.64], R0 ;  /* 0x0000000008003986 */ /* 0x0001e2000c101506 */
[----:B------:R-:W-:-:S03]  /*531e0*/  ISETP.GE.AND P3, PT, R17, c[0x0][0x17c], PT ;  /* 0x00005f0011007a0c */ /* 0x000fc60003f66270 */
[----:B------:R-:W3:Y:S01]  /*531f0*/  LDL.LU R17, [R1+0x38] ;  /* 0x0000380001117983 */ /* 0x000ee20000300800 */
[----:B------:R-:W-:-:S04]  /*53200*/  IADD3 R13, R19, 0xe2, RZ ;  /* 0x000000e2130d7810 */ /* 0x000fc80007ffe0ff */
[----:B------:R-:W-:Y:S02]  /*53210*/  ISETP.GE.AND P6, PT, R13, c[0x0][0x17c], PT ;  /* 0x00005f000d007a0c */ /* 0x000fe40003fc6270 */
[----:B------:R-:W-:Y:S02]  /*53220*/  ISETP.LT.AND P0, PT, R23, c[0x0][0x178], !P0 ;  /* 0x00005e0017007a0c */ /* 0x000fe40004701270 */
[----:B------:R-:W-:Y:S02]  /*53230*/  ISETP.LT.AND P4, PT, R28, c[0x0][0x178], !P6 ;  /* 0x00005e001c007a0c */ /* 0x000fe40007781270 */
[C---:B0-----:R-:W-:Y:S01]  /*53240*/  IADD3 R0, R12.reuse, c[0x0][0x198], RZ ;  /* 0x000066000c007a10 */ /* 0x041fe20007ffe0ff */
[----:B------:R-:W-:Y:S01]  /*53250*/  IMAD.WIDE R4, R12, 0x2, R24 ;  /* 0x000000020c047825 */ /* 0x000fe200078e0218 */
[----:B------:R-:W-:-:S03]  /*53260*/  PRMT R16, R20, 0x7632, R16 ;  /* 0x0000763214107816 */ /* 0x000fc60000000010 */
[----:B------:R-:W-:Y:S01]  /*53270*/  IMAD.WIDE R8, R0, 0x2, R2 ;  /* 0x0000000200087825 */ /* 0x000fe200078e0202 */
[----:B------:R-:W-:-:S03]  /*53280*/  ISETP.LT.AND P6, PT, R23, c[0x0][0x178], !P6 ;  /* 0x00005e0017007a0c */ /* 0x000fc600077c1270 */
[----:B------:R-:W-:Y:S01]  /*53290*/  @P0 STG.E.U16 [R4.64], R16 ;  /* 0x0000001004000986 */ /* 0x000fe2000c101506 */
[----:B------:R-:W-:-:S03]  /*532a0*/  IMAD.WIDE R12, R0, 0x2, R24 ;  /* 0x00000002000c7825 */ /* 0x000fc600078e0218 */
[----:B----4-:R0:W-:Y:S01]  /*532b0*/  @P4 STG.E.U16 [R8.64], R27 ;  /* 0x0000001b08004986 */ /* 0x0101e2000c101506 */
[----:B------:R-:W-:Y:S02]  /*532c0*/  ISETP.LT.AND P4, PT, R28, c[0x0][0x178], !P5 ;  /* 0x00005e001c007a0c */ /* 0x000fe40006f81270 */
[----:B------:R-:W-:Y:S02]  /*532d0*/  PRMT R26, R27, 0x7632, R26 ;  /* 0x000076321b1a7816 */ /* 0x000fe4000000001a */
[----:B0-----:R-:W-:Y:S01]  /*532e0*/  IADD3 R8, R0, c[0x0][0x198], RZ ;  /* 0x0000660000087a10 */ /* 0x001fe20007ffe0ff */
[----:B------:R-:W4:Y:S04]  /*532f0*/  LDL.LU R27, [R1+0x318] ;  /* 0x00031800011b7983 */ /* 0x000f280000300800 */
[----:B------:R-:W-:Y:S01]  /*53300*/  IMAD.WIDE R4, R8, 0x2, R2 ;  /* 0x0000000208047825 */ /* 0x000fe200078e0202 */
[----:B---3--:R-:W-:Y:S04]  /*53310*/  @P6 STG.E.U16 [R12.64], R17 ;  /* 0x000000110c006986 */ /* 0x008fe8000c101506 */
[----:B------:R0:W-:Y:S04]  /*53320*/  @P4 STG.E.U16 [R4.64], R26 ;  /* 0x0000001a04004986 */ /* 0x0001e8000c101506 */
[----:B0-----:R-:W3:Y:S01]  /*53330*/  LDL.LU R5, [R1+0x308] ;  /* 0x0003080001057983 */ /* 0x001ee20000300800 */
[----:B------:R-:W-:-:S02]  /*53340*/  ISETP.LT.AND P5, PT, R23, c[0x0][0x178], !P5 ;  /* 0x00005e0017007a0c */ /* 0x000fc40006fa1270 */
[----:B------:R-:W-:Y:S02]  /*53350*/  ISETP.LT.AND P6, PT, R28, c[0x0][0x178], !P2 ;  /* 0x00005e001c007a0c */ /* 0x000fe400057c1270 */
[----:B------:R-:W-:Y:S02]  /*53360*/  ISETP.LT.AND P2, PT, R23, c[0x0][0x178], !P2 ;  /* 0x00005e0017007a0c */ /* 0x000fe40005741270 */
[C---:B------:R-:W-:Y:S01]  /*53370*/  IADD3 R0, R8.reuse, c[0x0][0x198], RZ ;  /* 0x0000660008007a10 */ /* 0x040fe20007ffe0ff */
[----:B------:R-:W-:Y:S01]  /*53380*/  IMAD.WIDE R8, R8, 0x2, R24 ;  /* 0x0000000208087825 */ /* 0x000fe200078e0218 */
[----:B------:R-:W-:-:S03]  /*53390*/  PRMT R21, R17, 0x7632, R21 ;  /* 0x0000763211157816 */ /* 0x000fc60000000015 */
[----:B------:R-:W-:-:S04]  /*533a0*/  IMAD.WIDE R12, R0, 0x2, R2 ;  /* 0x00000002000c7825 */ /* 0x000fc800078e0202 */
[----:B------:R-:W-:Y:S01]  /*533b0*/  IMAD.WIDE R16, R0, 0x2, R24 ;  /* 0x0000000200107825 */ /* 0x000fe200078e0218 */
[----:B------:R0:W-:Y:S01]  /*533c0*/  @P5 STG.E.U16 [R8.64], R21 ;  /* 0x0000001508005986 */ /* 0x0001e2000c101506 */
[----:B------:R-:W-:Y:S02]  /*533d0*/  ISETP.LT.AND P5, PT, R28, c[0x0][0x178], !P1 ;  /* 0x00005e001c007a0c */ /* 0x000fe40004fa1270 */
[----:B------:R-:W-:Y:S02]  /*533e0*/  ISETP.LT.AND P1, PT, R23, c[0x0][0x178], !P1 ;  /* 0x00005e0017007a0c */ /* 0x000fe40004f21270 */
[----:B0-----:R-:W-:Y:S01]  /*533f0*/  IADD3 R8, R0, c[0x0][0x198], RZ ;  /* 0x0000660000087a10 */ /* 0x001fe20007ffe0ff */
[----:B---3--:R-:W-:Y:S04]  /*53400*/  @P6 STG.E.U16 [R12.64], R5 ;  /* 0x000000050c006986 */ /* 0x008fe8000c101506 */
[----:B--2---:R0:W-:Y:S02]  /*53410*/  @P2 STG.E.U16 [R16.64], R29 ;  /* 0x0000001d10002986 */ /* 0x0041e4000c101506 */
[----:B0-----:R-:W-:-:S02]  /*53420*/  PRMT R17, R29, 0x7632, R17 ;  /* 0x000076321d117816 */ /* 0x001fc40000000011 */
[----:B------:R-:W2:Y:S01]  /*53430*/  LDL.LU R29, [R1+0x348] ;  /* 0x00034800011d7983 */ /* 0x000ea20000300800 */
[----:B------:R-:W-:Y:S02]  /*53440*/  ISETP.LT.AND P6, PT, R28, c[0x0][0x178], !P3 ;  /* 0x00005e001c007a0c */ /* 0x000fe40005fc1270 */
[----:B------:R-:W-:Y:S02]  /*53450*/  ISETP.LT.AND P3, PT, R23, c[0x0][0x178], !P3 ;  /* 0x00005e0017007a0c */ /* 0x000fe40005f61270 */
[----:B------:R-:W-:Y:S01]  /*53460*/  PRMT R16, R5, 0x7632, R16 ;  /* 0x0000763205107816 */ /* 0x000fe20000000010 */
[C---:B------:R-:W-:Y:S01]  /*53470*/  IMAD.WIDE R4, R8.reuse, 0x2, R2 ;  /* 0x0000000208047825 */ /* 0x040fe200078e0202 */
[C---:B------:R-:W-:Y:S02]  /*53480*/  IADD3 R12, R19.reuse, 0xe9, RZ ;  /* 0x000000e9130c7810 */ /* 0x040fe40007ffe0ff */
[C---:B------:R-:W-:Y:S01]  /*53490*/  IADD3 R0, R8.reuse, c[0x0][0x198], RZ ;  /* 0x0000660008007a10 */ /* 0x040fe20007ffe0ff */
[----:B------:R-:W-:Y:S01]  /*534a0*/  IMAD.WIDE R8, R8, 0x2, R24 ;  /* 0x0000000208087825 */ /* 0x000fe200078e0218 */
[----:B------:R-:W-:Y:S01]  /*534b0*/  ISETP.GE.AND P2, PT, R12, c[0x0][0x17c], PT ;  /* 0x00005f000c007a0c */ /* 0x000fe20003f46270 */
[----:B------:R0:W-:Y:S02]  /*534c0*/  @P5 STG.E.U16 [R4.64], R16 ;  /* 0x0000001004005986 */ /* 0x0001e4000c101506 */
[----:B------:R-:W-:Y:S01]  /*534d0*/  IMAD.WIDE R12, R0, 0x2, R2 ;  /* 0x00000002000c7825 */ /* 0x000fe200078e0202 */
[C---:B------:R-:W-:Y:S01]  /*534e0*/  IADD3 R20, R19.reuse, 0xe7, RZ ;  /* 0x000000e713147810 */ /* 0x040fe20007ffe0ff */
[----:B------:R1:W-:Y:S03]  /*534f0*/  @P1 STG.E.U16 [R8.64], R17 ;  /* 0x0000001108001986 */ /* 0x0003e6000c101506 */
[----:B------:R-:W-:Y:S01]  /*53500*/  ISETP.GE.AND P0, PT, R20, c[0x0][0x17c], PT ;  /* 0x00005f0014007a0c */ /* 0x000fe20003f06270 */
[----:B----4-:R-:W-:Y:S01]  /*53510*/  @P6 STG.E.U16 [R12.64], R27 ;  /* 0x0000001b0c006986 */ /* 0x010fe2000c101506 */
[----:B0-----:R-:W-:Y:S01]  /*53520*/  IMAD.WIDE R4, R0, 0x2, R24 ;  /* 0x0000000200047825 */ /* 0x001fe200078e0218 */
[----:B------:R-:W-:-:S04]  /*53530*/  IADD3 R20, R19, 0xe8, RZ ;  /* 0x000000e813147810 */ /* 0x000fc80007ffe0ff */
[----:B------:R0:W-:Y:S01]  /*53540*/  @P3 STG.E.U16 [R4.64], R6 ;  /* 0x0000000604003986 */ /* 0x0001e2000c101506 */
[----:B------:R-:W-:Y:S02]  /*53550*/  ISETP.LT.AND P6, PT, R28, c[0x0][0x178], !P0 ;  /* 0x00005e001c007a0c */ /* 0x000fe400047c1270 */
[----:B------:R-:W-:Y:S02]  /*53560*/  ISETP.GE.AND P4, PT, R20, c[0x0][0x17c], PT ;  /* 0x00005f0014007a0c */ /* 0x000fe40003f86270 */
[----:B-1----:R-:W-:Y:S02]  /*53570*/  IADD3 R8, R19, 0xeb, RZ ;  /* 0x000000eb13087810 */ /* 0x002fe40007ffe0ff */
[----:B0-----:R-:W-:Y:S02]  /*53580*/  PRMT R6, R27, 0x7632, R6 ;  /* 0x000076321b067816 */ /* 0x001fe40000000006 */
[----:B------:R-:W3:Y:S01]  /*53590*/  LDL.LU R27, [R1+0x338] ;  /* 0x00033800011b7983 */ /* 0x000ee20000300800 */
[----:B------:R-:W-:-:S02]  /*535a0*/  IADD3 R0, R0, c[0x0][0x198], RZ ;  /* 0x0000660000007a10 */ /* 0x000fc40007ffe0ff */
[----:B------:R-:W-:Y:S02]  /*535b0*/  ISETP.LT.AND P0, PT, R23, c[0x0][0x178], !P0 ;  /* 0x00005e0017007a0c */ /* 0x000fe40004701270 */
[----:B------:R-:W-:Y:S01]  /*535c0*/  ISETP.LT.AND P3, PT, R28, c[0x0][0x178], !P4 ;  /* 0x00005e001c007a0c */ /* 0x000fe20006761270 */
[----:B------:R-:W-:Y:S01]  /*535d0*/  IMAD.WIDE R4, R0, 0x2, R2 ;  /* 0x0000000200047825 */ /* 0x000fe200078e0202 */
[----:B------:R-:W-:-:S03]  /*535e0*/  ISETP.GE.AND P1, PT, R8, c[0x0][0x17c], PT ;  /* 0x00005f0008007a0c */ /* 0x000fc60003f26270 */
[C---:B------:R-:W-:Y:S01]  /*535f0*/  IMAD.WIDE R8, R0.reuse, 0x2, R24 ;  /* 0x0000000200087825 */ /* 0x040fe200078e0218 */
[----:B------:R-:W-:Y:S01]  /*53600*/  IADD3 R0, R0, c[0x0][0x198], RZ ;  /* 0x0000660000007a10 */ /* 0x000fe20007ffe0ff */
[----:B------:R0:W-:Y:S01]  /*53610*/  @P6 STG.E.U16 [R4.64], R6 ;  /* 0x0000000604006986 */ /* 0x0001e2000c101506 */
[----:B------:R-:W-:-:S05]  /*53620*/  PRMT R12, R6, 0x7632, R12 ;  /* 0x00007632060c7816 */ /* 0x000fca000000000c */
[----:B------:R-:W-:Y:S01]  /*53630*/  @P0 STG.E.U16 [R8.64], R12 ;  /* 0x0000000c08000986 */ /* 0x000fe2000c101506 */
[----:B0-----:R-:W-:Y:S01]  /*53640*/  IMAD.WIDE R4, R0, 0x2, R2 ;  /* 0x0000000200047825 */ /* 0x001fe200078e0202 */
[----:B------:R-:W-:-:S04]  /*53650*/  IADD3 R6, R19, 0xed, RZ ;  /* 0x000000ed13067810 */ /* 0x000fc80007ffe0ff */
[----:B--2---:R0:W-:Y:S01]  /*53660*/  @P3 STG.E.U16 [R4.64], R29 ;  /* 0x0000001d04003986 */ /* 0x0041e2000c101506 */
[----:B------:R-:W-:Y:S02]  /*53670*/  ISETP.GE.AND P3, PT, R6, c[0x0][0x17c], PT ;  /* 0x00005f0006007a0c */ /* 0x000fe40003f66270 */
[----:B------:R-:W-:Y:S02]  /*53680*/  PRMT R6, R29, 0x7632, R6 ;  /* 0x000076321d067816 */ /* 0x000fe40000000006 */
[----:B0-----:R-:W2:Y:S01]  /*53690*/  LDL.LU R29, [R1+0x328] ;  /* 0x00032800011d7983 */ /* 0x001ea20000300800 */
[----:B------:R-:W-:Y:S02]  /*536a0*/  ISETP.LT.AND P4, PT, R23, c[0x0][0x178], !P4 ;  /* 0x00005e0017007a0c */ /* 0x000fe40006781270 */
[----:B------:R-:W-:Y:S01]  /*536b0*/  IADD3 R20, R19, 0xea, RZ ;  /* 0x000000ea13147810 */ /* 0x000fe20007ffe0ff */
[----:B------:R-:W-:Y:S01]  /*536c0*/  IMAD.WIDE R8, R0, 0x2, R24 ;  /* 0x0000000200087825 */ /* 0x000fe200078e0218 */
[----:B------:R-:W-:-:S02]  /*536d0*/  ISETP.LT.AND P0, PT, R28, c[0x0][0x178], !P2 ;  /* 0x00005e001c007a0c */ /* 0x000fc40005701270 */
[----:B------:R-:W-:Y:S02]  /*536e0*/  ISETP.GE.AND P5, PT, R20, c[0x0][0x17c], PT ;  /* 0x00005f0014007a0c */ /* 0x000fe40003fa6270 */
[----:B------:R-:W-:Y:S02]  /*536f0*/  IADD3 R0, R0, c[0x0][0x198], RZ ;  /* 0x0000660000007a10 */ /* 0x000fe40007ffe0ff */
[----:B------:R-:W-:-:S03]  /*53700*/  ISETP.LT.AND P2, PT, R23, c[0x0][0x178], !P2 ;  /* 0x00005e0017007a0c */ /* 0x000fc60005741270 */
[----:B------:R0:W-:Y:S01]  /*53710*/  @P4 STG.E.U16 [R8.64], R10 ;  /* 0x0000000a08004986 */ /* 0x0001e2000c101506 */
[----:B------:R-:W-:Y:S01]  /*53720*/  ISETP.LT.AND P4, PT, R28, c[0x0][0x178], !P5 ;  /* 0x00005e001c007a0c */ /* 0x000fe20006f81270 */
[----:B------:R-:W-:Y:S01]  /*53730*/  IMAD.WIDE R4, R0, 0x2, R2 ;  /* 0x0000000200047825 */ /* 0x000fe200078e0202 */
[----:B------:R-:W-:-:S04]  /*53740*/  ISETP.LT.AND P5, PT, R23, c[0x0][0x178], !P5 ;  /* 0x00005e0017007a0c */ /* 0x000fc80006fa1270 */
[----:B------:R1:W-:Y:S01]  /*53750*/  @P0 STG.E.U16 [R4.64], R6 ;  /* 0x0000000604000986 */ /* 0x0003e2000c101506 */
[C---:B0-----:R-:W-:Y:S01]  /*53760*/  IMAD.WIDE R8, R0.reuse, 0x2, R24 ;  /* 0x0000000200087825 */ /* 0x041fe200078e0218 */
[----:B------:R-:W-:Y:S02]  /*53770*/  IADD3 R0, R0, c[0x0][0x198], RZ ;  /* 0x0000660000007a10 */ /* 0x000fe40007ffe0ff */
[----:B------:R-:W-:-:S03]  /*53780*/  PRMT R10, R10, 0x7632, R10 ;  /* 0x000076320a0a7816 */ /* 0x000fc6000000000a */
[----:B-1----:R-:W-:Y:S01]  /*53790*/  IMAD.WIDE R4, R0, 0x2, R2 ;  /* 0x0000000200047825 */ /* 0x002fe200078e0202 */
[C---:B------:R-:W-:Y:S01]  /*537a0*/  IADD3 R6, R19.reuse, 0xee, RZ ;  /* 0x000000ee13067810 */ /* 0x040fe20007ffe0ff */
[----:B------:R0:W-:Y:S01]  /*537b0*/  @P2 STG.E.U16 [R8.64], R10 ;  /* 0x0000000a08002986 */ /* 0x0001e2000c101506 */
[----:B------:R-:W-:Y:S02]  /*537c0*/  ISETP.LT.AND P2, PT, R28, c[0x0][0x178], !P1 ;  /* 0x00005e001c007a0c */ /* 0x000fe40004f41270 */
[----:B------:R-:W-:Y:S01]  /*537d0*/  ISETP.GE.AND P0, PT, R6, c[0x0][0x17c], PT ;  /* 0x00005f0006007a0c */ /* 0x000fe20003f06270 */
[----:B---3--:R1:W-:Y:S01]  /*537e0*/  @P4 STG.E.U16 [R4.64], R27 ;  /* 0x0000001b04004986 */ /* 0x0083e2000c101506 */
[C---:B------:R-:W-:Y:S02]  /*537f0*/  IADD3 R6, R0.reuse, c[0x0][0x198], RZ ;  /* 0x0000660000067a10 */ /* 0x040fe40007ffe0ff */
[C---:B------:R-:W-:Y:S02]  /*53800*/  IADD3 R13, R19.reuse, 0xec, RZ ;  /* 0x000000ec130d7810 */ /* 0x040fe40007ffe0ff */
[----:B0-----:R-:W-:Y:S01]  /*53810*/  IADD3 R8, R19, 0xef, RZ ;  /* 0x000000ef13087810 */ /* 0x001fe20007ffe0ff */
[----:B-1----:R-:W-:Y:S01]  /*53820*/  IMAD.WIDE R4, R0, 0x2, R24 ;  /* 0x0000000200047825 */ /* 0x002fe200078e0218 */
[----:B------:R-:W-:-:S02]  /*53830*/  PRMT R0, R27, 0x7632, R0 ;  /* 0x000076321b007816 */ /* 0x000fc40000000000 */
[----:B------:R-:W3:Y:S01]  /*53840*/  LDL.LU R27, [R1+0x2e8] ;  /* 0x0002e800011b7983 */ /* 0x000ee20000300800 */
[----:B------:R-:W-:Y:S02]  /*53850*/  ISETP.GE.AND P6, PT, R13, c[0x0][0x17c], PT ;  /* 0x00005f000d007a0c */ /* 0x000fe40003fc6270 */
[----:B------:R-:W-:Y:S01]  /*53860*/  ISETP.GE.AND P4, PT, R8, c[0x0][0x17c], PT ;  /* 0x00005f0008007a0c */ /* 0x000fe20003f86270 */
[----:B------:R-:W-:Y:S01]  /*53870*/  IMAD.WIDE R8, R6, 0x2, R2 ;  /* 0x0000000206087825 */ /* 0x000fe200078e0202 */
[----:B------:R-:W-:Y:S01]  /*53880*/  ISETP.LT.AND P1, PT, R23, c[0x0][0x178], !P1 ;  /* 0x00005e0017007a0c */ /* 0x000fe20004f21270 */
[----:B-----5:R0:W-:Y:S01]  /*53890*/  @P5 STG.E.U16 [R4.64], R14 ;  /* 0x0000000e04005986 */ /* 0x0201e2000c101506 */
[----:B------:R-:W-:-:S03]  /*538a0*/  ISETP.LT.AND P5, PT, R28, c[0x0][0x178], !P6 ;  /* 0x00005e001c007a0c */ /* 0x000fc600077a1270 */
[----:B------:R1:W-:Y:S04]  /*538b0*/  @P2 STG.E.U16 [R8.64], R0 ;  /* 0x0000000008002986 */ /* 0x0003e8000c101506 */
[----:B------:R-:W4:Y:S01]  /*538c0*/  LDL.LU R26, [R1+0x2dc] ;  /* 0x0002dc00011a7983 */ /* 0x000f220000300800 */
[----:B0-----:R-:W-:Y:S01]  /*538d0*/  PRMT R14, R14, 0x7632, R14 ;  /* 0x000076320e0e7816 */ /* 0x001fe2000000000e */
[C---:B------:R-:W-:Y:S01]  /*538e0*/  IMAD.WIDE R4, R6.reuse, 0x2, R24 ;  /* 0x0000000206047825 */ /* 0x040fe200078e0218 */
[----:B-1----:R-:W-:Y:S02]  /*538f0*/  IADD3 R0, R6, c[0x0][0x198], RZ ;  /* 0x0000660006007a10 */ /* 0x002fe40007ffe0ff */
[----:B------:R-:W-:-:S03]  /*53900*/  IADD3 R6, R19, 0xf1, RZ ;  /* 0x000000f113067810 */ /* 0x000fc60007ffe0ff */
[----:B------:R-:W-:Y:S01]  /*53910*/  IMAD.WIDE R8, R0, 0x2, R2 ;  /* 0x0000000200087825 */ /* 0x000fe200078e0202 */
[----:B------:R-:W-:Y:S01]  /*53920*/  @P1 STG.E.U16 [R4.64], R14 ;  /* 0x0000000e04001986 */ /* 0x000fe2000c101506 */
[----:B------:R-:W-:-:S03]  /*53930*/  ISETP.GE.AND P1, PT, R6, c[0x0][0x17c], PT ;  /* 0x00005f0006007a0c */ /* 0x000fc60003f26270 */
[----:B--2---:R0:W-:Y:S01]  /*53940*/  @P5 STG.E.U16 [R8.64], R29 ;  /* 0x0000001d08005986 */ /* 0x0041e2000c101506 */
[----:B------:R-:W-:-:S03]  /*53950*/  PRMT R6, R29, 0x7632, R6 ;  /* 0x000076321d067816 */ /* 0x000fc60000000006 */
[----:B0-----:R-:W2:Y:S01]  /*53960*/  LDL.LU R29, [R1+0x2c] ;  /* 0x00002c00011d7983 */ /* 0x001ea20000300800 */
[C---:B------:R-:W-:Y:S01]  /*53970*/  ISETP.LT.AND P6, PT, R23.reuse, c[0x0][0x178], !P6 ;  /* 0x00005e0017007a0c */ /* 0x040fe200077c1270 */
[----:B------:R-:W-:Y:S01]  /*53980*/  IMAD.WIDE R12, R0, 0x2, R24 ;  /* 0x00000002000c7825 */ /* 0x000fe200078e0218 */
[----:B------:R-:W-:Y:S01]  /*53990*/  ISETP.LT.AND P5, PT, R28, c[0x0][0x178], !P3 ;  /* 0x00005e001c007a0c */ /* 0x000fe20005fa1270 */
[----:B------:R-:W5:Y:S01]  /*539a0*/  LDL.LU R21, [R1+0x2fc] ;  /* 0x0002fc0001157983 */ /* 0x000f620000300800 */
[----:B------:R-:W-:Y:S02]  /*539b0*/  ISETP.LT.AND P3, PT, R23, c[0x0][0x178], !P3 ;  /* 0x00005e0017007a0c */ /* 0x000fe40005f61270 */
[----:B------:R-:W-:-:S07]  /*539c0*/  IADD3 R8, R0, c[0x0][0x198], RZ ;  /* 0x0000660000087a10 */ /* 0x000fce0007ffe0ff */
[----:B------:R0:W-:Y:S01]  /*539d0*/  @P6 STG.E.U16 [R12.64], R18 ;  /* 0x000000120c006986 */ /* 0x0001e2000c101506 */
[----:B------:R-:W-:Y:S02]  /*539e0*/  ISETP.LT.AND P6, PT, R28, c[0x0][0x178], !P0 ;  /* 0x00005e001c007a0c */ /* 0x000fe400047c1270 */
[----:B------:R-:W-:Y:S02]  /*539f0*/  ISETP.LT.AND P0, PT, R23, c[0x0][0x178], !P0 ;  /* 0x00005e0017007a0c */ /* 0x000fe40004701270 */
[C---:B------:R-:W-:Y:S01]  /*53a00*/  IADD3 R0, R8.reuse, c[0x0][0x198], RZ ;  /* 0x0000660008007a10 */ /* 0x040fe20007ffe0ff */
[----:B------:R-:W-:Y:S01]  /*53a10*/  IMAD.WIDE R4, R8, 0x2, R2 ;  /* 0x0000000208047825 */ /* 0x000fe200078e0202 */
[----:B------:R-:W-:-:S03]  /*53a20*/  IADD3 R10, R19, 0xf0, RZ ;  /* 0x000000f0130a7810 */ /* 0x000fc60007ffe0ff */
[----:B------:R-:W-:Y:S01]  /*53a30*/  IMAD.WIDE R8, R8, 0x2, R24 ;  /* 0x0000000208087825 */ /* 0x000fe200078e0218 */
[----:B0-----:R-:W-:-:S03]  /*53a40*/  PRMT R18, R18, 0x7632, R18 ;  /* 0x0000763212127816 */ /* 0x001fc60000000012 */
[C---:B------:R-:W-:Y:S01]  /*53a50*/  IMAD.WIDE R12, R0.reuse, 0x2, R2 ;  /* 0x00000002000c7825 */ /* 0x040fe200078e0202 */
[----:B------:R0:W-:Y:S03]  /*53a60*/  @P5 STG.E.U16 [R4.64], R6 ;  /* 0x0000000604005986 */ /* 0x0001e6000c101506 */
[----:B------:R-:W-:Y:S01]  /*53a70*/  IMAD.WIDE R16, R0, 0x2, R24 ;  /* 0x0000000200107825 */ /* 0x000fe200078e0218 */
[----:B------:R-:W-:Y:S01]  /*53a80*/  @P3 STG.E.U16 [R8.64], R18 ;  /* 0x0000001208003986 */ /* 0x000fe2000c101506 */
[----:B------:R-:W-:Y:S02]  /*53a90*/  ISETP.GE.AND P2, PT, R10, c[0x0][0x17c], PT ;  /* 0x00005f000a007a0c */ /* 0x000fe40003f46270 */
[----:B------:R-:W-:Y:S01]  /*53aa0*/  IADD3 R10, R19, 0xf2, RZ ;  /* 0x000000f2130a7810 */ /* 0x000fe20007ffe0ff */
[----:B---3--:R1:W-:Y:S04]  /*53ab0*/  @P6 STG.E.U16 [R12.64], R27 ;  /* 0x0000001b0c006986 */ /* 0x0083e8000c101506 */
[----:B------:R3:W-:Y:S01]  /*53ac0*/  @P0 STG.E.U16 [R16.64], R22 ;  /* 0x0000001610000986 */ /* 0x0007e2000c101506 */
[----:B------:R-:W-:-:S02]  /*53ad0*/  ISETP.LT.AND P0, PT, R28, c[0x0][0x178], !P4 ;  /* 0x00005e001c007a0c */ /* 0x000fc40006701270 */
[----:B------:R-:W-:Y:S02]  /*53ae0*/  ISETP.LT.AND P4, PT, R23, c[0x0][0x178], !P4 ;  /* 0x00005e0017007a0c */ /* 0x000fe40006781270 */
[----:B0-----:R-:W-:Y:S02]  /*53af0*/  IADD3 R4, R0, c[0x0][0x198], RZ ;  /* 0x0000660000047a10 */ /* 0x001fe40007ffe0ff */
[----:B------:R-:W-:Y:S02]  /*53b00*/  ISETP.GE.AND P5, PT, R10, c[0x0][0x17c], PT ;  /* 0x00005f000a007a0c */ /* 0x000fe40003fa6270 */
[----:B------:R-:W-:Y:S02]  /*53b10*/  PRMT R10, R27, 0x7632, R10 ;  /* 0x000076321b0a7816 */ /* 0x000fe4000000000a */
[----:B-1----:R-:W5:Y:S01]  /*53b20*/  LDL.LU R27, [R1+0x3c] ;  /* 0x00003c00011b7983 */ /* 0x002f620000300800 */
[----:B------:R-:W-:Y:S01]  /*53b30*/  ISETP.LT.AND P3, PT, R28, c[0x0][0x178], !P2 ;  /* 0x00005e001c007a0c */ /* 0x000fe20005761270 */
[----:B------:R-:W-:Y:S01]  /*53b40*/  IMAD.WIDE R8, R4, 0x2, R2 ;  /* 0x0000000204087825 */ /* 0x000fe200078e0202 */
[----:B------:R-:W-:-:S02]  /*53b50*/  ISETP.LT.AND P2, PT, R23, c[0x0][0x178], !P2 ;  /* 0x00005e0017007a0c */ /* 0x000fc40005741270 */
[C---:B------:R-:W-:Y:S01]  /*53b60*/  IADD3 R6, R4.reuse, c[0x0][0x198], RZ ;  /* 0x0000660004067a10 */ /* 0x040fe20007ffe0ff */
[----:B------:R-:W-:Y:S01]  /*53b70*/  IMAD.WIDE R4, R4, 0x2, R24 ;  /* 0x0000000204047825 */ /* 0x000fe200078e0218 */
[----:B---3--:R-:W-:Y:S01]  /*53b80*/  PRMT R22, R22, 0x7632, R22 ;  /* 0x0000763216167816 */ /* 0x008fe20000000016 */
[----:B------:R0:W-:Y:S04]  /*53b90*/  @P0 STG.E.U16 [R8.64], R10 ;  /* 0x0000000a08000986 */ /* 0x0001e8000c101506 */
[----:B------:R1:W-:Y:S01]  /*53ba0*/  @P4 STG.E.U16 [R4.64], R22 ;  /* 0x0000001604004986 */ /* 0x0003e2000c101506 */
[----:B0-----:R-:W-:-:S04]  /*53bb0*/  IMAD.WIDE R8, R6, 0x2, R2 ;  /* 0x0000000206087825 */ /* 0x001fc800078e0202 */
[----:B-1----:R-:W-:Y:S01]  /*53bc0*/  IMAD.WIDE R4, R6, 0x2, R24 ;  /* 0x0000000206047825 */ /* 0x002fe200078e0218 */
[----:B----4-:R-:W-:Y:S01]  /*53bd0*/  @P3 STG.E.U16 [R8.64], R26 ;  /* 0x0000001a08003986 */ /* 0x010fe2000c101506 */
[----:B--2---:R-:W-:-:S03]  /*53be0*/  PRMT R10, R29, 0x7632, R10 ;  /* 0x000076321d0a7816 */ /* 0x004fc6000000000a */
[----:B------:R0:W-:Y:S04]  /*53bf0*/  @P2 STG.E.U16 [R4.64], R29 ;  /* 0x0000001d04002986 */ /* 0x0001e8000c101506 */
[----:B0-----:R-:W2:Y:S01]  /*53c00*/  LDL.LU R29, [R1+0x30c] ;  /* 0x00030c00011d7983 */ /* 0x001ea20000300800 */
[----:B------:R-:W-:Y:S02]  /*53c10*/  IADD3 R0, R19, 0xf4, RZ ;  /* 0x000000f413007810 */ /* 0x000fe40007ffe0ff */
[----:B------:R-:W-:Y:S02]  /*53c20*/  ISETP.LT.AND P3, PT, R28, c[0x0][0x178], !P1 ;  /* 0x00005e001c007a0c */ /* 0x000fe40004f61270 */
[----:B------:R-:W-:Y:S02]  /*53c30*/  ISETP.LT.AND P1, PT, R23, c[0x0][0x178], !P1 ;  /* 0x00005e0017007a0c */ /* 0x000fe40004f21270 */
[----:B------:R-:W-:-:S02]  /*53c40*/  IADD3 R12, R19, 0xf3, RZ ;  /* 0x000000f3130c7810 */ /* 0x000fc40007ffe0ff */
[----:B------:R-:W-:Y:S02]  /*53c50*/  IADD3 R13, R6, c[0x0][0x198], RZ ;  /* 0x00006600060d7a10 */ /* 0x000fe40007ffe0ff */
[----:B------:R-:W-:Y:S02]  /*53c60*/  ISETP.GE.AND P0, PT, R0, c[0x0][0x17c], PT ;  /* 0x00005f0000007a0c */ /* 0x000fe40003f06270 */
[----:B------:R-:W-:Y:S02]  /*53c70*/  PRMT R0, R26, 0x7632, R0 ;  /* 0x000076321a007816 */ /* 0x000fe40000000000 */
[----:B------:R-:W-:Y:S01]  /*53c80*/  ISETP.LT.AND P4, PT, R28, c[0x0][0x178], !P5 ;  /* 0x00005e001c007a0c */ /* 0x000fe20006f81270 */
[----:B------:R-:W3:Y:S01]  /*53c90*/  LDL.LU R26, [R1+0x1c] ;  /* 0x00001c00011a7983 */ /* 0x000ee20000300800 */
[----:B------:R-:W-:Y:S01]  /*53ca0*/  ISETP.LT.AND P5, PT, R23, c[0x0][0x178], !P5 ;  /* 0x00005e0017007a0c */ /* 0x000fe20006fa1270 */
[----:B------:R-:W-:Y:S01]  /*53cb0*/  IMAD.WIDE R4, R13, 0x2, R2 ;  /* 0x000000020d047825 */ /* 0x000fe200078e0202 */
[----:B------:R-:W-:-:S02]  /*53cc0*/  ISETP.GE.AND P6, PT, R12, c[0x0][0x17c], PT ;  /* 0x00005f000c007a0c */ /* 0x000fc40003fc6270 */
[----:B------:R-:W-:Y:S01]  /*53cd0*/  IADD3 R12, R19, 0xf5, RZ ;  /* 0x000000f5130c7810 */ /* 0x000fe20007ffe0ff */
[C---:B------:R-:W-:Y:S01]  /*53ce0*/  IMAD.WIDE R8, R13.reuse, 0x2, R24 ;  /* 0x000000020d087825 */ /* 0x040fe200078e0218 */
[----:B------:R-:W-:Y:S01]  /*53cf0*/  IADD3 R6, R13, c[0x0][0x198], RZ ;  /* 0x000066000d067a10 */ /* 0x000fe20007ffe0ff */
[----:B------:R0:W-:Y:S01]  /*53d00*/  @P3 STG.E.U16 [R4.64], R0 ;  /* 0x0000000004003986 */ /* 0x0001e2000c101506 */
[----:B------:R-:W-:-:S03]  /*53d10*/  ISETP.GE.AND P2, PT, R12, c[0x0][0x17c], PT ;  /* 0x00005f000c007a0c */ /* 0x000fc60003f46270 */
[----:B------:R-:W-:Y:S01]  /*53d20*/  IMAD.WIDE R12, R6, 0x2, R2 ;  /* 0x00000002060c7825 */ /* 0x000fe200078e0202 */
[----:B------:R1:W-:Y:S01]  /*53d30*/  @P1 STG.E.U16 [R8.64], R10 ;  /* 0x0000000a08001986 */ /* 0x0003e2000c101506 */
[----:B------:R-:W-:Y:S02]  /*53d40*/  ISETP.LT.AND P1, PT, R28, c[0x0][0x178], !P6 ;  /* 0x00005e001c007a0c */ /* 0x000fe40007721270 */
[C---:B------:R-:W-:Y:S01]  /*53d50*/  IADD3 R17, R6.reuse, c[0x0][0x198], RZ ;  /* 0x0000660006117a10 */ /* 0x040fe20007ffe0ff */
[----:B0-----:R-:W-:Y:S01]  /*53d60*/  IMAD.WIDE R4, R6, 0x2, R24 ;  /* 0x0000000206047825 */ /* 0x001fe200078e0218 */
[----:B-----5:R-:W-:Y:S01]  /*53d70*/  @P4 STG.E.U16 [R12.64], R21 ;  /* 0x000000150c004986 */ /* 0x020fe2000c101506 */
[----:B------:R-:W-:Y:S02]  /*53d80*/  ISETP.LT.AND P6, PT, R23, c[0x0][0x178], !P6 ;  /* 0x00005e0017007a0c */ /* 0x000fe400077c1270 */
[----:B------:R-:W-:Y:S02]  /*53d90*/  ISETP.LT.AND P4, PT, R28, c[0x0][0x178], !P0 ;  /* 0x00005e001c007a0c */ /* 0x000fe40004781270 */
[----:B-1----:R-:W-:Y:S01]  /*53da0*/  PRMT R10, R27, 0x7632, R10 ;  /* 0x000076321b0a7816 */ /* 0x002fe2000000000a */
[----:B------:R0:W-:Y:S01]  /*53db0*/  @P5 STG.E.U16 [R4.64], R27 ;  /* 0x0000001b04005986 */ /* 0x0001e2000c101506 */
[----:B------:R-:W-:Y:S01]  /*53dc0*/  PRMT R0, R21, 0x7632, R0 ;  /* 0x0000763215007816 */ /* 0x000fe20000000000 */
[C---:B------:R-:W-:Y:S01]  /*53dd0*/  IMAD.WIDE R8, R17.reuse, 0x2, R2 ;  /* 0x0000000211087825 */ /* 0x040fe200078e0202 */
[C---:B------:R-:W-:Y:S01]  /*53de0*/  IADD3 R6, R17.reuse, c[0x0][0x198], RZ ;  /* 0x0000660011067a10 */ /* 0x040fe20007ffe0ff */
[----:B0-----:R-:W4:Y:S02]  /*53df0*/  LDL.LU R27, [R1+0x31c] ;  /* 0x00031c00011b7983 */ /* 0x001f240000300800 */
[----:B------:R-:W-:-:S02]  /*53e00*/  IMAD.WIDE R4, R17, 0x2, R24 ;  /* 0x0000000211047825 */ /* 0x000fc400078e0218 */
[----:B------:R0:W-:Y:S04]  /*53e10*/  @P1 STG.E.U16 [R8.64], R0 ;  /* 0x0000000008001986 */ /* 0x0001e8000c101506 */
[----:B------:R-:W-:Y:S01]  /*53e20*/  @P6 STG.E.U16 [R4.64], R10 ;  /* 0x0000000a04006986 */ /* 0x000fe2000c101506 */
[----:B0-----:R-:W-:-:S05]  /*53e30*/  IMAD.WIDE R8, R6, 0x2, R2 ;  /* 0x0000000206087825 */ /* 0x001fca00078e0202 */
[----:B--2---:R0:W-:Y:S02]  /*53e40*/  @P4 STG.E.U16 [R8.64], R29 ;  /* 0x0000001d08004986 */ /* 0x0041e4000c101506 */
[----:B0-----:R-:W-:Y:S02]  /*53e50*/  PRMT R9, R29, 0x7632, R9 ;  /* 0x000076321d097816 */ /* 0x001fe40000000009 */
[----:B------:R-:W2:Y:S01]  /*53e60*/  LDL.LU R29, [R1+0x34c] ;  /* 0x00034c00011d7983 */ /* 0x000ea20000300800 */
[----:B------:R-:W-:Y:S02]  /*53e70*/  ISETP.LT.AND P0, PT, R23, c[0x0][0x178], !P0 ;  /* 0x00005e0017007a0c */ /* 0x000fe40004701270 */
[----:B------:R-:W-:Y:S01]  /*53e80*/  IADD3 R14, R19, 0xf6, RZ ;  /* 0x000000f6130e7810 */ /* 0x000fe20007ffe0ff */
[----:B------:R-:W-:Y:S01]  /*53e90*/  IMAD.WIDE R4, R6, 0x2, R24 ;  /* 0x0000000206047825 */ /* 0x000fe200078e0218 */
[----:B------:R-:W-:Y:S02]  /*53ea0*/  ISETP.LT.AND P6, PT, R28, c[0x0][0x178], !P2 ;  /* 0x00005e001c007a0c */ /* 0x000fe400057c1270 */
[----:B------:R-:W-:-:S02]  /*53eb0*/  ISETP.GE.AND P3, PT, R14, c[0x0][0x17c], PT ;  /* 0x00005f000e007a0c */ /* 0x000fc40003f66270 */
[----:B------:R-:W-:Y:S02]  /*53ec0*/  IADD3 R13, R6, c[0x0][0x198], RZ ;  /* 0x00006600060d7a10 */ /* 0x000fe40007ffe0ff */
[----:B------:R-:W-:-:S03]  /*53ed0*/  ISETP.LT.AND P2, PT, R23, c[0x0][0x178], !P2 ;  /* 0x00005e0017007a0c */ /* 0x000fc60005741270 */
[----:B---3--:R0:W-:Y:S01]  /*53ee0*/  @P0 STG.E.U16 [R4.64], R26 ;  /* 0x0000001a04000986 */ /* 0x0081e2000c101506 */
[----:B------:R-:W-:Y:S02]  /*53ef0*/  ISETP.LT.AND P0, PT, R28, c[0x0][0x178], !P3 ;  /* 0x00005e001c007a0c */ /* 0x000fe40005f01270 */
[----:B------:R-:W-:Y:S02]  /*53f00*/  ISETP.LT.AND P3, PT, R23, c[0x0][0x178], !P3 ;  /* 0x00005e0017007a0c */ /* 0x000fe40005f61270 */
[----:B------:R-:W-:Y:S02]  /*53f10*/  IADD3 R17, R13, c[0x0][0x198], RZ ;  /* 0x000066000d117a10 */ /* 0x000fe40007ffe0ff */
[----:B------:R-:W-:Y:S01]  /*53f20*/  IADD3 R12, R19, 0xf9, RZ ;  /* 0x000000f9130c7810 */ /* 0x000fe20007ffe0ff */
[----:B0-----:R-:W-:Y:S01]  /*53f30*/  IMAD.WIDE R4, R13, 0x2, R2 ;  /* 0x000000020d047825 */ /* 0x001fe200078e0202 */
[----:B------:R-:W-:Y:S02]  /*53f40*/  IADD3 R16, R19, 0xf7, RZ ;  /* 0x000000f713107810 */ /* 0x000fe40007ffe0ff */
[----:B------:R-:W-:-:S02]  /*53f50*/  PRMT R0, R26, 0x7632, R0 ;  /* 0x000076321a007816 */ /* 0x000fc40000000000 */
[----:B------:R0:W-:Y:S01]  /*53f60*/  @P6 STG.E.U16 [R4.64], R9 ;  /* 0x0000000904006986 */ /* 0x0001e2000c101506 */
[C---:B------:R-:W-:Y:S02]  /*53f70*/  IADD3 R14, R19.reuse, 0xf8, RZ ;  /* 0x000000f8130e7810 */ /* 0x040fe40007ffe0ff */
[----:B------:R-:W-:Y:S02]  /*53f80*/  ISETP.GE.AND P4, PT, R12, c[0x0][0x17c], PT ;  /* 0x00005f000c007a0c */ /* 0x000fe40003f86270 */
[----:B------:R-:W-:Y:S02]  /*53f90*/  ISETP.GE.AND P5, PT, R16, c[0x0][0x17c], PT ;  /* 0x00005f0010007a0c */ /* 0x000fe40003fa6270 */
[----:B------:R-:W-:Y:S01]  /*53fa0*/  IADD3 R10, R19, 0xfa, RZ ;  /* 0x000000fa130a7810 */ /* 0x000fe20007ffe0ff */
[----:B0-----:R-:W-:-:S04]  /*53fb0*/  IMAD.WIDE R4, R13, 0x2, R24 ;  /* 0x000000020d047825 */ /* 0x001fc800078e0218 */
[C---:B------:R-:W-:Y:S01]  /*53fc0*/  IMAD.WIDE R8, R17.reuse, 0x2, R2 ;  /* 0x0000000211087825 */ /* 0x040fe200078e0202 */
[----:B------:R-:W-:Y:S01]  /*53fd0*/  ISETP.GE.AND P1, PT, R14, c[0x0][0x17c], PT ;  /* 0x00005f000e007a0c */ /* 0x000fe20003f26270 */
[----:B------:R-:W-:Y:S02]  /*53fe0*/  @P2 STG.E.U16 [R4.64], R0 ;  /* 0x0000000004002986 */ /* 0x000fe4000c101506 */
[----:B------:R-:W-:Y:S01]  /*53ff0*/  IMAD.WIDE R12, R17, 0x2, R24 ;  /* 0x00000002110c7825 */ /* 0x000fe200078e0218 */
[----:B------:R-:W-:Y:S01]  /*54000*/  ISETP.GE.AND P6, PT, R10, c[0x0][0x17c], PT ;  /* 0x00005f000a007a0c */ /* 0x000fe20003fc6270 */
[----:B----4-:R0:W-:Y:S01]  /*54010*/  @P0 STG.E.U16 [R8.64], R27 ;  /* 0x0000001b08000986 */ /* 0x0101e2000c101506 */
[----:B------:R-:W-:Y:S02]  /*54020*/  ISETP.LT.AND P0, PT, R28, c[0x0][0x178], !P5 ;  /* 0x00005e001c007a0c */ /* 0x000fe40006f01270 */
[----:B------:R-:W-:Y:S01]  /*54030*/  ISETP.LT.AND P5, PT, R23, c[0x0][0x178], !P5 ;  /* 0x00005e0017007a0c */ /* 0x000fe20006fa1270 */
[----:B------:R1:W-:Y:S01]  /*54040*/  @P3 STG.E.U16 [R12.64], R7 ;  /* 0x000000070c003986 */ /* 0x0003e2000c101506 */
[----:B------:R-:W-:-:S02]  /*54050*/  IADD3 R17, R17, c[0x0][0x198], RZ ;  /* 0x0000660011117a10 */ /* 0x000fc40007ffe0ff */
[----:B------:R-:W-:Y:S02]  /*54060*/  PRMT R10, R27, 0x7632, R10 ;  /* 0x000076321b0a7816 */ /* 0x000fe4000000000a */
[----:B------:R-:W-:Y:S01]  /*54070*/  ISETP.LT.AND P3, PT, R28, c[0x0][0x178], !P1 ;  /* 0x00005e001c007a0c */ /* 0x000fe20004f61270 */
[----:B0-----:R-:W3:Y:S01]  /*54080*/  LDL.LU R27, [R1+0x33c] ;  /* 0x00033c00011b7983 */ /* 0x001ee20000300800 */
[----:B------:R-:W-:Y:S02]  /*54090*/  IADD3 R6, R19, 0xfb, RZ ;  /* 0x000000fb13067810 */ /* 0x000fe40007ffe0ff */
[C---:B------:R-:W-:Y:S01]  /*540a0*/  IADD3 R21, R17.reuse, c[0x0][0x198], RZ ;  /* 0x0000660011157a10 */ /* 0x040fe20007ffe0ff */
[----:B------:R-:W-:Y:S01]  /*540b0*/  IMAD.WIDE R4, R17, 0x2, R2 ;  /* 0x0000000211047825 */ /* 0x000fe200078e0202 */
[----:B------:R-:W-:Y:S02]  /*540c0*/  ISETP.GE.AND P2, PT, R6, c[0x0][0x17c], PT ;  /* 0x00005f0006007a0c */ /* 0x000fe40003f46270 */
[----:B-1----:R-:W-:Y:S01]  /*540d0*/  PRMT R13, R7, 0x7632, R13 ;  /* 0x00007632070d7816 */ /* 0x002fe2000000000d */
[----:B------:R-:W-:Y:S01]  /*540e0*/  IMAD.WIDE R6, R17, 0x2, R24 ;  /* 0x0000000211067825 */ /* 0x000fe200078e0218 */
[----:B------:R-:W-:-:S03]  /*540f0*/  IADD3 R0, R19, 0xfc, RZ ;  /* 0x000000fc13007810 */ /* 0x000fc60007ffe0ff */
[----:B------:R-:W-:Y:S01]  /*54100*/  IMAD.WIDE R8, R21, 0x2, R2 ;  /* 0x0000000215087825 */ /* 0x000fe200078e0202 */
[----:B------:R-:W-:Y:S01]  /*54110*/  @P0 STG.E.U16 [R4.64], R10 ;  /* 0x0000000a04000986 */ /* 0x000fe2000c101506 */
[----:B------:R-:W-:-:S03]  /*54120*/  ISETP.GE.AND P0, PT, R0, c[0x0][0x17c], PT ;  /* 0x00005f0000007a0c */ /* 0x000fc60003f06270 */
[----:B------:R-:W-:Y:S01]  /*54130*/  @P5 STG.E.U16 [R6.64], R13 ;  /* 0x0000000d06005986 */ /* 0x000fe2000c101506 */
[----:B--2---:R-:W-:-:S03]  /*54140*/  PRMT R0, R29, 0x7632, R0 ;  /* 0x000076321d007816 */ /* 0x004fc60000000000 */
[----:B------:R0:W-:Y:S04]  /*54150*/  @P3 STG.E.U16 [R8.64], R29 ;  /* 0x0000001d08003986 */ /* 0x0001e8000c101506 */
[----:B0-----:R-:W2:Y:S01]  /*54160*/  LDL.LU R29, [R1+0x32c] ;  /* 0x00032c00011d7983 */ /* 0x001ea20000300800 */
[----:B------:R-:W-:Y:S01]  /*54170*/  ISETP.LT.AND P1, PT, R23, c[0x0][0x178], !P1 ;  /* 0x00005e0017007a0c */ /* 0x000fe20004f21270 */
[----:B------:R-:W-:Y:S01]  /*54180*/  IMAD.WIDE R12, R21, 0x2, R24 ;  /* 0x00000002150c7825 */ /* 0x000fe200078e0218 */
[----:B------:R-:W-:Y:S02]  /*54190*/  ISETP.LT.AND P3, PT, R28, c[0x0][0x178], !P4 ;  /* 0x00005e001c007a0c */ /* 0x000fe40006761270 */
[----:B------:R-:W-:Y:S02]  /*541a0*/  ISETP.LT.AND P4, PT, R23, c[0x0][0x178], !P4 ;  /* 0x00005e0017007a0c */ /* 0x000fe40006781270 */
[----:B------:R-:W-:-:S02]  /*541b0*/  IADD3 R21, R21, c[0x0][0x198], RZ ;  /* 0x0000660015157a10 */ /* 0x000fc40007ffe0ff */
[----:B------:R-:W-:Y:S02]  /*541c0*/  ISETP.LT.AND P5, PT, R28, c[0x0][0x178], !P6 ;  /* 0x00005e001c007a0c */ /* 0x000fe400077a1270 */
[C---:B------:R-:W-:Y:S01]  /*541d0*/  IADD3 R17, R21.reuse, c[0x0][0x198], RZ ;  /* 0x0000660015117a10 */ /* 0x040fe20007ffe0ff */
[----:B------:R-:W-:Y:S01]  /*541e0*/  IMAD.WIDE R4, R21, 0x2, R2 ;  /* 0x0000000215047825 */ /* 0x000fe200078e0202 */
[----:B------:R-:W-:-:S03]  /*541f0*/  PRMT R16, R11, 0x7632, R16 ;  /* 0x000076320b107816 */ /* 0x000fc60000000010 */
[----:B------:R-:W-:Y:S01]  /*54200*/  IMAD.WIDE R6, R21, 0x2, R24 ;  /* 0x0000000215067825 */ /* 0x000fe200078e0218 */
[----:B------:R0:W-:Y:S01]  /*54210*/  @P1 STG.E.U16 [R12.64], R11 ;  /* 0x0000000b0c001986 */ /* 0x0001e2000c101506 */
[----:B------:R-:W-:Y:S02]  /*54220*/  ISETP.LT.AND P6, PT, R23, c[0x0][0x178], !P6 ;  /* 0x00005e0017007a0c */ /* 0x000fe400077c1270 */
[----:B------:R-:W-:Y:S01]  /*54230*/  IMAD.WIDE R8, R17, 0x2, R2 ;  /* 0x0000000211087825 */ /* 0x000fe200078e0202 */
[----:B------:R1:W-:Y:S04]  /*54240*/  @P3 STG.E.U16 [R4.64], R0 ;  /* 0x0000000004003986 */ /* 0x0003e8000c101506 */
[----:B------:R4:W-:Y:S01]  /*54250*/  @P4 STG.E.U16 [R6.64], R16 ;  /* 0x0000001006004986 */ /* 0x0009e2000c101506 */
[----:B------:R-:W-:-:S02]  /*54260*/  ISETP.LT.AND P4, PT, R28, c[0x0][0x178], !P2 ;  /* 0x00005e001c007a0c */ /* 0x000fc40005781270 */
[----:B------:R-:W-:Y:S02]  /*54270*/  ISETP.LT.AND P2, PT, R23, c[0x0][0x178], !P2 ;  /* 0x00005e0017007a0c */ /* 0x000fe40005741270 */
[----:B0-----:R-:W-:Y:S02]  /*54280*/  IADD3 R11, R17, c[0x0][0x198], RZ ;  /* 0x00006600110b7a10 */ /* 0x001fe40007ffe0ff */
[----:B------:R-:W-:Y:S01]  /*54290*/  IADD3 R14, R19, 0xfd, RZ ;  /* 0x000000fd130e7810 */ /* 0x000fe20007ffe0ff */
[----:B-1----:R-:W-:Y:S01]  /*542a0*/  IMAD.WIDE R4, R17, 0x2, R24 ;  /* 0x0000000211047825 */ /* 0x002fe200078e0218 */
[----:B------:R-:W-:Y:S02]  /*542b0*/  IADD3 R10, R19, 0xfe, RZ ;  /* 0x000000fe130a7810 */ /* 0x000fe40007ffe0ff */
[C---:B------:R-:W-:Y:S01]  /*542c0*/  IADD3 R13, R11.reuse, c[0x0][0x198], RZ ;  /* 0x000066000b0d7a10 */ /* 0x040fe20007ffe0ff */
[----:B----4-:R-:W-:Y:S01]  /*542d0*/  IMAD.WIDE R6, R11, 0x2, R2 ;  /* 0x000000020b067825 */ /* 0x010fe200078e0202 */
[----:B------:R-:W-:-:S02]  /*542e0*/  ISETP.GE.AND P1, PT, R14, c[0x0][0x17c], PT ;  /* 0x00005f000e007a0c */ /* 0x000fc40003f26270 */
[----:B------:R-:W-:Y:S02]  /*542f0*/  IADD3 R12, R19, 0xff, RZ ;  /* 0x000000ff130c7810 */ /* 0x000fe40007ffe0ff */
[----:B------:R-:W-:Y:S01]  /*54300*/  ISETP.GE.AND P3, PT, R10, c[0x0][0x17c], PT ;  /* 0x00005f000a007a0c */ /* 0x000fe20003f66270 */
[----:B------:R-:W4:Y:S01]  /*54310*/  LDL.LU R19, [R1+0x1524] ;  /* 0x0015240001137983 */ /* 0x000f220000300800 */
[----:B------:R-:W-:-:S03]  /*54320*/  PRMT R0, R15, 0x7632, R0 ;  /* 0x000076320f007816 */ /* 0x000fc60000000000 */
[----:B---3--:R0:W-:Y:S01]  /*54330*/  @P5 STG.E.U16 [R8.64], R27 ;  /* 0x0000001b08005986 */ /* 0x0081e2000c101506 */
[----:B------:R-:W-:Y:S02]  /*54340*/  ISETP.LT.AND P5, PT, R28, c[0x0][0x178], !P0 ;  /* 0x00005e001c007a0c */ /* 0x000fe400047a1270 */
[----:B------:R-:W-:Y:S01]  /*54350*/  PRMT R14, R27, 0x7632, R14 ;  /* 0x000076321b0e7816 */ /* 0x000fe2000000000e */
[----:B------:R1:W-:Y:S01]  /*54360*/  @P6 STG.E.U16 [R4.64], R15 ;  /* 0x0000000f04006986 */ /* 0x0003e2000c101506 */
[----:B------:R-:W-:-:S03]  /*54370*/  ISETP.GE.AND P6, PT, R12, c[0x0][0x17c], PT ;  /* 0x00005f000c007a0c */ /* 0x000fc60003fc6270 */
[----:B------:R3:W-:Y:S01]  /*54380*/  @P4 STG.E.U16 [R6.64], R14 ;  /* 0x0000000e06004986 */ /* 0x0007e2000c101506 */
[----:B0-----:R-:W-:-:S03]  /*54390*/  IMAD.WIDE R8, R11, 0x2, R24 ;  /* 0x000000020b087825 */ /* 0x001fc600078e0218 */
[----:B------:R-:W4:Y:S01]  /*543a0*/  LDL.LU R27, [R1+0x2ec] ;  /* 0x0002ec00011b7983 */ /* 0x000f220000300800 */
[----:B------:R-:W-:-:S03]  /*543b0*/  IMAD.WIDE R10, R13, 0x2, R2 ;  /* 0x000000020d0a7825 */ /* 0x000fc600078e0202 */
[----:B------:R0:W-:Y:S01]  /*543c0*/  @P2 STG.E.U16 [R8.64], R0 ;  /* 0x0000000008002986 */ /* 0x0001e2000c101506 */
[C---:B------:R-:W-:Y:S02]  /*543d0*/  ISETP.LT.AND P4, PT, R28.reuse, c[0x0][0x178], !P3 ;  /* 0x00005e001c007a0c */ /* 0x040fe40005f81270 */
[C---:B------:R-:W-:Y:S02]  /*543e0*/  ISETP.LT.AND P2, PT, R28.reuse, c[0x0][0x178], !P6 ;  /* 0x00005e001c007a0c */ /* 0x040fe40007741270 */
[C---:B------:R-:W-:Y:S02]  /*543f0*/  ISETP.LT.AND P0, PT, R23.reuse, c[0x0][0x178], !P0 ;  /* 0x00005e0017007a0c */ /* 0x040fe40004701270 */
[C---:B------:R-:W-:Y:S02]  /*54400*/  ISETP.LT.AND P3, PT, R23.reuse, c[0x0][0x178], !P3 ;  /* 0x00005e0017007a0c */ /* 0x040fe40005f61270 */
[----:B------:R-:W-:Y:S01]  /*54410*/  ISETP.LT.AND P6, PT, R23, c[0x0][0x178], !P6 ;  /* 0x00005e0017007a0c */ /* 0x000fe200077c1270 */
[----:B--2---:R2:W-:Y:S01]  /*54420*/  @P5 STG.E.U16 [R10.64], R29 ;  /* 0x0000001d0a005986 */ /* 0x0045e2000c101506 */
[----:B------:R-:W-:-:S02]  /*54430*/  ISETP.LT.AND P5, PT, R28, c[0x0][0x178], !P1 ;  /* 0x00005e001c007a0c */ /* 0x000fc40004fa1270 */
[----:B------:R-:W-:Y:S02]  /*54440*/  ISETP.LT.AND P1, PT, R23, c[0x0][0x178], !P1 ;  /* 0x00005e0017007a0c */ /* 0x000fe40004f21270 */
[----:B------:R-:W5:Y:S01]  /*54450*/  LDL.LU R23, [R1+0x1520] ;  /* 0x0015200001177983 */ /* 0x000f620000300800 */
[C---:B------:R-:W-:Y:S01]  /*54460*/  IADD3 R17, R13.reuse, c[0x0][0x198], RZ ;  /* 0x000066000d117a10 */ /* 0x040fe20007ffe0ff */
[----:B-1----:R-:W-:-:S03]  /*54470*/  IMAD.WIDE R4, R13, 0x2, R24 ;  /* 0x000000020d047825 */ /* 0x002fc600078e0218 */
[C---:B------:R-:W-:Y:S01]  /*54480*/  IADD3 R15, R17.reuse, c[0x0][0x198], RZ ;  /* 0x00006600110f7a10 */ /* 0x040fe20007ffe0ff */
[----:B---3--:R-:W-:Y:S01]  /*54490*/  IMAD.WIDE R6, R17, 0x2, R2 ;  /* 0x0000000211067825 */ /* 0x008fe200078e0202 */
[----:B0-----:R-:W-:Y:S02]  /*544a0*/  PRMT R0, R29, 0x7632, R0 ;  /* 0x000076321d007816 */ /* 0x001fe40000000000 */
[----:B------:R-:W-:Y:S01]  /*544b0*/  IADD3 R21, R15, c[0x0][0x198], RZ ;  /* 0x000066000f157a10 */ /* 0x000fe20007ffe0ff */
[----:B------:R-:W-:-:S04]  /*544c0*/  IMAD.WIDE R8, R17, 0x2, R24 ;  /* 0x0000000211087825 */ /* 0x000fc800078e0218 */
[----:B--2---:R-:W-:-:S04]  /*544d0*/  IMAD.WIDE R10, R15, 0x2, R2 ;  /* 0x000000020f0a7825 */ /* 0x004fc800078e0202 */
[----:B------:R-:W-:-:S04]  /*544e0*/  IMAD.WIDE R12, R15, 0x2, R24 ;  /* 0x000000020f0c7825 */ /* 0x000fc800078e0218 */
[----:B------:R-:W-:-:S04]  /*544f0*/  IMAD.WIDE R2, R21, 0x2, R2 ;  /* 0x0000000215027825 */ /* 0x000fc800078e0202 */
[----:B------:R-:W-:Y:S01]  /*54500*/  IMAD.WIDE R24, R21, 0x2, R24 ;  /* 0x0000000215187825 */ /* 0x000fe200078e0218 */
[----:B----4-:R-:W-:Y:S01]  /*54510*/  PRMT R14, R19, 0x7632, R14 ;  /* 0x00007632130e7816 */ /* 0x010fe2000000000e */
[----:B------:R0:W-:Y:S04]  /*54520*/  @P0 STG.E.U16 [R4.64], R19 ;  /* 0x0000001304000986 */ /* 0x0001e8000c101506 */
[----:B------:R1:W-:Y:S04]  /*54530*/  @P5 STG.E.U16 [R6.64], R0 ;  /* 0x0000000006005986 */ /* 0x0003e8000c101506 */
[----:B------:R1:W-:Y:S01]  /*54540*/  @P1 STG.E.U16 [R8.64], R14 ;  /* 0x0000000e08001986 */ /* 0x0003e2000c101506 */
[----:B0-----:R-:W-:-:S03]  /*54550*/  PRMT R5, R27, 0x7632, R5 ;  /* 0x000076321b057816 */ /* 0x001fc60000000005 */
[----:B------:R1:W-:Y:S04]  /*54560*/  @P4 STG.E.U16 [R10.64], R27 ;  /* 0x0000001b0a004986 */ /* 0x0003e8000c101506 */
[----:B-----5:R1:W-:Y:S04]  /*54570*/  @P3 STG.E.U16 [R12.64], R23 ;  /* 0x000000170c003986 */ /* 0x0203e8000c101506 */
[----:B------:R1:W-:Y:S01]  /*54580*/  @P2 STG.E.U16 [R2.64], R5 ;  /* 0x0000000502002986 */ /* 0x0003e2000c101506 */
[----:B------:R-:W-:Y:S05]  /*54590*/  @!P6 EXIT ;  /* 0x000000000000e94d */ /* 0x000fea0003800000 */
[----:B-1----:R-:W-:-:S05]  /*545a0*/  PRMT R12, R23, 0x7632, R12 ;  /* 0x00007632170c7816 */ /* 0x002fca000000000c */
[----:B------:R-:W-:Y:S01]  /*545b0*/  STG.E.U16 [R24.64], R12 ;  /* 0x0000000c18007986 */ /* 0x000fe2000c101506 */
[----:B------:R-:W-:Y:S05]  /*545c0*/  EXIT ;  /* 0x000000000000794d */ /* 0x000fea0003800000 */
.L_x_4:
[----:B------:R-:W-:-:S00]  /*545d0*/  BRA `(.L_x_4) ;  /* 0xfffffff000007947 */ /* 0x000fc0000383ffff */
[----:B------:R-:W-:-:S00]  /*545e0*/  NOP ;  /* 0x0000000000007918 */ /* 0x000fc00000000000 */
        /* <DEDUP_REMOVED lines=9> */
.L_x_5:


//--------------------- .nv.shared.matmul_kernel  --------------------------
	.section	.nv.shared.matmul_kernel,"aw",@nobits
	.sectionflags	@""
	.align	16
